//
// Generated by NVIDIA NVVM Compiler
//
// Compiler Build ID: CL-36424714
// Cuda compilation tools, release 13.0, V13.0.88
// Based on NVVM 20.0.0
//

.version 9.0
.target sm_100
.address_size 64

	// .globl	_ZN3cub18CUB_300001_SM_10006detail11EmptyKernelIvEEvv
// _ZZN3cub18CUB_300001_SM_10006detail6reduce28DeviceReduceSingleTileKernelINS2_10policy_hubIfjN4cuda3std3__44plusIfEEE10Policy1000EN6thrust24THRUST_300001_SM_1000_NS6detail15normal_iteratorINSD_10device_ptrIfEEEEPfjS9_ffNS7_10__identityEEEvT0_T1_T2_T3_T4_T6_E12temp_storage has been demoted
// _ZZN3cub18CUB_300001_SM_10006detail6reduce18DeviceReduceKernelINS2_10policy_hubIfjN4cuda3std3__44plusIfEEE10Policy1000EN6thrust24THRUST_300001_SM_1000_NS6detail15normal_iteratorINSD_10device_ptrIfEEEEjS9_fNS7_10__identityEEEvT0_PT3_T1_NS0_13GridEvenShareISN_EET2_T4_E12temp_storage has been demoted
// _ZZN3cub18CUB_300001_SM_10006detail6reduce28DeviceReduceSingleTileKernelINS2_10policy_hubIfjN4cuda3std3__44plusIfEEE10Policy1000EPfSC_iS9_ffNS7_10__identityEEEvT0_T1_T2_T3_T4_T6_E12temp_storage has been demoted
// _ZZN3cub18CUB_300001_SM_10006detail6reduce28DeviceReduceSingleTileKernelINS2_10policy_hubIfyN4cuda3std3__44plusIfEEE10Policy1000EN6thrust24THRUST_300001_SM_1000_NS6detail15normal_iteratorINSD_10device_ptrIfEEEEPfyS9_ffNS7_10__identityEEEvT0_T1_T2_T3_T4_T6_E12temp_storage has been demoted
// _ZZN3cub18CUB_300001_SM_10006detail6reduce18DeviceReduceKernelINS2_10policy_hubIfyN4cuda3std3__44plusIfEEE10Policy1000EN6thrust24THRUST_300001_SM_1000_NS6detail15normal_iteratorINSD_10device_ptrIfEEEEyS9_fNS7_10__identityEEEvT0_PT3_T1_NS0_13GridEvenShareISN_EET2_T4_E12temp_storage has been demoted
// _ZZN3cub18CUB_300001_SM_10006detail6reduce28DeviceReduceSingleTileKernelINS2_10policy_hubIfyN4cuda3std3__44plusIfEEE10Policy1000EPfSC_iS9_ffNS7_10__identityEEEvT0_T1_T2_T3_T4_T6_E12temp_storage has been demoted
.global .align 1 .b8 _ZN34_INTERNAL_b65499ba_4_k_cu_058e662f4cuda3std3__45__cpo5beginE[1];
.global .align 1 .b8 _ZN34_INTERNAL_b65499ba_4_k_cu_058e662f4cuda3std3__45__cpo3endE[1];
.global .align 1 .b8 _ZN34_INTERNAL_b65499ba_4_k_cu_058e662f4cuda3std3__45__cpo6cbeginE[1];
.global .align 1 .b8 _ZN34_INTERNAL_b65499ba_4_k_cu_058e662f4cuda3std3__45__cpo4cendE[1];
.global .align 1 .b8 _ZN34_INTERNAL_b65499ba_4_k_cu_058e662f4cuda3std3__45__cpo6rbeginE[1];
.global .align 1 .b8 _ZN34_INTERNAL_b65499ba_4_k_cu_058e662f4cuda3std3__45__cpo4rendE[1];
.global .align 1 .b8 _ZN34_INTERNAL_b65499ba_4_k_cu_058e662f4cuda3std3__45__cpo7crbeginE[1];
.global .align 1 .b8 _ZN34_INTERNAL_b65499ba_4_k_cu_058e662f4cuda3std3__45__cpo5crendE[1];
.global .align 1 .b8 _ZN34_INTERNAL_b65499ba_4_k_cu_058e662f4cuda3std3__436_GLOBAL__N__b65499ba_4_k_cu_058e662f6ignoreE[1];
.global .align 1 .b8 _ZN34_INTERNAL_b65499ba_4_k_cu_058e662f4cuda3std3__419piecewise_constructE[1];
.global .align 1 .b8 _ZN34_INTERNAL_b65499ba_4_k_cu_058e662f4cuda3std3__48in_placeE[1];
.global .align 1 .b8 _ZN34_INTERNAL_b65499ba_4_k_cu_058e662f4cuda3std3__420unreachable_sentinelE[1];
.global .align 1 .b8 _ZN34_INTERNAL_b65499ba_4_k_cu_058e662f4cuda3std3__47nulloptE[1];
.global .align 1 .b8 _ZN34_INTERNAL_b65499ba_4_k_cu_058e662f4cuda3std3__48unexpectE[1];
.global .align 1 .b8 _ZN34_INTERNAL_b65499ba_4_k_cu_058e662f4cuda3std6ranges3__45__cpo4swapE[1];
.global .align 1 .b8 _ZN34_INTERNAL_b65499ba_4_k_cu_058e662f4cuda3std6ranges3__45__cpo9iter_moveE[1];
.global .align 1 .b8 _ZN34_INTERNAL_b65499ba_4_k_cu_058e662f4cuda3std6ranges3__45__cpo5beginE[1];
.global .align 1 .b8 _ZN34_INTERNAL_b65499ba_4_k_cu_058e662f4cuda3std6ranges3__45__cpo3endE[1];
.global .align 1 .b8 _ZN34_INTERNAL_b65499ba_4_k_cu_058e662f4cuda3std6ranges3__45__cpo6cbeginE[1];
.global .align 1 .b8 _ZN34_INTERNAL_b65499ba_4_k_cu_058e662f4cuda3std6ranges3__45__cpo4cendE[1];
.global .align 1 .b8 _ZN34_INTERNAL_b65499ba_4_k_cu_058e662f4cuda3std6ranges3__45__cpo7advanceE[1];
.global .align 1 .b8 _ZN34_INTERNAL_b65499ba_4_k_cu_058e662f4cuda3std6ranges3__45__cpo9iter_swapE[1];
.global .align 1 .b8 _ZN34_INTERNAL_b65499ba_4_k_cu_058e662f4cuda3std6ranges3__45__cpo4nextE[1];
.global .align 1 .b8 _ZN34_INTERNAL_b65499ba_4_k_cu_058e662f4cuda3std6ranges3__45__cpo4prevE[1];
.global .align 1 .b8 _ZN34_INTERNAL_b65499ba_4_k_cu_058e662f4cuda3std6ranges3__45__cpo4dataE[1];
.global .align 1 .b8 _ZN34_INTERNAL_b65499ba_4_k_cu_058e662f4cuda3std6ranges3__45__cpo5cdataE[1];
.global .align 1 .b8 _ZN34_INTERNAL_b65499ba_4_k_cu_058e662f4cuda3std6ranges3__45__cpo4sizeE[1];
.global .align 1 .b8 _ZN34_INTERNAL_b65499ba_4_k_cu_058e662f4cuda3std6ranges3__45__cpo5ssizeE[1];
.global .align 1 .b8 _ZN34_INTERNAL_b65499ba_4_k_cu_058e662f4cuda3std6ranges3__45__cpo8distanceE[1];
.global .align 1 .b8 _ZN34_INTERNAL_b65499ba_4_k_cu_058e662f6thrust24THRUST_300001_SM_1000_NS8cuda_cub3parE[1];
.global .align 1 .b8 _ZN34_INTERNAL_b65499ba_4_k_cu_058e662f6thrust24THRUST_300001_SM_1000_NS8cuda_cub10par_nosyncE[1];
.global .align 1 .b8 _ZN34_INTERNAL_b65499ba_4_k_cu_058e662f6thrust24THRUST_300001_SM_1000_NS6system6detail10sequential3seqE[1];
.global .align 1 .b8 _ZN34_INTERNAL_b65499ba_4_k_cu_058e662f6thrust24THRUST_300001_SM_1000_NS12placeholders2_1E[1];
.global .align 1 .b8 _ZN34_INTERNAL_b65499ba_4_k_cu_058e662f6thrust24THRUST_300001_SM_1000_NS12placeholders2_2E[1];
.global .align 1 .b8 _ZN34_INTERNAL_b65499ba_4_k_cu_058e662f6thrust24THRUST_300001_SM_1000_NS12placeholders2_3E[1];
.global .align 1 .b8 _ZN34_INTERNAL_b65499ba_4_k_cu_058e662f6thrust24THRUST_300001_SM_1000_NS12placeholders2_4E[1];
.global .align 1 .b8 _ZN34_INTERNAL_b65499ba_4_k_cu_058e662f6thrust24THRUST_300001_SM_1000_NS12placeholders2_5E[1];
.global .align 1 .b8 _ZN34_INTERNAL_b65499ba_4_k_cu_058e662f6thrust24THRUST_300001_SM_1000_NS12placeholders2_6E[1];
.global .align 1 .b8 _ZN34_INTERNAL_b65499ba_4_k_cu_058e662f6thrust24THRUST_300001_SM_1000_NS12placeholders2_7E[1];
.global .align 1 .b8 _ZN34_INTERNAL_b65499ba_4_k_cu_058e662f6thrust24THRUST_300001_SM_1000_NS12placeholders2_8E[1];
.global .align 1 .b8 _ZN34_INTERNAL_b65499ba_4_k_cu_058e662f6thrust24THRUST_300001_SM_1000_NS12placeholders2_9E[1];
.global .align 1 .b8 _ZN34_INTERNAL_b65499ba_4_k_cu_058e662f6thrust24THRUST_300001_SM_1000_NS12placeholders3_10E[1];
.global .align 1 .b8 _ZN34_INTERNAL_b65499ba_4_k_cu_058e662f6thrust24THRUST_300001_SM_1000_NS3seqE[1];

.visible .entry _ZN3cub18CUB_300001_SM_10006detail11EmptyKernelIvEEvv()
{


	ret;

}
	// .globl	_ZN3cub18CUB_300001_SM_10006detail8for_each13static_kernelINS2_12policy_hub_t12policy_500_tEmN6thrust24THRUST_300001_SM_1000_NS8cuda_cub6__fill7functorINS7_6detail15normal_iteratorINS7_10device_ptrIfEEEEfEEEEvT0_T1_
.visible .entry _ZN3cub18CUB_300001_SM_10006detail8for_each13static_kernelINS2_12policy_hub_t12policy_500_tEmN6thrust24THRUST_300001_SM_1000_NS8cuda_cub6__fill7functorINS7_6detail15normal_iteratorINS7_10device_ptrIfEEEEfEEEEvT0_T1_(
	.param .u64 _ZN3cub18CUB_300001_SM_10006detail8for_each13static_kernelINS2_12policy_hub_t12policy_500_tEmN6thrust24THRUST_300001_SM_1000_NS8cuda_cub6__fill7functorINS7_6detail15normal_iteratorINS7_10device_ptrIfEEEEfEEEEvT0_T1__param_0,
	.param .align 8 .b8 _ZN3cub18CUB_300001_SM_10006detail8for_each13static_kernelINS2_12policy_hub_t12policy_500_tEmN6thrust24THRUST_300001_SM_1000_NS8cuda_cub6__fill7functorINS7_6detail15normal_iteratorINS7_10device_ptrIfEEEEfEEEEvT0_T1__param_1[16]
)
.maxntid 256
{
	.reg .pred 	%p<4>;
	.reg .b16 	%rs<5>;
	.reg .b32 	%r<10>;
	.reg .b32 	%f<3>;
	.reg .b64 	%rd<16>;

	ld.param.f32 	%f2, [_ZN3cub18CUB_300001_SM_10006detail8for_each13static_kernelINS2_12policy_hub_t12policy_500_tEmN6thrust24THRUST_300001_SM_1000_NS8cuda_cub6__fill7functorINS7_6detail15normal_iteratorINS7_10device_ptrIfEEEEfEEEEvT0_T1__param_1+8];
	ld.param.u64 	%rd4, [_ZN3cub18CUB_300001_SM_10006detail8for_each13static_kernelINS2_12policy_hub_t12policy_500_tEmN6thrust24THRUST_300001_SM_1000_NS8cuda_cub6__fill7functorINS7_6detail15normal_iteratorINS7_10device_ptrIfEEEEfEEEEvT0_T1__param_1];
	ld.param.u64 	%rd5, [_ZN3cub18CUB_300001_SM_10006detail8for_each13static_kernelINS2_12policy_hub_t12policy_500_tEmN6thrust24THRUST_300001_SM_1000_NS8cuda_cub6__fill7functorINS7_6detail15normal_iteratorINS7_10device_ptrIfEEEEfEEEEvT0_T1__param_0];
	mov.u32 	%r7, %ctaid.x;
	mul.wide.u32 	%rd1, %r7, 512;
	sub.s64 	%rd2, %rd5, %rd1;
	setp.lt.u64 	%p1, %rd2, 512;
	@%p1 bra 	$L__BB1_2;
	mov.u32 	%r9, %tid.x;
	cvta.to.global.u64 	%rd11, %rd4;
	cvt.u64.u32 	%rd12, %r9;
	add.s64 	%rd13, %rd1, %rd12;
	shl.b64 	%rd14, %rd13, 2;
	add.s64 	%rd15, %rd11, %rd14;
	st.global.f32 	[%rd15], %f2;
	st.global.f32 	[%rd15+1024], %f2;
	bra.uni 	$L__BB1_6;
$L__BB1_2:
	cvta.to.global.u64 	%rd6, %rd4;
	mov.u32 	%r1, %tid.x;
	cvt.u64.u32 	%rd7, %r1;
	setp.le.u64 	%p2, %rd2, %rd7;
	add.s64 	%rd8, %rd1, %rd7;
	shl.b64 	%rd9, %rd8, 2;
	add.s64 	%rd3, %rd6, %rd9;
	@%p2 bra 	$L__BB1_4;
	st.global.f32 	[%rd3], %f2;
$L__BB1_4:
	add.s32 	%r8, %r1, 256;
	cvt.u64.u32 	%rd10, %r8;
	setp.le.u64 	%p3, %rd2, %rd10;
	@%p3 bra 	$L__BB1_6;
	st.global.f32 	[%rd3+1024], %f2;
$L__BB1_6:
	ret;

}
	// .globl	_ZN3cub18CUB_300001_SM_10006detail8for_each13static_kernelINS2_12policy_hub_t12policy_500_tEmN6thrust24THRUST_300001_SM_1000_NS8cuda_cub20__uninitialized_fill7functorINS7_10device_ptrIfEEfEEEEvT0_T1_
.visible .entry _ZN3cub18CUB_300001_SM_10006detail8for_each13static_kernelINS2_12policy_hub_t12policy_500_tEmN6thrust24THRUST_300001_SM_1000_NS8cuda_cub20__uninitialized_fill7functorINS7_10device_ptrIfEEfEEEEvT0_T1_(
	.param .u64 _ZN3cub18CUB_300001_SM_10006detail8for_each13static_kernelINS2_12policy_hub_t12policy_500_tEmN6thrust24THRUST_300001_SM_1000_NS8cuda_cub20__uninitialized_fill7functorINS7_10device_ptrIfEEfEEEEvT0_T1__param_0,
	.param .align 8 .b8 _ZN3cub18CUB_300001_SM_10006detail8for_each13static_kernelINS2_12policy_hub_t12policy_500_tEmN6thrust24THRUST_300001_SM_1000_NS8cuda_cub20__uninitialized_fill7functorINS7_10device_ptrIfEEfEEEEvT0_T1__param_1[16]
)
.maxntid 256
{
	.reg .pred 	%p<4>;
	.reg .b16 	%rs<5>;
	.reg .b32 	%r<10>;
	.reg .b32 	%f<3>;
	.reg .b64 	%rd<16>;

	ld.param.f32 	%f2, [_ZN3cub18CUB_300001_SM_10006detail8for_each13static_kernelINS2_12policy_hub_t12policy_500_tEmN6thrust24THRUST_300001_SM_1000_NS8cuda_cub20__uninitialized_fill7functorINS7_10device_ptrIfEEfEEEEvT0_T1__param_1+8];
	ld.param.u64 	%rd4, [_ZN3cub18CUB_300001_SM_10006detail8for_each13static_kernelINS2_12policy_hub_t12policy_500_tEmN6thrust24THRUST_300001_SM_1000_NS8cuda_cub20__uninitialized_fill7functorINS7_10device_ptrIfEEfEEEEvT0_T1__param_1];
	ld.param.u64 	%rd5, [_ZN3cub18CUB_300001_SM_10006detail8for_each13static_kernelINS2_12policy_hub_t12policy_500_tEmN6thrust24THRUST_300001_SM_1000_NS8cuda_cub20__uninitialized_fill7functorINS7_10device_ptrIfEEfEEEEvT0_T1__param_0];
	mov.u32 	%r7, %ctaid.x;
	mul.wide.u32 	%rd1, %r7, 512;
	sub.s64 	%rd2, %rd5, %rd1;
	setp.lt.u64 	%p1, %rd2, 512;
	@%p1 bra 	$L__BB2_2;
	mov.u32 	%r9, %tid.x;
	cvta.to.global.u64 	%rd11, %rd4;
	cvt.u64.u32 	%rd12, %r9;
	add.s64 	%rd13, %rd1, %rd12;
	shl.b64 	%rd14, %rd13, 2;
	add.s64 	%rd15, %rd11, %rd14;
	st.global.f32 	[%rd15], %f2;
	st.global.f32 	[%rd15+1024], %f2;
	bra.uni 	$L__BB2_6;
$L__BB2_2:
	cvta.to.global.u64 	%rd6, %rd4;
	mov.u32 	%r1, %tid.x;
	cvt.u64.u32 	%rd7, %r1;
	setp.le.u64 	%p2, %rd2, %rd7;
	add.s64 	%rd8, %rd1, %rd7;
	shl.b64 	%rd9, %rd8, 2;
	add.s64 	%rd3, %rd6, %rd9;
	@%p2 bra 	$L__BB2_4;
	st.global.f32 	[%rd3], %f2;
$L__BB2_4:
	add.s32 	%r8, %r1, 256;
	cvt.u64.u32 	%rd10, %r8;
	setp.le.u64 	%p3, %rd2, %rd10;
	@%p3 bra 	$L__BB2_6;
	st.global.f32 	[%rd3+1024], %f2;
$L__BB2_6:
	ret;

}
	// .globl	_ZN3cub18CUB_300001_SM_10006detail8for_each13static_kernelINS2_12policy_hub_t12policy_500_tElN6thrust24THRUST_300001_SM_1000_NS8cuda_cub6__fill7functorINS7_6detail15normal_iteratorINS7_10device_ptrIfEEEEfEEEEvT0_T1_
.visible .entry _ZN3cub18CUB_300001_SM_10006detail8for_each13static_kernelINS2_12policy_hub_t12policy_500_tElN6thrust24THRUST_300001_SM_1000_NS8cuda_cub6__fill7functorINS7_6detail15normal_iteratorINS7_10device_ptrIfEEEEfEEEEvT0_T1_(
	.param .u64 _ZN3cub18CUB_300001_SM_10006detail8for_each13static_kernelINS2_12policy_hub_t12policy_500_tElN6thrust24THRUST_300001_SM_1000_NS8cuda_cub6__fill7functorINS7_6detail15normal_iteratorINS7_10device_ptrIfEEEEfEEEEvT0_T1__param_0,
	.param .align 8 .b8 _ZN3cub18CUB_300001_SM_10006detail8for_each13static_kernelINS2_12policy_hub_t12policy_500_tElN6thrust24THRUST_300001_SM_1000_NS8cuda_cub6__fill7functorINS7_6detail15normal_iteratorINS7_10device_ptrIfEEEEfEEEEvT0_T1__param_1[16]
)
.maxntid 256
{
	.reg .pred 	%p<4>;
	.reg .b16 	%rs<5>;
	.reg .b32 	%r<10>;
	.reg .b32 	%f<3>;
	.reg .b64 	%rd<17>;

	ld.param.f32 	%f2, [_ZN3cub18CUB_300001_SM_10006detail8for_each13static_kernelINS2_12policy_hub_t12policy_500_tElN6thrust24THRUST_300001_SM_1000_NS8cuda_cub6__fill7functorINS7_6detail15normal_iteratorINS7_10device_ptrIfEEEEfEEEEvT0_T1__param_1+8];
	ld.param.u64 	%rd5, [_ZN3cub18CUB_300001_SM_10006detail8for_each13static_kernelINS2_12policy_hub_t12policy_500_tElN6thrust24THRUST_300001_SM_1000_NS8cuda_cub6__fill7functorINS7_6detail15normal_iteratorINS7_10device_ptrIfEEEEfEEEEvT0_T1__param_1];
	ld.param.u64 	%rd6, [_ZN3cub18CUB_300001_SM_10006detail8for_each13static_kernelINS2_12policy_hub_t12policy_500_tElN6thrust24THRUST_300001_SM_1000_NS8cuda_cub6__fill7functorINS7_6detail15normal_iteratorINS7_10device_ptrIfEEEEfEEEEvT0_T1__param_0];
	mov.u32 	%r7, %ctaid.x;
	mul.wide.u32 	%rd1, %r7, 512;
	sub.s64 	%rd2, %rd6, %rd1;
	setp.lt.s64 	%p1, %rd2, 512;
	@%p1 bra 	$L__BB3_2;
	mov.u32 	%r9, %tid.x;
	cvta.to.global.u64 	%rd12, %rd5;
	cvt.u64.u32 	%rd13, %r9;
	add.s64 	%rd14, %rd1, %rd13;
	shl.b64 	%rd15, %rd14, 2;
	add.s64 	%rd16, %rd12, %rd15;
	st.global.f32 	[%rd16], %f2;
	st.global.f32 	[%rd16+1024], %f2;
	bra.uni 	$L__BB3_6;
$L__BB3_2:
	cvta.to.global.u64 	%rd7, %rd5;
	mov.u32 	%r1, %tid.x;
	cvt.s64.s32 	%rd3, %rd2;
	cvt.u64.u32 	%rd8, %r1;
	setp.le.s64 	%p2, %rd3, %rd8;
	add.s64 	%rd9, %rd1, %rd8;
	shl.b64 	%rd10, %rd9, 2;
	add.s64 	%rd4, %rd7, %rd10;
	@%p2 bra 	$L__BB3_4;
	st.global.f32 	[%rd4], %f2;
$L__BB3_4:
	add.s32 	%r8, %r1, 256;
	cvt.u64.u32 	%rd11, %r8;
	setp.le.s64 	%p3, %rd3, %rd11;
	@%p3 bra 	$L__BB3_6;
	st.global.f32 	[%rd4+1024], %f2;
$L__BB3_6:
	ret;

}
	// .globl	_ZN3cub18CUB_300001_SM_10006detail9transform16transform_kernelINS2_10policy_hubILb1EN4cuda3std3__45tupleIJN6thrust24THRUST_300001_SM_1000_NS6detail15normal_iteratorINSA_10device_ptrIKfEEEESG_EEEE10policy1000Ei12weighted_mulNSC_INSD_IfEEEEJPSE_SN_EEEvT0_iT1_T2_DpNS2_10kernel_argIT3_EE
.visible .entry _ZN3cub18CUB_300001_SM_10006detail9transform16transform_kernelINS2_10policy_hubILb1EN4cuda3std3__45tupleIJN6thrust24THRUST_300001_SM_1000_NS6detail15normal_iteratorINSA_10device_ptrIKfEEEESG_EEEE10policy1000Ei12weighted_mulNSC_INSD_IfEEEEJPSE_SN_EEEvT0_iT1_T2_DpNS2_10kernel_argIT3_EE(
	.param .u32 _ZN3cub18CUB_300001_SM_10006detail9transform16transform_kernelINS2_10policy_hubILb1EN4cuda3std3__45tupleIJN6thrust24THRUST_300001_SM_1000_NS6detail15normal_iteratorINSA_10device_ptrIKfEEEESG_EEEE10policy1000Ei12weighted_mulNSC_INSD_IfEEEEJPSE_SN_EEEvT0_iT1_T2_DpNS2_10kernel_argIT3_EE_param_0,
	.param .u32 _ZN3cub18CUB_300001_SM_10006detail9transform16transform_kernelINS2_10policy_hubILb1EN4cuda3std3__45tupleIJN6thrust24THRUST_300001_SM_1000_NS6detail15normal_iteratorINSA_10device_ptrIKfEEEESG_EEEE10policy1000Ei12weighted_mulNSC_INSD_IfEEEEJPSE_SN_EEEvT0_iT1_T2_DpNS2_10kernel_argIT3_EE_param_1,
	.param .align 4 .b8 _ZN3cub18CUB_300001_SM_10006detail9transform16transform_kernelINS2_10policy_hubILb1EN4cuda3std3__45tupleIJN6thrust24THRUST_300001_SM_1000_NS6detail15normal_iteratorINSA_10device_ptrIKfEEEESG_EEEE10policy1000Ei12weighted_mulNSC_INSD_IfEEEEJPSE_SN_EEEvT0_iT1_T2_DpNS2_10kernel_argIT3_EE_param_2[4],
	.param .align 8 .b8 _ZN3cub18CUB_300001_SM_10006detail9transform16transform_kernelINS2_10policy_hubILb1EN4cuda3std3__45tupleIJN6thrust24THRUST_300001_SM_1000_NS6detail15normal_iteratorINSA_10device_ptrIKfEEEESG_EEEE10policy1000Ei12weighted_mulNSC_INSD_IfEEEEJPSE_SN_EEEvT0_iT1_T2_DpNS2_10kernel_argIT3_EE_param_3[8],
	.param .align 8 .b8 _ZN3cub18CUB_300001_SM_10006detail9transform16transform_kernelINS2_10policy_hubILb1EN4cuda3std3__45tupleIJN6thrust24THRUST_300001_SM_1000_NS6detail15normal_iteratorINSA_10device_ptrIKfEEEESG_EEEE10policy1000Ei12weighted_mulNSC_INSD_IfEEEEJPSE_SN_EEEvT0_iT1_T2_DpNS2_10kernel_argIT3_EE_param_4[16],
	.param .align 8 .b8 _ZN3cub18CUB_300001_SM_10006detail9transform16transform_kernelINS2_10policy_hubILb1EN4cuda3std3__45tupleIJN6thrust24THRUST_300001_SM_1000_NS6detail15normal_iteratorINSA_10device_ptrIKfEEEESG_EEEE10policy1000Ei12weighted_mulNSC_INSD_IfEEEEJPSE_SN_EEEvT0_iT1_T2_DpNS2_10kernel_argIT3_EE_param_5[16]
)
.maxntid 128
{
	.reg .pred 	%p<38>;
	.reg .b32 	%r<81>;
	.reg .b32 	%f<123>;
	.reg .b64 	%rd<97>;

	ld.param.f32 	%f2, [_ZN3cub18CUB_300001_SM_10006detail9transform16transform_kernelINS2_10policy_hubILb1EN4cuda3std3__45tupleIJN6thrust24THRUST_300001_SM_1000_NS6detail15normal_iteratorINSA_10device_ptrIKfEEEESG_EEEE10policy1000Ei12weighted_mulNSC_INSD_IfEEEEJPSE_SN_EEEvT0_iT1_T2_DpNS2_10kernel_argIT3_EE_param_2];
	ld.param.u32 	%r45, [_ZN3cub18CUB_300001_SM_10006detail9transform16transform_kernelINS2_10policy_hubILb1EN4cuda3std3__45tupleIJN6thrust24THRUST_300001_SM_1000_NS6detail15normal_iteratorINSA_10device_ptrIKfEEEESG_EEEE10policy1000Ei12weighted_mulNSC_INSD_IfEEEEJPSE_SN_EEEvT0_iT1_T2_DpNS2_10kernel_argIT3_EE_param_0];
	ld.param.u64 	%rd27, [_ZN3cub18CUB_300001_SM_10006detail9transform16transform_kernelINS2_10policy_hubILb1EN4cuda3std3__45tupleIJN6thrust24THRUST_300001_SM_1000_NS6detail15normal_iteratorINSA_10device_ptrIKfEEEESG_EEEE10policy1000Ei12weighted_mulNSC_INSD_IfEEEEJPSE_SN_EEEvT0_iT1_T2_DpNS2_10kernel_argIT3_EE_param_5];
	ld.param.u64 	%rd25, [_ZN3cub18CUB_300001_SM_10006detail9transform16transform_kernelINS2_10policy_hubILb1EN4cuda3std3__45tupleIJN6thrust24THRUST_300001_SM_1000_NS6detail15normal_iteratorINSA_10device_ptrIKfEEEESG_EEEE10policy1000Ei12weighted_mulNSC_INSD_IfEEEEJPSE_SN_EEEvT0_iT1_T2_DpNS2_10kernel_argIT3_EE_param_4];
	ld.param.u64 	%rd29, [_ZN3cub18CUB_300001_SM_10006detail9transform16transform_kernelINS2_10policy_hubILb1EN4cuda3std3__45tupleIJN6thrust24THRUST_300001_SM_1000_NS6detail15normal_iteratorINSA_10device_ptrIKfEEEESG_EEEE10policy1000Ei12weighted_mulNSC_INSD_IfEEEEJPSE_SN_EEEvT0_iT1_T2_DpNS2_10kernel_argIT3_EE_param_3];
	ld.param.u32 	%r44, [_ZN3cub18CUB_300001_SM_10006detail9transform16transform_kernelINS2_10policy_hubILb1EN4cuda3std3__45tupleIJN6thrust24THRUST_300001_SM_1000_NS6detail15normal_iteratorINSA_10device_ptrIKfEEEESG_EEEE10policy1000Ei12weighted_mulNSC_INSD_IfEEEEJPSE_SN_EEEvT0_iT1_T2_DpNS2_10kernel_argIT3_EE_param_1];
	cvta.to.global.u64 	%rd1, %rd29;
	cvta.to.global.u64 	%rd2, %rd25;
	cvta.to.global.u64 	%rd3, %rd27;
	shl.b32 	%r1, %r44, 7;
	mov.u32 	%r46, %ctaid.x;
	mul.lo.s32 	%r2, %r1, %r46;
	sub.s32 	%r3, %r45, %r2;
	min.s32 	%r4, %r1, %r3;
	shl.b32 	%r5, %r4, 2;
	mov.u32 	%r6, %tid.x;
	shl.b32 	%r71, %r6, 7;
	setp.ge.s32 	%p1, %r71, %r5;
	@%p1 bra 	$L__BB4_5;
	mul.wide.u32 	%rd4, %r6, 128;
	add.s64 	%rd30, %rd2, %rd4;
	mul.wide.s32 	%rd5, %r2, 4;
	add.s64 	%rd94, %rd30, %rd5;
	mov.u32 	%r70, %r71;
$L__BB4_2:
	.pragma "nounroll";
	// begin inline asm
	prefetch.global.L2 [%rd94];
	// end inline asm
	add.s32 	%r70, %r70, 16384;
	add.s64 	%rd94, %rd94, 16384;
	setp.lt.s32 	%p2, %r70, %r5;
	@%p2 bra 	$L__BB4_2;
	add.s64 	%rd32, %rd3, %rd4;
	add.s64 	%rd95, %rd32, %rd5;
$L__BB4_4:
	.pragma "nounroll";
	// begin inline asm
	prefetch.global.L2 [%rd95];
	// end inline asm
	add.s32 	%r71, %r71, 16384;
	add.s64 	%rd95, %rd95, 16384;
	setp.lt.s32 	%p3, %r71, %r5;
	@%p3 bra 	$L__BB4_4;
$L__BB4_5:
	mul.wide.s32 	%rd96, %r2, 4;
	add.s64 	%rd12, %rd2, %rd96;
	add.s64 	%rd13, %rd3, %rd96;
	add.s64 	%rd14, %rd1, %rd96;
	setp.gt.s32 	%p4, %r1, %r3;
	@%p4 bra 	$L__BB4_18;
	setp.lt.s32 	%p5, %r44, 1;
	@%p5 bra 	$L__BB4_59;
	setp.lt.u32 	%p6, %r44, 8;
	mov.b32 	%r79, 0;
	@%p6 bra 	$L__BB4_10;
	and.b32  	%r48, %r44, 2147483640;
	neg.s32 	%r73, %r48;
	mul.wide.u32 	%rd35, %r6, 4;
	add.s64 	%rd15, %rd1, %rd35;
	add.s64 	%rd36, %rd96, 1536;
	add.s64 	%rd17, %rd2, %rd36;
	add.s32 	%r72, %r6, 128;
	add.s64 	%rd18, %rd3, %rd36;
	add.s64 	%rd19, %rd1, %rd36;
$L__BB4_9:
	.pragma "nounroll";
	and.b32  	%r79, %r44, 2147483640;
	mul.wide.s32 	%rd37, %r72, 4;
	add.s64 	%rd38, %rd17, %rd37;
	add.s64 	%rd39, %rd18, %rd37;
	add.s64 	%rd40, %rd19, %rd37;
	cvta.to.global.u64 	%rd41, %rd25;
	mul.wide.u32 	%rd42, %r6, 4;
	add.s64 	%rd43, %rd41, %rd42;
	add.s64 	%rd44, %rd43, %rd96;
	cvta.to.global.u64 	%rd45, %rd27;
	add.s64 	%rd46, %rd45, %rd42;
	add.s64 	%rd47, %rd46, %rd96;
	ld.global.f32 	%f3, [%rd44];
	ld.global.f32 	%f4, [%rd47];
	mul.f32 	%f5, %f3, %f4;
	mul.f32 	%f6, %f2, %f5;
	add.s64 	%rd48, %rd15, %rd96;
	st.global.f32 	[%rd48], %f6;
	ld.global.f32 	%f7, [%rd38+-1536];
	ld.global.f32 	%f8, [%rd39+-1536];
	mul.f32 	%f9, %f7, %f8;
	mul.f32 	%f10, %f2, %f9;
	st.global.f32 	[%rd40+-1536], %f10;
	ld.global.f32 	%f11, [%rd38+-1024];
	ld.global.f32 	%f12, [%rd39+-1024];
	mul.f32 	%f13, %f11, %f12;
	mul.f32 	%f14, %f2, %f13;
	st.global.f32 	[%rd40+-1024], %f14;
	ld.global.f32 	%f15, [%rd38+-512];
	ld.global.f32 	%f16, [%rd39+-512];
	mul.f32 	%f17, %f15, %f16;
	mul.f32 	%f18, %f2, %f17;
	st.global.f32 	[%rd40+-512], %f18;
	ld.global.f32 	%f19, [%rd38];
	ld.global.f32 	%f20, [%rd39];
	mul.f32 	%f21, %f19, %f20;
	mul.f32 	%f22, %f2, %f21;
	st.global.f32 	[%rd40], %f22;
	ld.global.f32 	%f23, [%rd38+512];
	ld.global.f32 	%f24, [%rd39+512];
	mul.f32 	%f25, %f23, %f24;
	mul.f32 	%f26, %f2, %f25;
	st.global.f32 	[%rd40+512], %f26;
	ld.global.f32 	%f27, [%rd38+1024];
	ld.global.f32 	%f28, [%rd39+1024];
	mul.f32 	%f29, %f27, %f28;
	mul.f32 	%f30, %f2, %f29;
	st.global.f32 	[%rd40+1024], %f30;
	ld.global.f32 	%f31, [%rd38+1536];
	ld.global.f32 	%f32, [%rd39+1536];
	mul.f32 	%f33, %f31, %f32;
	mul.f32 	%f34, %f2, %f33;
	st.global.f32 	[%rd40+1536], %f34;
	add.s32 	%r73, %r73, 8;
	add.s64 	%rd96, %rd96, 4096;
	add.s32 	%r72, %r72, 1024;
	setp.eq.s32 	%p7, %r73, 0;
	@%p7 bra 	$L__BB4_10;
	bra.uni 	$L__BB4_9;
$L__BB4_10:
	and.b32  	%r38, %r44, 7;
	setp.eq.s32 	%p8, %r38, 0;
	@%p8 bra 	$L__BB4_59;
	and.b32  	%r39, %r44, 3;
	setp.lt.u32 	%p9, %r38, 4;
	@%p9 bra 	$L__BB4_13;
	shl.b32 	%r49, %r79, 7;
	add.s32 	%r50, %r49, %r6;
	mul.wide.s32 	%rd49, %r50, 4;
	add.s64 	%rd50, %rd12, %rd49;
	add.s64 	%rd51, %rd13, %rd49;
	ld.global.f32 	%f35, [%rd50];
	ld.global.f32 	%f36, [%rd51];
	mul.f32 	%f37, %f35, %f36;
	mul.f32 	%f38, %f2, %f37;
	add.s64 	%rd52, %rd14, %rd49;
	st.global.f32 	[%rd52], %f38;
	ld.global.f32 	%f39, [%rd50+512];
	ld.global.f32 	%f40, [%rd51+512];
	mul.f32 	%f41, %f39, %f40;
	mul.f32 	%f42, %f2, %f41;
	st.global.f32 	[%rd52+512], %f42;
	ld.global.f32 	%f43, [%rd50+1024];
	ld.global.f32 	%f44, [%rd51+1024];
	mul.f32 	%f45, %f43, %f44;
	mul.f32 	%f46, %f2, %f45;
	st.global.f32 	[%rd52+1024], %f46;
	ld.global.f32 	%f47, [%rd50+1536];
	ld.global.f32 	%f48, [%rd51+1536];
	mul.f32 	%f49, %f47, %f48;
	mul.f32 	%f50, %f2, %f49;
	st.global.f32 	[%rd52+1536], %f50;
	add.s32 	%r79, %r79, 4;
$L__BB4_13:
	setp.eq.s32 	%p10, %r39, 0;
	@%p10 bra 	$L__BB4_59;
	setp.eq.s32 	%p11, %r39, 1;
	@%p11 bra 	$L__BB4_16;
	shl.b32 	%r51, %r79, 7;
	add.s32 	%r52, %r51, %r6;
	mul.wide.s32 	%rd53, %r52, 4;
	add.s64 	%rd54, %rd12, %rd53;
	add.s64 	%rd55, %rd13, %rd53;
	ld.global.f32 	%f51, [%rd54];
	ld.global.f32 	%f52, [%rd55];
	mul.f32 	%f53, %f51, %f52;
	mul.f32 	%f54, %f2, %f53;
	add.s64 	%rd56, %rd14, %rd53;
	st.global.f32 	[%rd56], %f54;
	ld.global.f32 	%f55, [%rd54+512];
	ld.global.f32 	%f56, [%rd55+512];
	mul.f32 	%f57, %f55, %f56;
	mul.f32 	%f58, %f2, %f57;
	st.global.f32 	[%rd56+512], %f58;
	add.s32 	%r79, %r79, 2;
$L__BB4_16:
	and.b32  	%r53, %r44, 1;
	setp.eq.b32 	%p12, %r53, 1;
	not.pred 	%p13, %p12;
	@%p13 bra 	$L__BB4_59;
	shl.b32 	%r54, %r79, 7;
	add.s32 	%r55, %r54, %r6;
	mul.wide.s32 	%rd57, %r55, 4;
	add.s64 	%rd58, %rd12, %rd57;
	add.s64 	%rd59, %rd13, %rd57;
	ld.global.f32 	%f59, [%rd58];
	ld.global.f32 	%f60, [%rd59];
	mul.f32 	%f61, %f59, %f60;
	mul.f32 	%f62, %f2, %f61;
	add.s64 	%rd60, %rd14, %rd57;
	st.global.f32 	[%rd60], %f62;
	bra.uni 	$L__BB4_59;
$L__BB4_18:
	setp.lt.s32 	%p14, %r44, 1;
	@%p14 bra 	$L__BB4_59;
	and.b32  	%r14, %r44, 7;
	setp.lt.u32 	%p15, %r44, 8;
	mov.b32 	%r75, 0;
	@%p15 bra 	$L__BB4_38;
	and.b32  	%r75, %r44, 2147483640;
	mov.b32 	%r74, 0;
$L__BB4_21:
	.pragma "nounroll";
	shl.b32 	%r58, %r74, 7;
	add.s32 	%r22, %r58, %r6;
	setp.ge.s32 	%p16, %r22, %r4;
	@%p16 bra 	$L__BB4_23;
	mul.wide.u32 	%rd61, %r22, 4;
	add.s64 	%rd62, %rd12, %rd61;
	add.s64 	%rd63, %rd13, %rd61;
	ld.global.f32 	%f63, [%rd62];
	ld.global.f32 	%f64, [%rd63];
	mul.f32 	%f65, %f63, %f64;
	mul.f32 	%f66, %f2, %f65;
	add.s64 	%rd64, %rd14, %rd61;
	st.global.f32 	[%rd64], %f66;
$L__BB4_23:
	add.s32 	%r59, %r22, 128;
	setp.ge.s32 	%p17, %r59, %r4;
	mul.wide.s32 	%rd65, %r59, 4;
	add.s64 	%rd22, %rd12, %rd65;
	add.s64 	%rd23, %rd13, %rd65;
	add.s64 	%rd24, %rd14, %rd65;
	@%p17 bra 	$L__BB4_25;
	ld.global.f32 	%f67, [%rd22];
	ld.global.f32 	%f68, [%rd23];
	mul.f32 	%f69, %f67, %f68;
	mul.f32 	%f70, %f2, %f69;
	st.global.f32 	[%rd24], %f70;
$L__BB4_25:
	add.s32 	%r60, %r22, 256;
	setp.ge.s32 	%p18, %r60, %r4;
	@%p18 bra 	$L__BB4_27;
	ld.global.f32 	%f71, [%rd22+512];
	ld.global.f32 	%f72, [%rd23+512];
	mul.f32 	%f73, %f71, %f72;
	mul.f32 	%f74, %f2, %f73;
	st.global.f32 	[%rd24+512], %f74;
$L__BB4_27:
	add.s32 	%r61, %r22, 384;
	setp.ge.s32 	%p19, %r61, %r4;
	@%p19 bra 	$L__BB4_29;
	ld.global.f32 	%f75, [%rd22+1024];
	ld.global.f32 	%f76, [%rd23+1024];
	mul.f32 	%f77, %f75, %f76;
	mul.f32 	%f78, %f2, %f77;
	st.global.f32 	[%rd24+1024], %f78;
$L__BB4_29:
	add.s32 	%r62, %r22, 512;
	setp.ge.s32 	%p20, %r62, %r4;
	@%p20 bra 	$L__BB4_31;
	ld.global.f32 	%f79, [%rd22+1536];
	ld.global.f32 	%f80, [%rd23+1536];
	mul.f32 	%f81, %f79, %f80;
	mul.f32 	%f82, %f2, %f81;
	st.global.f32 	[%rd24+1536], %f82;
$L__BB4_31:
	add.s32 	%r63, %r22, 640;
	setp.ge.s32 	%p21, %r63, %r4;
	@%p21 bra 	$L__BB4_33;
	ld.global.f32 	%f83, [%rd22+2048];
	ld.global.f32 	%f84, [%rd23+2048];
	mul.f32 	%f85, %f83, %f84;
	mul.f32 	%f86, %f2, %f85;
	st.global.f32 	[%rd24+2048], %f86;
$L__BB4_33:
	add.s32 	%r64, %r22, 768;
	setp.ge.s32 	%p22, %r64, %r4;
	@%p22 bra 	$L__BB4_35;
	ld.global.f32 	%f87, [%rd22+2560];
	ld.global.f32 	%f88, [%rd23+2560];
	mul.f32 	%f89, %f87, %f88;
	mul.f32 	%f90, %f2, %f89;
	st.global.f32 	[%rd24+2560], %f90;
$L__BB4_35:
	add.s32 	%r65, %r22, 896;
	setp.ge.s32 	%p23, %r65, %r4;
	@%p23 bra 	$L__BB4_37;
	ld.global.f32 	%f91, [%rd22+3072];
	ld.global.f32 	%f92, [%rd23+3072];
	mul.f32 	%f93, %f91, %f92;
	mul.f32 	%f94, %f2, %f93;
	st.global.f32 	[%rd24+3072], %f94;
$L__BB4_37:
	add.s32 	%r74, %r74, 8;
	setp.ne.s32 	%p24, %r74, %r75;
	@%p24 bra 	$L__BB4_21;
$L__BB4_38:
	setp.eq.s32 	%p25, %r14, 0;
	@%p25 bra 	$L__BB4_59;
	and.b32  	%r25, %r44, 3;
	setp.lt.u32 	%p26, %r14, 4;
	@%p26 bra 	$L__BB4_49;
	shl.b32 	%r66, %r75, 7;
	add.s32 	%r26, %r66, %r6;
	setp.ge.s32 	%p27, %r26, %r4;
	@%p27 bra 	$L__BB4_42;
	mul.wide.s32 	%rd66, %r26, 4;
	add.s64 	%rd67, %rd12, %rd66;
	add.s64 	%rd68, %rd13, %rd66;
	ld.global.f32 	%f95, [%rd67];
	ld.global.f32 	%f96, [%rd68];
	mul.f32 	%f97, %f95, %f96;
	mul.f32 	%f98, %f2, %f97;
	add.s64 	%rd69, %rd14, %rd66;
	st.global.f32 	[%rd69], %f98;
$L__BB4_42:
	add.s32 	%r27, %r26, 128;
	setp.ge.s32 	%p28, %r27, %r4;
	@%p28 bra 	$L__BB4_44;
	mul.wide.s32 	%rd70, %r27, 4;
	add.s64 	%rd71, %rd12, %rd70;
	add.s64 	%rd72, %rd13, %rd70;
	ld.global.f32 	%f99, [%rd71];
	ld.global.f32 	%f100, [%rd72];
	mul.f32 	%f101, %f99, %f100;
	mul.f32 	%f102, %f2, %f101;
	add.s64 	%rd73, %rd14, %rd70;
	st.global.f32 	[%rd73], %f102;
$L__BB4_44:
	add.s32 	%r28, %r26, 256;
	setp.ge.s32 	%p29, %r28, %r4;
	@%p29 bra 	$L__BB4_46;
	mul.wide.s32 	%rd74, %r28, 4;
	add.s64 	%rd75, %rd12, %rd74;
	add.s64 	%rd76, %rd13, %rd74;
	ld.global.f32 	%f103, [%rd75];
	ld.global.f32 	%f104, [%rd76];
	mul.f32 	%f105, %f103, %f104;
	mul.f32 	%f106, %f2, %f105;
	add.s64 	%rd77, %rd14, %rd74;
	st.global.f32 	[%rd77], %f106;
$L__BB4_46:
	add.s32 	%r29, %r26, 384;
	setp.ge.s32 	%p30, %r29, %r4;
	@%p30 bra 	$L__BB4_48;
	mul.wide.s32 	%rd78, %r29, 4;
	add.s64 	%rd79, %rd12, %rd78;
	add.s64 	%rd80, %rd13, %rd78;
	ld.global.f32 	%f107, [%rd79];
	ld.global.f32 	%f108, [%rd80];
	mul.f32 	%f109, %f107, %f108;
	mul.f32 	%f110, %f2, %f109;
	add.s64 	%rd81, %rd14, %rd78;
	st.global.f32 	[%rd81], %f110;
$L__BB4_48:
	add.s32 	%r75, %r75, 4;
$L__BB4_49:
	setp.eq.s32 	%p31, %r25, 0;
	@%p31 bra 	$L__BB4_59;
	setp.eq.s32 	%p32, %r25, 1;
	@%p32 bra 	$L__BB4_56;
	shl.b32 	%r67, %r75, 7;
	add.s32 	%r32, %r67, %r6;
	setp.ge.s32 	%p33, %r32, %r4;
	@%p33 bra 	$L__BB4_53;
	mul.wide.s32 	%rd82, %r32, 4;
	add.s64 	%rd83, %rd12, %rd82;
	add.s64 	%rd84, %rd13, %rd82;
	ld.global.f32 	%f111, [%rd83];
	ld.global.f32 	%f112, [%rd84];
	mul.f32 	%f113, %f111, %f112;
	mul.f32 	%f114, %f2, %f113;
	add.s64 	%rd85, %rd14, %rd82;
	st.global.f32 	[%rd85], %f114;
$L__BB4_53:
	add.s32 	%r33, %r32, 128;
	setp.ge.s32 	%p34, %r33, %r4;
	@%p34 bra 	$L__BB4_55;
	mul.wide.s32 	%rd86, %r33, 4;
	add.s64 	%rd87, %rd12, %rd86;
	add.s64 	%rd88, %rd13, %rd86;
	ld.global.f32 	%f115, [%rd87];
	ld.global.f32 	%f116, [%rd88];
	mul.f32 	%f117, %f115, %f116;
	mul.f32 	%f118, %f2, %f117;
	add.s64 	%rd89, %rd14, %rd86;
	st.global.f32 	[%rd89], %f118;
$L__BB4_55:
	add.s32 	%r75, %r75, 2;
$L__BB4_56:
	and.b32  	%r68, %r44, 1;
	setp.eq.b32 	%p35, %r68, 1;
	not.pred 	%p36, %p35;
	@%p36 bra 	$L__BB4_59;
	shl.b32 	%r69, %r75, 7;
	add.s32 	%r36, %r69, %r6;
	setp.ge.s32 	%p37, %r36, %r4;
	@%p37 bra 	$L__BB4_59;
	mul.wide.s32 	%rd90, %r36, 4;
	add.s64 	%rd91, %rd12, %rd90;
	add.s64 	%rd92, %rd13, %rd90;
	ld.global.f32 	%f119, [%rd91];
	ld.global.f32 	%f120, [%rd92];
	mul.f32 	%f121, %f119, %f120;
	mul.f32 	%f122, %f2, %f121;
	add.s64 	%rd93, %rd14, %rd90;
	st.global.f32 	[%rd93], %f122;
$L__BB4_59:
	ret;

}
	// .globl	_ZN3cub18CUB_300001_SM_10006detail9transform16transform_kernelINS2_10policy_hubILb1EN4cuda3std3__45tupleIJN6thrust24THRUST_300001_SM_1000_NS6detail15normal_iteratorINSA_10device_ptrIKfEEEESG_EEEE10policy1000El12weighted_mulNSC_INSD_IfEEEEJPSE_SN_EEEvT0_iT1_T2_DpNS2_10kernel_argIT3_EE
.visible .entry _ZN3cub18CUB_300001_SM_10006detail9transform16transform_kernelINS2_10policy_hubILb1EN4cuda3std3__45tupleIJN6thrust24THRUST_300001_SM_1000_NS6detail15normal_iteratorINSA_10device_ptrIKfEEEESG_EEEE10policy1000El12weighted_mulNSC_INSD_IfEEEEJPSE_SN_EEEvT0_iT1_T2_DpNS2_10kernel_argIT3_EE(
	.param .u64 _ZN3cub18CUB_300001_SM_10006detail9transform16transform_kernelINS2_10policy_hubILb1EN4cuda3std3__45tupleIJN6thrust24THRUST_300001_SM_1000_NS6detail15normal_iteratorINSA_10device_ptrIKfEEEESG_EEEE10policy1000El12weighted_mulNSC_INSD_IfEEEEJPSE_SN_EEEvT0_iT1_T2_DpNS2_10kernel_argIT3_EE_param_0,
	.param .u32 _ZN3cub18CUB_300001_SM_10006detail9transform16transform_kernelINS2_10policy_hubILb1EN4cuda3std3__45tupleIJN6thrust24THRUST_300001_SM_1000_NS6detail15normal_iteratorINSA_10device_ptrIKfEEEESG_EEEE10policy1000El12weighted_mulNSC_INSD_IfEEEEJPSE_SN_EEEvT0_iT1_T2_DpNS2_10kernel_argIT3_EE_param_1,
	.param .align 4 .b8 _ZN3cub18CUB_300001_SM_10006detail9transform16transform_kernelINS2_10policy_hubILb1EN4cuda3std3__45tupleIJN6thrust24THRUST_300001_SM_1000_NS6detail15normal_iteratorINSA_10device_ptrIKfEEEESG_EEEE10policy1000El12weighted_mulNSC_INSD_IfEEEEJPSE_SN_EEEvT0_iT1_T2_DpNS2_10kernel_argIT3_EE_param_2[4],
	.param .align 8 .b8 _ZN3cub18CUB_300001_SM_10006detail9transform16transform_kernelINS2_10policy_hubILb1EN4cuda3std3__45tupleIJN6thrust24THRUST_300001_SM_1000_NS6detail15normal_iteratorINSA_10device_ptrIKfEEEESG_EEEE10policy1000El12weighted_mulNSC_INSD_IfEEEEJPSE_SN_EEEvT0_iT1_T2_DpNS2_10kernel_argIT3_EE_param_3[8],
	.param .align 8 .b8 _ZN3cub18CUB_300001_SM_10006detail9transform16transform_kernelINS2_10policy_hubILb1EN4cuda3std3__45tupleIJN6thrust24THRUST_300001_SM_1000_NS6detail15normal_iteratorINSA_10device_ptrIKfEEEESG_EEEE10policy1000El12weighted_mulNSC_INSD_IfEEEEJPSE_SN_EEEvT0_iT1_T2_DpNS2_10kernel_argIT3_EE_param_4[16],
	.param .align 8 .b8 _ZN3cub18CUB_300001_SM_10006detail9transform16transform_kernelINS2_10policy_hubILb1EN4cuda3std3__45tupleIJN6thrust24THRUST_300001_SM_1000_NS6detail15normal_iteratorINSA_10device_ptrIKfEEEESG_EEEE10policy1000El12weighted_mulNSC_INSD_IfEEEEJPSE_SN_EEEvT0_iT1_T2_DpNS2_10kernel_argIT3_EE_param_5[16]
)
.maxntid 128
{
	.reg .pred 	%p<38>;
	.reg .b32 	%r<78>;
	.reg .b32 	%f<123>;
	.reg .b64 	%rd<103>;

	ld.param.f32 	%f2, [_ZN3cub18CUB_300001_SM_10006detail9transform16transform_kernelINS2_10policy_hubILb1EN4cuda3std3__45tupleIJN6thrust24THRUST_300001_SM_1000_NS6detail15normal_iteratorINSA_10device_ptrIKfEEEESG_EEEE10policy1000El12weighted_mulNSC_INSD_IfEEEEJPSE_SN_EEEvT0_iT1_T2_DpNS2_10kernel_argIT3_EE_param_2];
	ld.param.u64 	%rd30, [_ZN3cub18CUB_300001_SM_10006detail9transform16transform_kernelINS2_10policy_hubILb1EN4cuda3std3__45tupleIJN6thrust24THRUST_300001_SM_1000_NS6detail15normal_iteratorINSA_10device_ptrIKfEEEESG_EEEE10policy1000El12weighted_mulNSC_INSD_IfEEEEJPSE_SN_EEEvT0_iT1_T2_DpNS2_10kernel_argIT3_EE_param_0];
	ld.param.u64 	%rd28, [_ZN3cub18CUB_300001_SM_10006detail9transform16transform_kernelINS2_10policy_hubILb1EN4cuda3std3__45tupleIJN6thrust24THRUST_300001_SM_1000_NS6detail15normal_iteratorINSA_10device_ptrIKfEEEESG_EEEE10policy1000El12weighted_mulNSC_INSD_IfEEEEJPSE_SN_EEEvT0_iT1_T2_DpNS2_10kernel_argIT3_EE_param_5];
	ld.param.u64 	%rd26, [_ZN3cub18CUB_300001_SM_10006detail9transform16transform_kernelINS2_10policy_hubILb1EN4cuda3std3__45tupleIJN6thrust24THRUST_300001_SM_1000_NS6detail15normal_iteratorINSA_10device_ptrIKfEEEESG_EEEE10policy1000El12weighted_mulNSC_INSD_IfEEEEJPSE_SN_EEEvT0_iT1_T2_DpNS2_10kernel_argIT3_EE_param_4];
	ld.param.u64 	%rd31, [_ZN3cub18CUB_300001_SM_10006detail9transform16transform_kernelINS2_10policy_hubILb1EN4cuda3std3__45tupleIJN6thrust24THRUST_300001_SM_1000_NS6detail15normal_iteratorINSA_10device_ptrIKfEEEESG_EEEE10policy1000El12weighted_mulNSC_INSD_IfEEEEJPSE_SN_EEEvT0_iT1_T2_DpNS2_10kernel_argIT3_EE_param_3];
	ld.param.u32 	%r42, [_ZN3cub18CUB_300001_SM_10006detail9transform16transform_kernelINS2_10policy_hubILb1EN4cuda3std3__45tupleIJN6thrust24THRUST_300001_SM_1000_NS6detail15normal_iteratorINSA_10device_ptrIKfEEEESG_EEEE10policy1000El12weighted_mulNSC_INSD_IfEEEEJPSE_SN_EEEvT0_iT1_T2_DpNS2_10kernel_argIT3_EE_param_1];
	cvta.to.global.u64 	%rd1, %rd31;
	cvta.to.global.u64 	%rd2, %rd26;
	cvta.to.global.u64 	%rd3, %rd28;
	shl.b32 	%r1, %r42, 7;
	mov.u32 	%r43, %ctaid.x;
	cvt.u64.u32 	%rd32, %r43;
	cvt.s64.s32 	%rd33, %r1;
	mul.lo.s64 	%rd4, %rd33, %rd32;
	sub.s64 	%rd34, %rd30, %rd4;
	min.s64 	%rd35, %rd34, %rd33;
	cvt.u32.u64 	%r2, %rd35;
	shl.b32 	%r3, %r2, 2;
	mov.u32 	%r4, %tid.x;
	shl.b32 	%r68, %r4, 7;
	setp.ge.s32 	%p1, %r68, %r3;
	@%p1 bra 	$L__BB5_5;
	shl.b64 	%rd5, %rd4, 2;
	add.s64 	%rd36, %rd2, %rd5;
	mul.wide.u32 	%rd6, %r4, 128;
	add.s64 	%rd100, %rd36, %rd6;
	mov.u32 	%r67, %r68;
$L__BB5_2:
	.pragma "nounroll";
	// begin inline asm
	prefetch.global.L2 [%rd100];
	// end inline asm
	add.s32 	%r67, %r67, 16384;
	add.s64 	%rd100, %rd100, 16384;
	setp.lt.s32 	%p2, %r67, %r3;
	@%p2 bra 	$L__BB5_2;
	add.s64 	%rd38, %rd3, %rd5;
	add.s64 	%rd101, %rd38, %rd6;
$L__BB5_4:
	.pragma "nounroll";
	// begin inline asm
	prefetch.global.L2 [%rd101];
	// end inline asm
	add.s32 	%r68, %r68, 16384;
	add.s64 	%rd101, %rd101, 16384;
	setp.lt.s32 	%p3, %r68, %r3;
	@%p3 bra 	$L__BB5_4;
$L__BB5_5:
	shl.b64 	%rd102, %rd4, 2;
	add.s64 	%rd13, %rd2, %rd102;
	add.s64 	%rd14, %rd3, %rd102;
	add.s64 	%rd15, %rd1, %rd102;
	setp.eq.s32 	%p4, %r1, %r2;
	@%p4 bra 	$L__BB5_47;
	setp.lt.s32 	%p5, %r42, 1;
	@%p5 bra 	$L__BB5_59;
	and.b32  	%r10, %r42, 7;
	setp.lt.u32 	%p6, %r42, 8;
	mov.b32 	%r75, 0;
	@%p6 bra 	$L__BB5_26;
	and.b32  	%r75, %r42, 2147483640;
	mov.b32 	%r71, 0;
$L__BB5_9:
	.pragma "nounroll";
	shl.b32 	%r46, %r71, 7;
	add.s32 	%r20, %r46, %r4;
	setp.ge.s32 	%p7, %r20, %r2;
	@%p7 bra 	$L__BB5_11;
	mul.wide.u32 	%rd41, %r20, 4;
	add.s64 	%rd42, %rd13, %rd41;
	add.s64 	%rd43, %rd14, %rd41;
	ld.global.f32 	%f3, [%rd42];
	ld.global.f32 	%f4, [%rd43];
	mul.f32 	%f5, %f3, %f4;
	mul.f32 	%f6, %f2, %f5;
	add.s64 	%rd44, %rd15, %rd41;
	st.global.f32 	[%rd44], %f6;
$L__BB5_11:
	add.s32 	%r47, %r20, 128;
	setp.ge.s32 	%p8, %r47, %r2;
	mul.wide.s32 	%rd45, %r47, 4;
	add.s64 	%rd23, %rd13, %rd45;
	add.s64 	%rd24, %rd14, %rd45;
	add.s64 	%rd25, %rd15, %rd45;
	@%p8 bra 	$L__BB5_13;
	ld.global.f32 	%f7, [%rd23];
	ld.global.f32 	%f8, [%rd24];
	mul.f32 	%f9, %f7, %f8;
	mul.f32 	%f10, %f2, %f9;
	st.global.f32 	[%rd25], %f10;
$L__BB5_13:
	add.s32 	%r48, %r20, 256;
	setp.ge.s32 	%p9, %r48, %r2;
	@%p9 bra 	$L__BB5_15;
	ld.global.f32 	%f11, [%rd23+512];
	ld.global.f32 	%f12, [%rd24+512];
	mul.f32 	%f13, %f11, %f12;
	mul.f32 	%f14, %f2, %f13;
	st.global.f32 	[%rd25+512], %f14;
$L__BB5_15:
	add.s32 	%r49, %r20, 384;
	setp.ge.s32 	%p10, %r49, %r2;
	@%p10 bra 	$L__BB5_17;
	ld.global.f32 	%f15, [%rd23+1024];
	ld.global.f32 	%f16, [%rd24+1024];
	mul.f32 	%f17, %f15, %f16;
	mul.f32 	%f18, %f2, %f17;
	st.global.f32 	[%rd25+1024], %f18;
$L__BB5_17:
	add.s32 	%r50, %r20, 512;
	setp.ge.s32 	%p11, %r50, %r2;
	@%p11 bra 	$L__BB5_19;
	ld.global.f32 	%f19, [%rd23+1536];
	ld.global.f32 	%f20, [%rd24+1536];
	mul.f32 	%f21, %f19, %f20;
	mul.f32 	%f22, %f2, %f21;
	st.global.f32 	[%rd25+1536], %f22;
$L__BB5_19:
	add.s32 	%r51, %r20, 640;
	setp.ge.s32 	%p12, %r51, %r2;
	@%p12 bra 	$L__BB5_21;
	ld.global.f32 	%f23, [%rd23+2048];
	ld.global.f32 	%f24, [%rd24+2048];
	mul.f32 	%f25, %f23, %f24;
	mul.f32 	%f26, %f2, %f25;
	st.global.f32 	[%rd25+2048], %f26;
$L__BB5_21:
	add.s32 	%r52, %r20, 768;
	setp.ge.s32 	%p13, %r52, %r2;
	@%p13 bra 	$L__BB5_23;
	ld.global.f32 	%f27, [%rd23+2560];
	ld.global.f32 	%f28, [%rd24+2560];
	mul.f32 	%f29, %f27, %f28;
	mul.f32 	%f30, %f2, %f29;
	st.global.f32 	[%rd25+2560], %f30;
$L__BB5_23:
	add.s32 	%r53, %r20, 896;
	setp.ge.s32 	%p14, %r53, %r2;
	@%p14 bra 	$L__BB5_25;
	ld.global.f32 	%f31, [%rd23+3072];
	ld.global.f32 	%f32, [%rd24+3072];
	mul.f32 	%f33, %f31, %f32;
	mul.f32 	%f34, %f2, %f33;
	st.global.f32 	[%rd25+3072], %f34;
$L__BB5_25:
	add.s32 	%r71, %r71, 8;
	setp.eq.s32 	%p15, %r71, %r75;
	@%p15 bra 	$L__BB5_26;
	bra.uni 	$L__BB5_9;
$L__BB5_26:
	setp.eq.s32 	%p16, %r10, 0;
	@%p16 bra 	$L__BB5_59;
	and.b32  	%r30, %r42, 3;
	setp.lt.u32 	%p17, %r10, 4;
	@%p17 bra 	$L__BB5_37;
	shl.b32 	%r54, %r75, 7;
	add.s32 	%r31, %r54, %r4;
	setp.ge.s32 	%p18, %r31, %r2;
	@%p18 bra 	$L__BB5_30;
	mul.wide.s32 	%rd46, %r31, 4;
	add.s64 	%rd47, %rd13, %rd46;
	add.s64 	%rd48, %rd14, %rd46;
	ld.global.f32 	%f35, [%rd47];
	ld.global.f32 	%f36, [%rd48];
	mul.f32 	%f37, %f35, %f36;
	mul.f32 	%f38, %f2, %f37;
	add.s64 	%rd49, %rd15, %rd46;
	st.global.f32 	[%rd49], %f38;
$L__BB5_30:
	add.s32 	%r32, %r31, 128;
	setp.ge.s32 	%p19, %r32, %r2;
	@%p19 bra 	$L__BB5_32;
	mul.wide.s32 	%rd50, %r32, 4;
	add.s64 	%rd51, %rd13, %rd50;
	add.s64 	%rd52, %rd14, %rd50;
	ld.global.f32 	%f39, [%rd51];
	ld.global.f32 	%f40, [%rd52];
	mul.f32 	%f41, %f39, %f40;
	mul.f32 	%f42, %f2, %f41;
	add.s64 	%rd53, %rd15, %rd50;
	st.global.f32 	[%rd53], %f42;
$L__BB5_32:
	add.s32 	%r33, %r31, 256;
	setp.ge.s32 	%p20, %r33, %r2;
	@%p20 bra 	$L__BB5_34;
	mul.wide.s32 	%rd54, %r33, 4;
	add.s64 	%rd55, %rd13, %rd54;
	add.s64 	%rd56, %rd14, %rd54;
	ld.global.f32 	%f43, [%rd55];
	ld.global.f32 	%f44, [%rd56];
	mul.f32 	%f45, %f43, %f44;
	mul.f32 	%f46, %f2, %f45;
	add.s64 	%rd57, %rd15, %rd54;
	st.global.f32 	[%rd57], %f46;
$L__BB5_34:
	add.s32 	%r34, %r31, 384;
	setp.ge.s32 	%p21, %r34, %r2;
	@%p21 bra 	$L__BB5_36;
	mul.wide.s32 	%rd58, %r34, 4;
	add.s64 	%rd59, %rd13, %rd58;
	add.s64 	%rd60, %rd14, %rd58;
	ld.global.f32 	%f47, [%rd59];
	ld.global.f32 	%f48, [%rd60];
	mul.f32 	%f49, %f47, %f48;
	mul.f32 	%f50, %f2, %f49;
	add.s64 	%rd61, %rd15, %rd58;
	st.global.f32 	[%rd61], %f50;
$L__BB5_36:
	add.s32 	%r75, %r75, 4;
$L__BB5_37:
	setp.eq.s32 	%p22, %r30, 0;
	@%p22 bra 	$L__BB5_59;
	setp.eq.s32 	%p23, %r30, 1;
	@%p23 bra 	$L__BB5_44;
	shl.b32 	%r55, %r75, 7;
	add.s32 	%r37, %r55, %r4;
	setp.ge.s32 	%p24, %r37, %r2;
	@%p24 bra 	$L__BB5_41;
	mul.wide.s32 	%rd62, %r37, 4;
	add.s64 	%rd63, %rd13, %rd62;
	add.s64 	%rd64, %rd14, %rd62;
	ld.global.f32 	%f51, [%rd63];
	ld.global.f32 	%f52, [%rd64];
	mul.f32 	%f53, %f51, %f52;
	mul.f32 	%f54, %f2, %f53;
	add.s64 	%rd65, %rd15, %rd62;
	st.global.f32 	[%rd65], %f54;
$L__BB5_41:
	add.s32 	%r38, %r37, 128;
	setp.ge.s32 	%p25, %r38, %r2;
	@%p25 bra 	$L__BB5_43;
	mul.wide.s32 	%rd66, %r38, 4;
	add.s64 	%rd67, %rd13, %rd66;
	add.s64 	%rd68, %rd14, %rd66;
	ld.global.f32 	%f55, [%rd67];
	ld.global.f32 	%f56, [%rd68];
	mul.f32 	%f57, %f55, %f56;
	mul.f32 	%f58, %f2, %f57;
	add.s64 	%rd69, %rd15, %rd66;
	st.global.f32 	[%rd69], %f58;
$L__BB5_43:
	add.s32 	%r75, %r75, 2;
$L__BB5_44:
	and.b32  	%r56, %r42, 1;
	setp.eq.b32 	%p26, %r56, 1;
	not.pred 	%p27, %p26;
	@%p27 bra 	$L__BB5_59;
	shl.b32 	%r57, %r75, 7;
	add.s32 	%r41, %r57, %r4;
	setp.ge.s32 	%p28, %r41, %r2;
	@%p28 bra 	$L__BB5_59;
	mul.wide.s32 	%rd70, %r41, 4;
	add.s64 	%rd71, %rd13, %rd70;
	add.s64 	%rd72, %rd14, %rd70;
	ld.global.f32 	%f59, [%rd71];
	ld.global.f32 	%f60, [%rd72];
	mul.f32 	%f61, %f59, %f60;
	mul.f32 	%f62, %f2, %f61;
	add.s64 	%rd73, %rd15, %rd70;
	st.global.f32 	[%rd73], %f62;
	bra.uni 	$L__BB5_59;
$L__BB5_47:
	setp.lt.s32 	%p29, %r42, 1;
	@%p29 bra 	$L__BB5_59;
	setp.lt.u32 	%p30, %r42, 8;
	mov.b32 	%r73, 0;
	@%p30 bra 	$L__BB5_51;
	and.b32  	%r73, %r42, 2147483640;
	neg.s32 	%r70, %r73;
	mul.wide.u32 	%rd74, %r4, 4;
	add.s64 	%rd16, %rd1, %rd74;
	add.s64 	%rd75, %rd102, 1536;
	add.s64 	%rd18, %rd2, %rd75;
	add.s32 	%r69, %r4, 128;
	add.s64 	%rd19, %rd3, %rd75;
	add.s64 	%rd20, %rd1, %rd75;
$L__BB5_50:
	.pragma "nounroll";
	mul.wide.s32 	%rd76, %r69, 4;
	add.s64 	%rd77, %rd18, %rd76;
	add.s64 	%rd78, %rd19, %rd76;
	add.s64 	%rd79, %rd20, %rd76;
	cvta.to.global.u64 	%rd80, %rd26;
	mul.wide.u32 	%rd81, %r4, 4;
	add.s64 	%rd82, %rd80, %rd81;
	add.s64 	%rd83, %rd82, %rd102;
	cvta.to.global.u64 	%rd84, %rd28;
	add.s64 	%rd85, %rd84, %rd81;
	add.s64 	%rd86, %rd85, %rd102;
	ld.global.f32 	%f63, [%rd83];
	ld.global.f32 	%f64, [%rd86];
	mul.f32 	%f65, %f63, %f64;
	mul.f32 	%f66, %f2, %f65;
	add.s64 	%rd87, %rd16, %rd102;
	st.global.f32 	[%rd87], %f66;
	ld.global.f32 	%f67, [%rd77+-1536];
	ld.global.f32 	%f68, [%rd78+-1536];
	mul.f32 	%f69, %f67, %f68;
	mul.f32 	%f70, %f2, %f69;
	st.global.f32 	[%rd79+-1536], %f70;
	ld.global.f32 	%f71, [%rd77+-1024];
	ld.global.f32 	%f72, [%rd78+-1024];
	mul.f32 	%f73, %f71, %f72;
	mul.f32 	%f74, %f2, %f73;
	st.global.f32 	[%rd79+-1024], %f74;
	ld.global.f32 	%f75, [%rd77+-512];
	ld.global.f32 	%f76, [%rd78+-512];
	mul.f32 	%f77, %f75, %f76;
	mul.f32 	%f78, %f2, %f77;
	st.global.f32 	[%rd79+-512], %f78;
	ld.global.f32 	%f79, [%rd77];
	ld.global.f32 	%f80, [%rd78];
	mul.f32 	%f81, %f79, %f80;
	mul.f32 	%f82, %f2, %f81;
	st.global.f32 	[%rd79], %f82;
	ld.global.f32 	%f83, [%rd77+512];
	ld.global.f32 	%f84, [%rd78+512];
	mul.f32 	%f85, %f83, %f84;
	mul.f32 	%f86, %f2, %f85;
	st.global.f32 	[%rd79+512], %f86;
	ld.global.f32 	%f87, [%rd77+1024];
	ld.global.f32 	%f88, [%rd78+1024];
	mul.f32 	%f89, %f87, %f88;
	mul.f32 	%f90, %f2, %f89;
	st.global.f32 	[%rd79+1024], %f90;
	ld.global.f32 	%f91, [%rd77+1536];
	ld.global.f32 	%f92, [%rd78+1536];
	mul.f32 	%f93, %f91, %f92;
	mul.f32 	%f94, %f2, %f93;
	st.global.f32 	[%rd79+1536], %f94;
	add.s32 	%r70, %r70, 8;
	add.s64 	%rd102, %rd102, 4096;
	add.s32 	%r69, %r69, 1024;
	setp.eq.s32 	%p31, %r70, 0;
	@%p31 bra 	$L__BB5_51;
	bra.uni 	$L__BB5_50;
$L__BB5_51:
	and.b32  	%r23, %r42, 7;
	setp.eq.s32 	%p32, %r23, 0;
	@%p32 bra 	$L__BB5_59;
	and.b32  	%r24, %r42, 3;
	setp.lt.u32 	%p33, %r23, 4;
	@%p33 bra 	$L__BB5_54;
	shl.b32 	%r60, %r73, 7;
	add.s32 	%r61, %r60, %r4;
	mul.wide.s32 	%rd88, %r61, 4;
	add.s64 	%rd89, %rd13, %rd88;
	add.s64 	%rd90, %rd14, %rd88;
	ld.global.f32 	%f95, [%rd89];
	ld.global.f32 	%f96, [%rd90];
	mul.f32 	%f97, %f95, %f96;
	mul.f32 	%f98, %f2, %f97;
	add.s64 	%rd91, %rd15, %rd88;
	st.global.f32 	[%rd91], %f98;
	ld.global.f32 	%f99, [%rd89+512];
	ld.global.f32 	%f100, [%rd90+512];
	mul.f32 	%f101, %f99, %f100;
	mul.f32 	%f102, %f2, %f101;
	st.global.f32 	[%rd91+512], %f102;
	ld.global.f32 	%f103, [%rd89+1024];
	ld.global.f32 	%f104, [%rd90+1024];
	mul.f32 	%f105, %f103, %f104;
	mul.f32 	%f106, %f2, %f105;
	st.global.f32 	[%rd91+1024], %f106;
	ld.global.f32 	%f107, [%rd89+1536];
	ld.global.f32 	%f108, [%rd90+1536];
	mul.f32 	%f109, %f107, %f108;
	mul.f32 	%f110, %f2, %f109;
	st.global.f32 	[%rd91+1536], %f110;
	add.s32 	%r73, %r73, 4;
$L__BB5_54:
	setp.eq.s32 	%p34, %r24, 0;
	@%p34 bra 	$L__BB5_59;
	setp.eq.s32 	%p35, %r24, 1;
	@%p35 bra 	$L__BB5_57;
	shl.b32 	%r62, %r73, 7;
	add.s32 	%r63, %r62, %r4;
	mul.wide.s32 	%rd92, %r63, 4;
	add.s64 	%rd93, %rd13, %rd92;
	add.s64 	%rd94, %rd14, %rd92;
	ld.global.f32 	%f111, [%rd93];
	ld.global.f32 	%f112, [%rd94];
	mul.f32 	%f113, %f111, %f112;
	mul.f32 	%f114, %f2, %f113;
	add.s64 	%rd95, %rd15, %rd92;
	st.global.f32 	[%rd95], %f114;
	ld.global.f32 	%f115, [%rd93+512];
	ld.global.f32 	%f116, [%rd94+512];
	mul.f32 	%f117, %f115, %f116;
	mul.f32 	%f118, %f2, %f117;
	st.global.f32 	[%rd95+512], %f118;
	add.s32 	%r73, %r73, 2;
$L__BB5_57:
	and.b32  	%r64, %r42, 1;
	setp.eq.b32 	%p36, %r64, 1;
	not.pred 	%p37, %p36;
	@%p37 bra 	$L__BB5_59;
	shl.b32 	%r65, %r73, 7;
	add.s32 	%r66, %r65, %r4;
	mul.wide.s32 	%rd96, %r66, 4;
	add.s64 	%rd97, %rd13, %rd96;
	add.s64 	%rd98, %rd14, %rd96;
	ld.global.f32 	%f119, [%rd97];
	ld.global.f32 	%f120, [%rd98];
	mul.f32 	%f121, %f119, %f120;
	mul.f32 	%f122, %f2, %f121;
	add.s64 	%rd99, %rd15, %rd96;
	st.global.f32 	[%rd99], %f122;
$L__BB5_59:
	ret;

}
	// .globl	_ZN3cub18CUB_300001_SM_10006detail6reduce28DeviceReduceSingleTileKernelINS2_10policy_hubIfjN4cuda3std3__44plusIfEEE10Policy1000EN6thrust24THRUST_300001_SM_1000_NS6detail15normal_iteratorINSD_10device_ptrIfEEEEPfjS9_ffNS7_10__identityEEEvT0_T1_T2_T3_T4_T6_
.visible .entry _ZN3cub18CUB_300001_SM_10006detail6reduce28DeviceReduceSingleTileKernelINS2_10policy_hubIfjN4cuda3std3__44plusIfEEE10Policy1000EN6thrust24THRUST_300001_SM_1000_NS6detail15normal_iteratorINSD_10device_ptrIfEEEEPfjS9_ffNS7_10__identityEEEvT0_T1_T2_T3_T4_T6_(
	.param .align 8 .b8 _ZN3cub18CUB_300001_SM_10006detail6reduce28DeviceReduceSingleTileKernelINS2_10policy_hubIfjN4cuda3std3__44plusIfEEE10Policy1000EN6thrust24THRUST_300001_SM_1000_NS6detail15normal_iteratorINSD_10device_ptrIfEEEEPfjS9_ffNS7_10__identityEEEvT0_T1_T2_T3_T4_T6__param_0[8],
	.param .u64 .ptr .align 1 _ZN3cub18CUB_300001_SM_10006detail6reduce28DeviceReduceSingleTileKernelINS2_10policy_hubIfjN4cuda3std3__44plusIfEEE10Policy1000EN6thrust24THRUST_300001_SM_1000_NS6detail15normal_iteratorINSD_10device_ptrIfEEEEPfjS9_ffNS7_10__identityEEEvT0_T1_T2_T3_T4_T6__param_1,
	.param .u32 _ZN3cub18CUB_300001_SM_10006detail6reduce28DeviceReduceSingleTileKernelINS2_10policy_hubIfjN4cuda3std3__44plusIfEEE10Policy1000EN6thrust24THRUST_300001_SM_1000_NS6detail15normal_iteratorINSD_10device_ptrIfEEEEPfjS9_ffNS7_10__identityEEEvT0_T1_T2_T3_T4_T6__param_2,
	.param .align 1 .b8 _ZN3cub18CUB_300001_SM_10006detail6reduce28DeviceReduceSingleTileKernelINS2_10policy_hubIfjN4cuda3std3__44plusIfEEE10Policy1000EN6thrust24THRUST_300001_SM_1000_NS6detail15normal_iteratorINSD_10device_ptrIfEEEEPfjS9_ffNS7_10__identityEEEvT0_T1_T2_T3_T4_T6__param_3[1],
	.param .f32 _ZN3cub18CUB_300001_SM_10006detail6reduce28DeviceReduceSingleTileKernelINS2_10policy_hubIfjN4cuda3std3__44plusIfEEE10Policy1000EN6thrust24THRUST_300001_SM_1000_NS6detail15normal_iteratorINSD_10device_ptrIfEEEEPfjS9_ffNS7_10__identityEEEvT0_T1_T2_T3_T4_T6__param_4,
	.param .align 1 .b8 _ZN3cub18CUB_300001_SM_10006detail6reduce28DeviceReduceSingleTileKernelINS2_10policy_hubIfjN4cuda3std3__44plusIfEEE10Policy1000EN6thrust24THRUST_300001_SM_1000_NS6detail15normal_iteratorINSD_10device_ptrIfEEEEPfjS9_ffNS7_10__identityEEEvT0_T1_T2_T3_T4_T6__param_5[1]
)
.maxntid 512
.minnctapersm 1
{
	.reg .pred 	%p<67>;
	.reg .b32 	%r<211>;
	.reg .b32 	%f<384>;
	.reg .b64 	%rd<84>;
	// demoted variable
	.shared .align 4 .b8 _ZZN3cub18CUB_300001_SM_10006detail6reduce28DeviceReduceSingleTileKernelINS2_10policy_hubIfjN4cuda3std3__44plusIfEEE10Policy1000EN6thrust24THRUST_300001_SM_1000_NS6detail15normal_iteratorINSD_10device_ptrIfEEEEPfjS9_ffNS7_10__identityEEEvT0_T1_T2_T3_T4_T6_E12temp_storage[84];
	ld.param.u64 	%rd9, [_ZN3cub18CUB_300001_SM_10006detail6reduce28DeviceReduceSingleTileKernelINS2_10policy_hubIfjN4cuda3std3__44plusIfEEE10Policy1000EN6thrust24THRUST_300001_SM_1000_NS6detail15normal_iteratorINSD_10device_ptrIfEEEEPfjS9_ffNS7_10__identityEEEvT0_T1_T2_T3_T4_T6__param_0];
	ld.param.u64 	%rd10, [_ZN3cub18CUB_300001_SM_10006detail6reduce28DeviceReduceSingleTileKernelINS2_10policy_hubIfjN4cuda3std3__44plusIfEEE10Policy1000EN6thrust24THRUST_300001_SM_1000_NS6detail15normal_iteratorINSD_10device_ptrIfEEEEPfjS9_ffNS7_10__identityEEEvT0_T1_T2_T3_T4_T6__param_1];
	ld.param.u32 	%r51, [_ZN3cub18CUB_300001_SM_10006detail6reduce28DeviceReduceSingleTileKernelINS2_10policy_hubIfjN4cuda3std3__44plusIfEEE10Policy1000EN6thrust24THRUST_300001_SM_1000_NS6detail15normal_iteratorINSD_10device_ptrIfEEEEPfjS9_ffNS7_10__identityEEEvT0_T1_T2_T3_T4_T6__param_2];
	ld.param.f32 	%f42, [_ZN3cub18CUB_300001_SM_10006detail6reduce28DeviceReduceSingleTileKernelINS2_10policy_hubIfjN4cuda3std3__44plusIfEEE10Policy1000EN6thrust24THRUST_300001_SM_1000_NS6detail15normal_iteratorINSD_10device_ptrIfEEEEPfjS9_ffNS7_10__identityEEEvT0_T1_T2_T3_T4_T6__param_4];
	cvta.to.global.u64 	%rd1, %rd10;
	setp.ne.s32 	%p1, %r51, 0;
	@%p1 bra 	$L__BB6_3;
	mov.u32 	%r193, %tid.x;
	setp.ne.s32 	%p66, %r193, 0;
	@%p66 bra 	$L__BB6_52;
	st.global.f32 	[%rd1], %f42;
	bra.uni 	$L__BB6_52;
$L__BB6_3:
	cvta.to.global.u64 	%rd2, %rd9;
	setp.gt.u32 	%p2, %r51, 8191;
	@%p2 bra 	$L__BB6_28;
	mov.u32 	%r1, %tid.x;
	setp.ge.u32 	%p24, %r1, %r51;
	mov.f32 	%f371, 0f00000000;
	mov.u32 	%r197, %r1;
	@%p24 bra 	$L__BB6_6;
	mul.wide.u32 	%rd73, %r1, 4;
	add.s64 	%rd74, %rd2, %rd73;
	ld.global.f32 	%f371, [%rd74];
	add.s32 	%r197, %r1, 512;
$L__BB6_6:
	setp.ge.u32 	%p25, %r197, %r51;
	@%p25 bra 	$L__BB6_19;
	not.b32 	%r120, %r197;
	add.s32 	%r121, %r51, %r120;
	shr.u32 	%r122, %r121, 9;
	add.s32 	%r4, %r122, 1;
	and.b32  	%r5, %r4, 15;
	setp.lt.u32 	%p26, %r121, 7680;
	@%p26 bra 	$L__BB6_10;
	and.b32  	%r123, %r4, 16777200;
	neg.s32 	%r195, %r123;
	mul.wide.u32 	%rd75, %r197, 4;
	add.s64 	%rd76, %rd75, %rd2;
	add.s64 	%rd82, %rd76, 16384;
$L__BB6_9:
	.pragma "nounroll";
	ld.global.f32 	%f205, [%rd82+-16384];
	add.f32 	%f206, %f371, %f205;
	ld.global.f32 	%f207, [%rd82+-14336];
	add.f32 	%f208, %f206, %f207;
	ld.global.f32 	%f209, [%rd82+-12288];
	add.f32 	%f210, %f208, %f209;
	ld.global.f32 	%f211, [%rd82+-10240];
	add.f32 	%f212, %f210, %f211;
	ld.global.f32 	%f213, [%rd82+-8192];
	add.f32 	%f214, %f212, %f213;
	ld.global.f32 	%f215, [%rd82+-6144];
	add.f32 	%f216, %f214, %f215;
	ld.global.f32 	%f217, [%rd82+-4096];
	add.f32 	%f218, %f216, %f217;
	ld.global.f32 	%f219, [%rd82+-2048];
	add.f32 	%f220, %f218, %f219;
	ld.global.f32 	%f221, [%rd82];
	add.f32 	%f222, %f220, %f221;
	ld.global.f32 	%f223, [%rd82+2048];
	add.f32 	%f224, %f222, %f223;
	ld.global.f32 	%f225, [%rd82+4096];
	add.f32 	%f226, %f224, %f225;
	ld.global.f32 	%f227, [%rd82+6144];
	add.f32 	%f228, %f226, %f227;
	ld.global.f32 	%f229, [%rd82+8192];
	add.f32 	%f230, %f228, %f229;
	ld.global.f32 	%f231, [%rd82+10240];
	add.f32 	%f232, %f230, %f231;
	ld.global.f32 	%f233, [%rd82+12288];
	add.f32 	%f234, %f232, %f233;
	ld.global.f32 	%f235, [%rd82+14336];
	add.f32 	%f371, %f234, %f235;
	add.s32 	%r197, %r197, 8192;
	add.s32 	%r195, %r195, 16;
	add.s64 	%rd82, %rd82, 32768;
	setp.ne.s32 	%p27, %r195, 0;
	@%p27 bra 	$L__BB6_9;
$L__BB6_10:
	setp.eq.s32 	%p28, %r5, 0;
	@%p28 bra 	$L__BB6_19;
	and.b32  	%r12, %r4, 7;
	setp.lt.u32 	%p29, %r5, 8;
	@%p29 bra 	$L__BB6_13;
	mul.wide.u32 	%rd77, %r197, 4;
	add.s64 	%rd78, %rd2, %rd77;
	ld.global.f32 	%f237, [%rd78];
	add.f32 	%f238, %f371, %f237;
	ld.global.f32 	%f239, [%rd78+2048];
	add.f32 	%f240, %f238, %f239;
	ld.global.f32 	%f241, [%rd78+4096];
	add.f32 	%f242, %f240, %f241;
	ld.global.f32 	%f243, [%rd78+6144];
	add.f32 	%f244, %f242, %f243;
	ld.global.f32 	%f245, [%rd78+8192];
	add.f32 	%f246, %f244, %f245;
	ld.global.f32 	%f247, [%rd78+10240];
	add.f32 	%f248, %f246, %f247;
	ld.global.f32 	%f249, [%rd78+12288];
	add.f32 	%f250, %f248, %f249;
	ld.global.f32 	%f251, [%rd78+14336];
	add.f32 	%f371, %f250, %f251;
	add.s32 	%r197, %r197, 4096;
$L__BB6_13:
	setp.eq.s32 	%p30, %r12, 0;
	@%p30 bra 	$L__BB6_19;
	and.b32  	%r15, %r4, 3;
	setp.lt.u32 	%p31, %r12, 4;
	@%p31 bra 	$L__BB6_16;
	mul.wide.u32 	%rd79, %r197, 4;
	add.s64 	%rd80, %rd2, %rd79;
	ld.global.f32 	%f253, [%rd80];
	add.f32 	%f254, %f371, %f253;
	ld.global.f32 	%f255, [%rd80+2048];
	add.f32 	%f256, %f254, %f255;
	ld.global.f32 	%f257, [%rd80+4096];
	add.f32 	%f258, %f256, %f257;
	ld.global.f32 	%f259, [%rd80+6144];
	add.f32 	%f371, %f258, %f259;
	add.s32 	%r197, %r197, 2048;
$L__BB6_16:
	setp.eq.s32 	%p32, %r15, 0;
	@%p32 bra 	$L__BB6_19;
	mul.wide.u32 	%rd81, %r197, 4;
	add.s64 	%rd83, %rd2, %rd81;
	neg.s32 	%r200, %r15;
$L__BB6_18:
	.pragma "nounroll";
	ld.global.f32 	%f260, [%rd83];
	add.f32 	%f371, %f371, %f260;
	add.s64 	%rd83, %rd83, 2048;
	add.s32 	%r200, %r200, 1;
	setp.ne.s32 	%p33, %r200, 0;
	@%p33 bra 	$L__BB6_18;
$L__BB6_19:
	setp.lt.u32 	%p34, %r51, 512;
	@%p34 bra 	$L__BB6_24;
	// begin inline asm
	mov.u32 %r162, %laneid;
	// end inline asm
	mov.b32 	%r164, %f371;
	mov.b32 	%r165, 1;
	mov.b32 	%r186, 31;
	mov.b32 	%r187, -1;
	// begin inline asm
	shfl.sync.down.b32 %r163, %r164, %r165, %r186, %r187;
	// end inline asm
	setp.gt.s32 	%p58, %r162, 30;
	mov.b32 	%f319, %r163;
	add.f32 	%f320, %f371, %f319;
	selp.f32 	%f321, %f371, %f320, %p58;
	mov.b32 	%r169, %f321;
	mov.b32 	%r170, 2;
	// begin inline asm
	shfl.sync.down.b32 %r168, %r169, %r170, %r186, %r187;
	// end inline asm
	setp.gt.s32 	%p59, %r162, 29;
	mov.b32 	%f322, %r168;
	add.f32 	%f323, %f321, %f322;
	selp.f32 	%f324, %f321, %f323, %p59;
	mov.b32 	%r174, %f324;
	mov.b32 	%r175, 4;
	// begin inline asm
	shfl.sync.down.b32 %r173, %r174, %r175, %r186, %r187;
	// end inline asm
	setp.gt.s32 	%p60, %r162, 27;
	mov.b32 	%f325, %r173;
	add.f32 	%f326, %f324, %f325;
	selp.f32 	%f327, %f324, %f326, %p60;
	mov.b32 	%r179, %f327;
	mov.b32 	%r180, 8;
	// begin inline asm
	shfl.sync.down.b32 %r178, %r179, %r180, %r186, %r187;
	// end inline asm
	setp.gt.s32 	%p61, %r162, 23;
	mov.b32 	%f328, %r178;
	add.f32 	%f329, %f327, %f328;
	selp.f32 	%f330, %f327, %f329, %p61;
	mov.b32 	%r184, %f330;
	mov.b32 	%r185, 16;
	// begin inline asm
	shfl.sync.down.b32 %r183, %r184, %r185, %r186, %r187;
	// end inline asm
	setp.gt.s32 	%p62, %r162, 15;
	mov.b32 	%f331, %r183;
	add.f32 	%f16, %f330, %f331;
	selp.f32 	%f383, %f330, %f16, %p62;
	setp.ne.s32 	%p63, %r162, 0;
	@%p63 bra 	$L__BB6_22;
	shr.u32 	%r188, %r1, 3;
	and.b32  	%r189, %r188, 124;
	mov.u32 	%r190, _ZZN3cub18CUB_300001_SM_10006detail6reduce28DeviceReduceSingleTileKernelINS2_10policy_hubIfjN4cuda3std3__44plusIfEEE10Policy1000EN6thrust24THRUST_300001_SM_1000_NS6detail15normal_iteratorINSD_10device_ptrIfEEEEPfjS9_ffNS7_10__identityEEEvT0_T1_T2_T3_T4_T6_E12temp_storage;
	add.s32 	%r191, %r190, %r189;
	st.shared.f32 	[%r191+16], %f16;
$L__BB6_22:
	bar.sync 	0;
	setp.ne.s32 	%p64, %r1, 0;
	@%p64 bra 	$L__BB6_50;
	ld.shared.f32 	%f332, [_ZZN3cub18CUB_300001_SM_10006detail6reduce28DeviceReduceSingleTileKernelINS2_10policy_hubIfjN4cuda3std3__44plusIfEEE10Policy1000EN6thrust24THRUST_300001_SM_1000_NS6detail15normal_iteratorINSD_10device_ptrIfEEEEPfjS9_ffNS7_10__identityEEEvT0_T1_T2_T3_T4_T6_E12temp_storage+20];
	add.f32 	%f333, %f383, %f332;
	ld.shared.f32 	%f334, [_ZZN3cub18CUB_300001_SM_10006detail6reduce28DeviceReduceSingleTileKernelINS2_10policy_hubIfjN4cuda3std3__44plusIfEEE10Policy1000EN6thrust24THRUST_300001_SM_1000_NS6detail15normal_iteratorINSD_10device_ptrIfEEEEPfjS9_ffNS7_10__identityEEEvT0_T1_T2_T3_T4_T6_E12temp_storage+24];
	add.f32 	%f335, %f333, %f334;
	ld.shared.f32 	%f336, [_ZZN3cub18CUB_300001_SM_10006detail6reduce28DeviceReduceSingleTileKernelINS2_10policy_hubIfjN4cuda3std3__44plusIfEEE10Policy1000EN6thrust24THRUST_300001_SM_1000_NS6detail15normal_iteratorINSD_10device_ptrIfEEEEPfjS9_ffNS7_10__identityEEEvT0_T1_T2_T3_T4_T6_E12temp_storage+28];
	add.f32 	%f337, %f335, %f336;
	ld.shared.f32 	%f338, [_ZZN3cub18CUB_300001_SM_10006detail6reduce28DeviceReduceSingleTileKernelINS2_10policy_hubIfjN4cuda3std3__44plusIfEEE10Policy1000EN6thrust24THRUST_300001_SM_1000_NS6detail15normal_iteratorINSD_10device_ptrIfEEEEPfjS9_ffNS7_10__identityEEEvT0_T1_T2_T3_T4_T6_E12temp_storage+32];
	add.f32 	%f339, %f337, %f338;
	ld.shared.f32 	%f340, [_ZZN3cub18CUB_300001_SM_10006detail6reduce28DeviceReduceSingleTileKernelINS2_10policy_hubIfjN4cuda3std3__44plusIfEEE10Policy1000EN6thrust24THRUST_300001_SM_1000_NS6detail15normal_iteratorINSD_10device_ptrIfEEEEPfjS9_ffNS7_10__identityEEEvT0_T1_T2_T3_T4_T6_E12temp_storage+36];
	add.f32 	%f341, %f339, %f340;
	ld.shared.f32 	%f342, [_ZZN3cub18CUB_300001_SM_10006detail6reduce28DeviceReduceSingleTileKernelINS2_10policy_hubIfjN4cuda3std3__44plusIfEEE10Policy1000EN6thrust24THRUST_300001_SM_1000_NS6detail15normal_iteratorINSD_10device_ptrIfEEEEPfjS9_ffNS7_10__identityEEEvT0_T1_T2_T3_T4_T6_E12temp_storage+40];
	add.f32 	%f343, %f341, %f342;
	ld.shared.f32 	%f344, [_ZZN3cub18CUB_300001_SM_10006detail6reduce28DeviceReduceSingleTileKernelINS2_10policy_hubIfjN4cuda3std3__44plusIfEEE10Policy1000EN6thrust24THRUST_300001_SM_1000_NS6detail15normal_iteratorINSD_10device_ptrIfEEEEPfjS9_ffNS7_10__identityEEEvT0_T1_T2_T3_T4_T6_E12temp_storage+44];
	add.f32 	%f345, %f343, %f344;
	ld.shared.f32 	%f346, [_ZZN3cub18CUB_300001_SM_10006detail6reduce28DeviceReduceSingleTileKernelINS2_10policy_hubIfjN4cuda3std3__44plusIfEEE10Policy1000EN6thrust24THRUST_300001_SM_1000_NS6detail15normal_iteratorINSD_10device_ptrIfEEEEPfjS9_ffNS7_10__identityEEEvT0_T1_T2_T3_T4_T6_E12temp_storage+48];
	add.f32 	%f347, %f345, %f346;
	ld.shared.f32 	%f348, [_ZZN3cub18CUB_300001_SM_10006detail6reduce28DeviceReduceSingleTileKernelINS2_10policy_hubIfjN4cuda3std3__44plusIfEEE10Policy1000EN6thrust24THRUST_300001_SM_1000_NS6detail15normal_iteratorINSD_10device_ptrIfEEEEPfjS9_ffNS7_10__identityEEEvT0_T1_T2_T3_T4_T6_E12temp_storage+52];
	add.f32 	%f349, %f347, %f348;
	ld.shared.f32 	%f350, [_ZZN3cub18CUB_300001_SM_10006detail6reduce28DeviceReduceSingleTileKernelINS2_10policy_hubIfjN4cuda3std3__44plusIfEEE10Policy1000EN6thrust24THRUST_300001_SM_1000_NS6detail15normal_iteratorINSD_10device_ptrIfEEEEPfjS9_ffNS7_10__identityEEEvT0_T1_T2_T3_T4_T6_E12temp_storage+56];
	add.f32 	%f351, %f349, %f350;
	ld.shared.f32 	%f352, [_ZZN3cub18CUB_300001_SM_10006detail6reduce28DeviceReduceSingleTileKernelINS2_10policy_hubIfjN4cuda3std3__44plusIfEEE10Policy1000EN6thrust24THRUST_300001_SM_1000_NS6detail15normal_iteratorINSD_10device_ptrIfEEEEPfjS9_ffNS7_10__identityEEEvT0_T1_T2_T3_T4_T6_E12temp_storage+60];
	add.f32 	%f353, %f351, %f352;
	ld.shared.f32 	%f354, [_ZZN3cub18CUB_300001_SM_10006detail6reduce28DeviceReduceSingleTileKernelINS2_10policy_hubIfjN4cuda3std3__44plusIfEEE10Policy1000EN6thrust24THRUST_300001_SM_1000_NS6detail15normal_iteratorINSD_10device_ptrIfEEEEPfjS9_ffNS7_10__identityEEEvT0_T1_T2_T3_T4_T6_E12temp_storage+64];
	add.f32 	%f355, %f353, %f354;
	ld.shared.f32 	%f356, [_ZZN3cub18CUB_300001_SM_10006detail6reduce28DeviceReduceSingleTileKernelINS2_10policy_hubIfjN4cuda3std3__44plusIfEEE10Policy1000EN6thrust24THRUST_300001_SM_1000_NS6detail15normal_iteratorINSD_10device_ptrIfEEEEPfjS9_ffNS7_10__identityEEEvT0_T1_T2_T3_T4_T6_E12temp_storage+68];
	add.f32 	%f357, %f355, %f356;
	ld.shared.f32 	%f358, [_ZZN3cub18CUB_300001_SM_10006detail6reduce28DeviceReduceSingleTileKernelINS2_10policy_hubIfjN4cuda3std3__44plusIfEEE10Policy1000EN6thrust24THRUST_300001_SM_1000_NS6detail15normal_iteratorINSD_10device_ptrIfEEEEPfjS9_ffNS7_10__identityEEEvT0_T1_T2_T3_T4_T6_E12temp_storage+72];
	add.f32 	%f359, %f357, %f358;
	ld.shared.f32 	%f360, [_ZZN3cub18CUB_300001_SM_10006detail6reduce28DeviceReduceSingleTileKernelINS2_10policy_hubIfjN4cuda3std3__44plusIfEEE10Policy1000EN6thrust24THRUST_300001_SM_1000_NS6detail15normal_iteratorINSD_10device_ptrIfEEEEPfjS9_ffNS7_10__identityEEEvT0_T1_T2_T3_T4_T6_E12temp_storage+76];
	add.f32 	%f383, %f359, %f360;
	bra.uni 	$L__BB6_50;
$L__BB6_24:
	// begin inline asm
	mov.u32 %r124, %laneid;
	// end inline asm
	and.b32  	%r150, %r1, 992;
	add.s32 	%r151, %r150, 32;
	setp.gt.u32 	%p35, %r151, %r51;
	not.b32 	%r152, %r150;
	add.s32 	%r153, %r51, %r152;
	selp.b32 	%r148, %r153, 31, %p35;
	mov.b32 	%r126, %f371;
	mov.b32 	%r127, 1;
	mov.b32 	%r149, -1;
	// begin inline asm
	shfl.sync.down.b32 %r125, %r126, %r127, %r148, %r149;
	// end inline asm
	setp.lt.s32 	%p36, %r124, %r148;
	mov.b32 	%f261, %r125;
	add.f32 	%f262, %f371, %f261;
	selp.f32 	%f263, %f262, %f371, %p36;
	mov.b32 	%r131, %f263;
	mov.b32 	%r132, 2;
	// begin inline asm
	shfl.sync.down.b32 %r130, %r131, %r132, %r148, %r149;
	// end inline asm
	add.s32 	%r154, %r124, 2;
	setp.gt.s32 	%p37, %r154, %r148;
	mov.b32 	%f264, %r130;
	add.f32 	%f265, %f263, %f264;
	selp.f32 	%f266, %f263, %f265, %p37;
	mov.b32 	%r136, %f266;
	mov.b32 	%r137, 4;
	// begin inline asm
	shfl.sync.down.b32 %r135, %r136, %r137, %r148, %r149;
	// end inline asm
	add.s32 	%r155, %r124, 4;
	setp.gt.s32 	%p38, %r155, %r148;
	mov.b32 	%f267, %r135;
	add.f32 	%f268, %f266, %f267;
	selp.f32 	%f269, %f266, %f268, %p38;
	mov.b32 	%r141, %f269;
	mov.b32 	%r142, 8;
	// begin inline asm
	shfl.sync.down.b32 %r140, %r141, %r142, %r148, %r149;
	// end inline asm
	add.s32 	%r156, %r124, 8;
	setp.gt.s32 	%p39, %r156, %r148;
	mov.b32 	%f270, %r140;
	add.f32 	%f271, %f269, %f270;
	selp.f32 	%f272, %f269, %f271, %p39;
	mov.b32 	%r146, %f272;
	mov.b32 	%r147, 16;
	// begin inline asm
	shfl.sync.down.b32 %r145, %r146, %r147, %r148, %r149;
	// end inline asm
	add.s32 	%r157, %r124, 16;
	setp.gt.s32 	%p40, %r157, %r148;
	mov.b32 	%f273, %r145;
	add.f32 	%f274, %f272, %f273;
	selp.f32 	%f383, %f272, %f274, %p40;
	setp.ne.s32 	%p41, %r124, 0;
	@%p41 bra 	$L__BB6_26;
	shr.u32 	%r158, %r1, 3;
	and.b32  	%r159, %r158, 124;
	mov.u32 	%r160, _ZZN3cub18CUB_300001_SM_10006detail6reduce28DeviceReduceSingleTileKernelINS2_10policy_hubIfjN4cuda3std3__44plusIfEEE10Policy1000EN6thrust24THRUST_300001_SM_1000_NS6detail15normal_iteratorINSD_10device_ptrIfEEEEPfjS9_ffNS7_10__identityEEEvT0_T1_T2_T3_T4_T6_E12temp_storage;
	add.s32 	%r161, %r160, %r159;
	st.shared.f32 	[%r161+16], %f383;
$L__BB6_26:
	bar.sync 	0;
	setp.ne.s32 	%p42, %r1, 0;
	@%p42 bra 	$L__BB6_50;
	setp.gt.u32 	%p43, %r51, 32;
	ld.shared.f32 	%f275, [_ZZN3cub18CUB_300001_SM_10006detail6reduce28DeviceReduceSingleTileKernelINS2_10policy_hubIfjN4cuda3std3__44plusIfEEE10Policy1000EN6thrust24THRUST_300001_SM_1000_NS6detail15normal_iteratorINSD_10device_ptrIfEEEEPfjS9_ffNS7_10__identityEEEvT0_T1_T2_T3_T4_T6_E12temp_storage+20];
	add.f32 	%f276, %f383, %f275;
	selp.f32 	%f277, %f276, %f383, %p43;
	setp.gt.u32 	%p44, %r51, 64;
	ld.shared.f32 	%f278, [_ZZN3cub18CUB_300001_SM_10006detail6reduce28DeviceReduceSingleTileKernelINS2_10policy_hubIfjN4cuda3std3__44plusIfEEE10Policy1000EN6thrust24THRUST_300001_SM_1000_NS6detail15normal_iteratorINSD_10device_ptrIfEEEEPfjS9_ffNS7_10__identityEEEvT0_T1_T2_T3_T4_T6_E12temp_storage+24];
	add.f32 	%f279, %f278, %f277;
	selp.f32 	%f280, %f279, %f277, %p44;
	setp.gt.u32 	%p45, %r51, 96;
	ld.shared.f32 	%f281, [_ZZN3cub18CUB_300001_SM_10006detail6reduce28DeviceReduceSingleTileKernelINS2_10policy_hubIfjN4cuda3std3__44plusIfEEE10Policy1000EN6thrust24THRUST_300001_SM_1000_NS6detail15normal_iteratorINSD_10device_ptrIfEEEEPfjS9_ffNS7_10__identityEEEvT0_T1_T2_T3_T4_T6_E12temp_storage+28];
	add.f32 	%f282, %f281, %f280;
	selp.f32 	%f283, %f282, %f280, %p45;
	setp.gt.u32 	%p46, %r51, 128;
	ld.shared.f32 	%f284, [_ZZN3cub18CUB_300001_SM_10006detail6reduce28DeviceReduceSingleTileKernelINS2_10policy_hubIfjN4cuda3std3__44plusIfEEE10Policy1000EN6thrust24THRUST_300001_SM_1000_NS6detail15normal_iteratorINSD_10device_ptrIfEEEEPfjS9_ffNS7_10__identityEEEvT0_T1_T2_T3_T4_T6_E12temp_storage+32];
	add.f32 	%f285, %f284, %f283;
	selp.f32 	%f286, %f285, %f283, %p46;
	setp.gt.u32 	%p47, %r51, 160;
	ld.shared.f32 	%f287, [_ZZN3cub18CUB_300001_SM_10006detail6reduce28DeviceReduceSingleTileKernelINS2_10policy_hubIfjN4cuda3std3__44plusIfEEE10Policy1000EN6thrust24THRUST_300001_SM_1000_NS6detail15normal_iteratorINSD_10device_ptrIfEEEEPfjS9_ffNS7_10__identityEEEvT0_T1_T2_T3_T4_T6_E12temp_storage+36];
	add.f32 	%f288, %f287, %f286;
	selp.f32 	%f289, %f288, %f286, %p47;
	setp.gt.u32 	%p48, %r51, 192;
	ld.shared.f32 	%f290, [_ZZN3cub18CUB_300001_SM_10006detail6reduce28DeviceReduceSingleTileKernelINS2_10policy_hubIfjN4cuda3std3__44plusIfEEE10Policy1000EN6thrust24THRUST_300001_SM_1000_NS6detail15normal_iteratorINSD_10device_ptrIfEEEEPfjS9_ffNS7_10__identityEEEvT0_T1_T2_T3_T4_T6_E12temp_storage+40];
	add.f32 	%f291, %f290, %f289;
	selp.f32 	%f292, %f291, %f289, %p48;
	setp.gt.u32 	%p49, %r51, 224;
	ld.shared.f32 	%f293, [_ZZN3cub18CUB_300001_SM_10006detail6reduce28DeviceReduceSingleTileKernelINS2_10policy_hubIfjN4cuda3std3__44plusIfEEE10Policy1000EN6thrust24THRUST_300001_SM_1000_NS6detail15normal_iteratorINSD_10device_ptrIfEEEEPfjS9_ffNS7_10__identityEEEvT0_T1_T2_T3_T4_T6_E12temp_storage+44];
	add.f32 	%f294, %f293, %f292;
	selp.f32 	%f295, %f294, %f292, %p49;
	setp.gt.u32 	%p50, %r51, 256;
	ld.shared.f32 	%f296, [_ZZN3cub18CUB_300001_SM_10006detail6reduce28DeviceReduceSingleTileKernelINS2_10policy_hubIfjN4cuda3std3__44plusIfEEE10Policy1000EN6thrust24THRUST_300001_SM_1000_NS6detail15normal_iteratorINSD_10device_ptrIfEEEEPfjS9_ffNS7_10__identityEEEvT0_T1_T2_T3_T4_T6_E12temp_storage+48];
	add.f32 	%f297, %f296, %f295;
	selp.f32 	%f298, %f297, %f295, %p50;
	setp.gt.u32 	%p51, %r51, 288;
	ld.shared.f32 	%f299, [_ZZN3cub18CUB_300001_SM_10006detail6reduce28DeviceReduceSingleTileKernelINS2_10policy_hubIfjN4cuda3std3__44plusIfEEE10Policy1000EN6thrust24THRUST_300001_SM_1000_NS6detail15normal_iteratorINSD_10device_ptrIfEEEEPfjS9_ffNS7_10__identityEEEvT0_T1_T2_T3_T4_T6_E12temp_storage+52];
	add.f32 	%f300, %f299, %f298;
	selp.f32 	%f301, %f300, %f298, %p51;
	setp.gt.u32 	%p52, %r51, 320;
	ld.shared.f32 	%f302, [_ZZN3cub18CUB_300001_SM_10006detail6reduce28DeviceReduceSingleTileKernelINS2_10policy_hubIfjN4cuda3std3__44plusIfEEE10Policy1000EN6thrust24THRUST_300001_SM_1000_NS6detail15normal_iteratorINSD_10device_ptrIfEEEEPfjS9_ffNS7_10__identityEEEvT0_T1_T2_T3_T4_T6_E12temp_storage+56];
	add.f32 	%f303, %f302, %f301;
	selp.f32 	%f304, %f303, %f301, %p52;
	setp.gt.u32 	%p53, %r51, 352;
	ld.shared.f32 	%f305, [_ZZN3cub18CUB_300001_SM_10006detail6reduce28DeviceReduceSingleTileKernelINS2_10policy_hubIfjN4cuda3std3__44plusIfEEE10Policy1000EN6thrust24THRUST_300001_SM_1000_NS6detail15normal_iteratorINSD_10device_ptrIfEEEEPfjS9_ffNS7_10__identityEEEvT0_T1_T2_T3_T4_T6_E12temp_storage+60];
	add.f32 	%f306, %f305, %f304;
	selp.f32 	%f307, %f306, %f304, %p53;
	setp.gt.u32 	%p54, %r51, 384;
	ld.shared.f32 	%f308, [_ZZN3cub18CUB_300001_SM_10006detail6reduce28DeviceReduceSingleTileKernelINS2_10policy_hubIfjN4cuda3std3__44plusIfEEE10Policy1000EN6thrust24THRUST_300001_SM_1000_NS6detail15normal_iteratorINSD_10device_ptrIfEEEEPfjS9_ffNS7_10__identityEEEvT0_T1_T2_T3_T4_T6_E12temp_storage+64];
	add.f32 	%f309, %f308, %f307;
	selp.f32 	%f310, %f309, %f307, %p54;
	setp.gt.u32 	%p55, %r51, 416;
	ld.shared.f32 	%f311, [_ZZN3cub18CUB_300001_SM_10006detail6reduce28DeviceReduceSingleTileKernelINS2_10policy_hubIfjN4cuda3std3__44plusIfEEE10Policy1000EN6thrust24THRUST_300001_SM_1000_NS6detail15normal_iteratorINSD_10device_ptrIfEEEEPfjS9_ffNS7_10__identityEEEvT0_T1_T2_T3_T4_T6_E12temp_storage+68];
	add.f32 	%f312, %f311, %f310;
	selp.f32 	%f313, %f312, %f310, %p55;
	setp.gt.u32 	%p56, %r51, 448;
	ld.shared.f32 	%f314, [_ZZN3cub18CUB_300001_SM_10006detail6reduce28DeviceReduceSingleTileKernelINS2_10policy_hubIfjN4cuda3std3__44plusIfEEE10Policy1000EN6thrust24THRUST_300001_SM_1000_NS6detail15normal_iteratorINSD_10device_ptrIfEEEEPfjS9_ffNS7_10__identityEEEvT0_T1_T2_T3_T4_T6_E12temp_storage+72];
	add.f32 	%f315, %f314, %f313;
	selp.f32 	%f316, %f315, %f313, %p56;
	setp.gt.u32 	%p57, %r51, 480;
	ld.shared.f32 	%f317, [_ZZN3cub18CUB_300001_SM_10006detail6reduce28DeviceReduceSingleTileKernelINS2_10policy_hubIfjN4cuda3std3__44plusIfEEE10Policy1000EN6thrust24THRUST_300001_SM_1000_NS6detail15normal_iteratorINSD_10device_ptrIfEEEEPfjS9_ffNS7_10__identityEEEvT0_T1_T2_T3_T4_T6_E12temp_storage+76];
	add.f32 	%f318, %f317, %f316;
	selp.f32 	%f383, %f318, %f316, %p57;
	bra.uni 	$L__BB6_50;
$L__BB6_28:
	mov.u32 	%r21, %tid.x;
	mul.wide.u32 	%rd11, %r21, 4;
	add.s64 	%rd12, %rd2, %rd11;
	ld.global.f32 	%f43, [%rd12];
	ld.global.f32 	%f44, [%rd12+2048];
	ld.global.f32 	%f45, [%rd12+4096];
	ld.global.f32 	%f46, [%rd12+6144];
	ld.global.f32 	%f47, [%rd12+8192];
	ld.global.f32 	%f48, [%rd12+10240];
	ld.global.f32 	%f49, [%rd12+12288];
	ld.global.f32 	%f50, [%rd12+14336];
	ld.global.f32 	%f51, [%rd12+16384];
	ld.global.f32 	%f52, [%rd12+18432];
	ld.global.f32 	%f53, [%rd12+20480];
	ld.global.f32 	%f54, [%rd12+22528];
	ld.global.f32 	%f55, [%rd12+24576];
	ld.global.f32 	%f56, [%rd12+26624];
	ld.global.f32 	%f57, [%rd12+28672];
	ld.global.f32 	%f58, [%rd12+30720];
	add.f32 	%f59, %f43, %f44;
	add.f32 	%f60, %f45, %f46;
	add.f32 	%f61, %f47, %f48;
	add.f32 	%f62, %f49, %f50;
	add.f32 	%f63, %f51, %f52;
	add.f32 	%f64, %f53, %f54;
	add.f32 	%f65, %f55, %f56;
	add.f32 	%f66, %f57, %f58;
	add.f32 	%f67, %f59, %f60;
	add.f32 	%f68, %f61, %f62;
	add.f32 	%f69, %f63, %f64;
	add.f32 	%f70, %f65, %f66;
	add.f32 	%f71, %f67, %f68;
	add.f32 	%f72, %f69, %f70;
	add.f32 	%f382, %f71, %f72;
	add.s32 	%r22, %r51, -8192;
	setp.lt.u32 	%p3, %r22, 8192;
	mov.b32 	%r202, 8192;
	@%p3 bra 	$L__BB6_32;
	mov.b32 	%r202, 8192;
$L__BB6_30:
	add.s32 	%r54, %r21, %r202;
	mul.wide.u32 	%rd13, %r54, 4;
	add.s64 	%rd14, %rd2, %rd13;
	ld.global.f32 	%f73, [%rd14];
	ld.global.f32 	%f74, [%rd14+2048];
	ld.global.f32 	%f75, [%rd14+4096];
	ld.global.f32 	%f76, [%rd14+6144];
	ld.global.f32 	%f77, [%rd14+8192];
	ld.global.f32 	%f78, [%rd14+10240];
	ld.global.f32 	%f79, [%rd14+12288];
	ld.global.f32 	%f80, [%rd14+14336];
	ld.global.f32 	%f81, [%rd14+16384];
	ld.global.f32 	%f82, [%rd14+18432];
	ld.global.f32 	%f83, [%rd14+20480];
	ld.global.f32 	%f84, [%rd14+22528];
	ld.global.f32 	%f85, [%rd14+24576];
	ld.global.f32 	%f86, [%rd14+26624];
	ld.global.f32 	%f87, [%rd14+28672];
	ld.global.f32 	%f88, [%rd14+30720];
	add.f32 	%f89, %f382, %f73;
	add.f32 	%f90, %f74, %f75;
	add.f32 	%f91, %f76, %f77;
	add.f32 	%f92, %f78, %f79;
	add.f32 	%f93, %f80, %f81;
	add.f32 	%f94, %f82, %f83;
	add.f32 	%f95, %f84, %f85;
	add.f32 	%f96, %f86, %f87;
	add.f32 	%f97, %f89, %f90;
	add.f32 	%f98, %f91, %f92;
	add.f32 	%f99, %f93, %f94;
	add.f32 	%f100, %f95, %f96;
	add.f32 	%f101, %f97, %f98;
	add.f32 	%f102, %f99, %f100;
	add.f32 	%f103, %f101, %f102;
	add.f32 	%f382, %f103, %f88;
	sub.s32 	%r55, %r51, %r202;
	setp.lt.u32 	%p4, %r55, 8192;
	@%p4 bra 	$L__BB6_46;
	add.s32 	%r202, %r202, 8192;
	setp.le.u32 	%p5, %r202, %r22;
	@%p5 bra 	$L__BB6_30;
$L__BB6_32:
	setp.le.u32 	%p6, %r51, %r202;
	sub.s32 	%r56, %r51, %r202;
	setp.ge.s32 	%p7, %r21, %r56;
	or.pred  	%p8, %p6, %p7;
	@%p8 bra 	$L__BB6_46;
	not.b32 	%r58, %r21;
	add.s32 	%r59, %r51, %r58;
	sub.s32 	%r60, %r59, %r202;
	shr.u32 	%r61, %r60, 9;
	add.s32 	%r26, %r61, 1;
	and.b32  	%r27, %r26, 15;
	setp.lt.u32 	%p9, %r60, 7680;
	mov.u32 	%r207, %r21;
	@%p9 bra 	$L__BB6_37;
	or.b32  	%r205, %r21, 4096;
	add.s32 	%r204, %r21, %r202;
	and.b32  	%r62, %r26, 16777200;
	neg.s32 	%r203, %r62;
$L__BB6_35:
	.pragma "nounroll";
	mul.wide.u32 	%rd15, %r204, 4;
	add.s64 	%rd16, %rd2, %rd15;
	ld.global.f32 	%f105, [%rd16];
	add.f32 	%f106, %f382, %f105;
	add.s32 	%r63, %r204, 512;
	mul.wide.u32 	%rd17, %r63, 4;
	add.s64 	%rd18, %rd2, %rd17;
	ld.global.f32 	%f107, [%rd18];
	add.f32 	%f108, %f106, %f107;
	add.s32 	%r64, %r204, 1024;
	mul.wide.u32 	%rd19, %r64, 4;
	add.s64 	%rd20, %rd2, %rd19;
	ld.global.f32 	%f109, [%rd20];
	add.f32 	%f110, %f108, %f109;
	add.s32 	%r65, %r204, 1536;
	mul.wide.u32 	%rd21, %r65, 4;
	add.s64 	%rd22, %rd2, %rd21;
	ld.global.f32 	%f111, [%rd22];
	add.f32 	%f112, %f110, %f111;
	add.s32 	%r66, %r204, 2048;
	mul.wide.u32 	%rd23, %r66, 4;
	add.s64 	%rd24, %rd2, %rd23;
	ld.global.f32 	%f113, [%rd24];
	add.f32 	%f114, %f112, %f113;
	add.s32 	%r67, %r204, 2560;
	mul.wide.u32 	%rd25, %r67, 4;
	add.s64 	%rd26, %rd2, %rd25;
	ld.global.f32 	%f115, [%rd26];
	add.f32 	%f116, %f114, %f115;
	add.s32 	%r68, %r204, 3072;
	mul.wide.u32 	%rd27, %r68, 4;
	add.s64 	%rd28, %rd2, %rd27;
	ld.global.f32 	%f117, [%rd28];
	add.f32 	%f118, %f116, %f117;
	add.s32 	%r69, %r204, 3584;
	mul.wide.u32 	%rd29, %r69, 4;
	add.s64 	%rd30, %rd2, %rd29;
	ld.global.f32 	%f119, [%rd30];
	add.f32 	%f120, %f118, %f119;
	add.s32 	%r70, %r204, 4096;
	mul.wide.u32 	%rd31, %r70, 4;
	add.s64 	%rd32, %rd2, %rd31;
	ld.global.f32 	%f121, [%rd32];
	add.f32 	%f122, %f120, %f121;
	add.s32 	%r71, %r204, 4608;
	mul.wide.u32 	%rd33, %r71, 4;
	add.s64 	%rd34, %rd2, %rd33;
	ld.global.f32 	%f123, [%rd34];
	add.f32 	%f124, %f122, %f123;
	add.s32 	%r72, %r204, 5120;
	mul.wide.u32 	%rd35, %r72, 4;
	add.s64 	%rd36, %rd2, %rd35;
	ld.global.f32 	%f125, [%rd36];
	add.f32 	%f126, %f124, %f125;
	add.s32 	%r73, %r204, 5632;
	mul.wide.u32 	%rd37, %r73, 4;
	add.s64 	%rd38, %rd2, %rd37;
	ld.global.f32 	%f127, [%rd38];
	add.f32 	%f128, %f126, %f127;
	add.s32 	%r74, %r204, 6144;
	mul.wide.u32 	%rd39, %r74, 4;
	add.s64 	%rd40, %rd2, %rd39;
	ld.global.f32 	%f129, [%rd40];
	add.f32 	%f130, %f128, %f129;
	add.s32 	%r75, %r204, 6656;
	mul.wide.u32 	%rd41, %r75, 4;
	add.s64 	%rd42, %rd2, %rd41;
	ld.global.f32 	%f131, [%rd42];
	add.f32 	%f132, %f130, %f131;
	add.s32 	%r76, %r204, 7168;
	mul.wide.u32 	%rd43, %r76, 4;
	add.s64 	%rd44, %rd2, %rd43;
	ld.global.f32 	%f133, [%rd44];
	add.f32 	%f134, %f132, %f133;
	add.s32 	%r77, %r204, 7680;
	mul.wide.u32 	%rd45, %r77, 4;
	add.s64 	%rd46, %rd2, %rd45;
	ld.global.f32 	%f135, [%rd46];
	add.f32 	%f382, %f134, %f135;
	add.s32 	%r205, %r205, 8192;
	add.s32 	%r204, %r204, 8192;
	add.s32 	%r203, %r203, 16;
	setp.ne.s32 	%p10, %r203, 0;
	@%p10 bra 	$L__BB6_35;
	add.s32 	%r207, %r205, -4096;
$L__BB6_37:
	setp.eq.s32 	%p11, %r27, 0;
	@%p11 bra 	$L__BB6_46;
	and.b32  	%r39, %r26, 7;
	setp.lt.u32 	%p12, %r27, 8;
	@%p12 bra 	$L__BB6_40;
	add.s32 	%r78, %r207, %r202;
	mul.wide.u32 	%rd47, %r78, 4;
	add.s64 	%rd48, %rd2, %rd47;
	ld.global.f32 	%f137, [%rd48];
	add.f32 	%f138, %f382, %f137;
	add.s32 	%r79, %r78, 512;
	mul.wide.u32 	%rd49, %r79, 4;
	add.s64 	%rd50, %rd2, %rd49;
	ld.global.f32 	%f139, [%rd50];
	add.f32 	%f140, %f138, %f139;
	add.s32 	%r80, %r78, 1024;
	mul.wide.u32 	%rd51, %r80, 4;
	add.s64 	%rd52, %rd2, %rd51;
	ld.global.f32 	%f141, [%rd52];
	add.f32 	%f142, %f140, %f141;
	add.s32 	%r81, %r78, 1536;
	mul.wide.u32 	%rd53, %r81, 4;
	add.s64 	%rd54, %rd2, %rd53;
	ld.global.f32 	%f143, [%rd54];
	add.f32 	%f144, %f142, %f143;
	add.s32 	%r82, %r78, 2048;
	mul.wide.u32 	%rd55, %r82, 4;
	add.s64 	%rd56, %rd2, %rd55;
	ld.global.f32 	%f145, [%rd56];
	add.f32 	%f146, %f144, %f145;
	add.s32 	%r83, %r78, 2560;
	mul.wide.u32 	%rd57, %r83, 4;
	add.s64 	%rd58, %rd2, %rd57;
	ld.global.f32 	%f147, [%rd58];
	add.f32 	%f148, %f146, %f147;
	add.s32 	%r84, %r78, 3072;
	mul.wide.u32 	%rd59, %r84, 4;
	add.s64 	%rd60, %rd2, %rd59;
	ld.global.f32 	%f149, [%rd60];
	add.f32 	%f150, %f148, %f149;
	add.s32 	%r85, %r78, 3584;
	mul.wide.u32 	%rd61, %r85, 4;
	add.s64 	%rd62, %rd2, %rd61;
	ld.global.f32 	%f151, [%rd62];
	add.f32 	%f382, %f150, %f151;
	add.s32 	%r207, %r207, 4096;
$L__BB6_40:
	setp.eq.s32 	%p13, %r39, 0;
	@%p13 bra 	$L__BB6_46;
	and.b32  	%r42, %r26, 3;
	setp.lt.u32 	%p14, %r39, 4;
	@%p14 bra 	$L__BB6_43;
	add.s32 	%r86, %r207, %r202;
	mul.wide.u32 	%rd63, %r86, 4;
	add.s64 	%rd64, %rd2, %rd63;
	ld.global.f32 	%f153, [%rd64];
	add.f32 	%f154, %f382, %f153;
	add.s32 	%r87, %r86, 512;
	mul.wide.u32 	%rd65, %r87, 4;
	add.s64 	%rd66, %rd2, %rd65;
	ld.global.f32 	%f155, [%rd66];
	add.f32 	%f156, %f154, %f155;
	add.s32 	%r88, %r86, 1024;
	mul.wide.u32 	%rd67, %r88, 4;
	add.s64 	%rd68, %rd2, %rd67;
	ld.global.f32 	%f157, [%rd68];
	add.f32 	%f158, %f156, %f157;
	add.s32 	%r89, %r86, 1536;
	mul.wide.u32 	%rd69, %r89, 4;
	add.s64 	%rd70, %rd2, %rd69;
	ld.global.f32 	%f159, [%rd70];
	add.f32 	%f382, %f158, %f159;
	add.s32 	%r207, %r207, 2048;
$L__BB6_43:
	setp.eq.s32 	%p15, %r42, 0;
	@%p15 bra 	$L__BB6_46;
	add.s32 	%r210, %r207, %r202;
	neg.s32 	%r209, %r42;
$L__BB6_45:
	.pragma "nounroll";
	mul.wide.u32 	%rd71, %r210, 4;
	add.s64 	%rd72, %rd2, %rd71;
	ld.global.f32 	%f160, [%rd72];
	add.f32 	%f382, %f382, %f160;
	add.s32 	%r210, %r210, 512;
	add.s32 	%r209, %r209, 1;
	setp.ne.s32 	%p16, %r209, 0;
	@%p16 bra 	$L__BB6_45;
$L__BB6_46:
	// begin inline asm
	mov.u32 %r90, %laneid;
	// end inline asm
	mov.b32 	%r92, %f382;
	mov.b32 	%r93, 1;
	mov.b32 	%r114, 31;
	mov.b32 	%r115, -1;
	// begin inline asm
	shfl.sync.down.b32 %r91, %r92, %r93, %r114, %r115;
	// end inline asm
	setp.gt.s32 	%p17, %r90, 30;
	mov.b32 	%f161, %r91;
	add.f32 	%f162, %f382, %f161;
	selp.f32 	%f163, %f382, %f162, %p17;
	mov.b32 	%r97, %f163;
	mov.b32 	%r98, 2;
	// begin inline asm
	shfl.sync.down.b32 %r96, %r97, %r98, %r114, %r115;
	// end inline asm
	setp.gt.s32 	%p18, %r90, 29;
	mov.b32 	%f164, %r96;
	add.f32 	%f165, %f163, %f164;
	selp.f32 	%f166, %f163, %f165, %p18;
	mov.b32 	%r102, %f166;
	mov.b32 	%r103, 4;
	// begin inline asm
	shfl.sync.down.b32 %r101, %r102, %r103, %r114, %r115;
	// end inline asm
	setp.gt.s32 	%p19, %r90, 27;
	mov.b32 	%f167, %r101;
	add.f32 	%f168, %f166, %f167;
	selp.f32 	%f169, %f166, %f168, %p19;
	mov.b32 	%r107, %f169;
	mov.b32 	%r108, 8;
	// begin inline asm
	shfl.sync.down.b32 %r106, %r107, %r108, %r114, %r115;
	// end inline asm
	setp.gt.s32 	%p20, %r90, 23;
	mov.b32 	%f170, %r106;
	add.f32 	%f171, %f169, %f170;
	selp.f32 	%f172, %f169, %f171, %p20;
	mov.b32 	%r112, %f172;
	mov.b32 	%r113, 16;
	// begin inline asm
	shfl.sync.down.b32 %r111, %r112, %r113, %r114, %r115;
	// end inline asm
	setp.gt.s32 	%p21, %r90, 15;
	mov.b32 	%f173, %r111;
	add.f32 	%f38, %f172, %f173;
	selp.f32 	%f383, %f172, %f38, %p21;
	setp.ne.s32 	%p22, %r90, 0;
	@%p22 bra 	$L__BB6_48;
	shr.u32 	%r116, %r21, 3;
	and.b32  	%r117, %r116, 124;
	mov.u32 	%r118, _ZZN3cub18CUB_300001_SM_10006detail6reduce28DeviceReduceSingleTileKernelINS2_10policy_hubIfjN4cuda3std3__44plusIfEEE10Policy1000EN6thrust24THRUST_300001_SM_1000_NS6detail15normal_iteratorINSD_10device_ptrIfEEEEPfjS9_ffNS7_10__identityEEEvT0_T1_T2_T3_T4_T6_E12temp_storage;
	add.s32 	%r119, %r118, %r117;
	st.shared.f32 	[%r119+16], %f38;
$L__BB6_48:
	bar.sync 	0;
	setp.ne.s32 	%p23, %r21, 0;
	@%p23 bra 	$L__BB6_50;
	ld.shared.f32 	%f174, [_ZZN3cub18CUB_300001_SM_10006detail6reduce28DeviceReduceSingleTileKernelINS2_10policy_hubIfjN4cuda3std3__44plusIfEEE10Policy1000EN6thrust24THRUST_300001_SM_1000_NS6detail15normal_iteratorINSD_10device_ptrIfEEEEPfjS9_ffNS7_10__identityEEEvT0_T1_T2_T3_T4_T6_E12temp_storage+20];
	add.f32 	%f175, %f383, %f174;
	ld.shared.f32 	%f176, [_ZZN3cub18CUB_300001_SM_10006detail6reduce28DeviceReduceSingleTileKernelINS2_10policy_hubIfjN4cuda3std3__44plusIfEEE10Policy1000EN6thrust24THRUST_300001_SM_1000_NS6detail15normal_iteratorINSD_10device_ptrIfEEEEPfjS9_ffNS7_10__identityEEEvT0_T1_T2_T3_T4_T6_E12temp_storage+24];
	add.f32 	%f177, %f175, %f176;
	ld.shared.f32 	%f178, [_ZZN3cub18CUB_300001_SM_10006detail6reduce28DeviceReduceSingleTileKernelINS2_10policy_hubIfjN4cuda3std3__44plusIfEEE10Policy1000EN6thrust24THRUST_300001_SM_1000_NS6detail15normal_iteratorINSD_10device_ptrIfEEEEPfjS9_ffNS7_10__identityEEEvT0_T1_T2_T3_T4_T6_E12temp_storage+28];
	add.f32 	%f179, %f177, %f178;
	ld.shared.f32 	%f180, [_ZZN3cub18CUB_300001_SM_10006detail6reduce28DeviceReduceSingleTileKernelINS2_10policy_hubIfjN4cuda3std3__44plusIfEEE10Policy1000EN6thrust24THRUST_300001_SM_1000_NS6detail15normal_iteratorINSD_10device_ptrIfEEEEPfjS9_ffNS7_10__identityEEEvT0_T1_T2_T3_T4_T6_E12temp_storage+32];
	add.f32 	%f181, %f179, %f180;
	ld.shared.f32 	%f182, [_ZZN3cub18CUB_300001_SM_10006detail6reduce28DeviceReduceSingleTileKernelINS2_10policy_hubIfjN4cuda3std3__44plusIfEEE10Policy1000EN6thrust24THRUST_300001_SM_1000_NS6detail15normal_iteratorINSD_10device_ptrIfEEEEPfjS9_ffNS7_10__identityEEEvT0_T1_T2_T3_T4_T6_E12temp_storage+36];
	add.f32 	%f183, %f181, %f182;
	ld.shared.f32 	%f184, [_ZZN3cub18CUB_300001_SM_10006detail6reduce28DeviceReduceSingleTileKernelINS2_10policy_hubIfjN4cuda3std3__44plusIfEEE10Policy1000EN6thrust24THRUST_300001_SM_1000_NS6detail15normal_iteratorINSD_10device_ptrIfEEEEPfjS9_ffNS7_10__identityEEEvT0_T1_T2_T3_T4_T6_E12temp_storage+40];
	add.f32 	%f185, %f183, %f184;
	ld.shared.f32 	%f186, [_ZZN3cub18CUB_300001_SM_10006detail6reduce28DeviceReduceSingleTileKernelINS2_10policy_hubIfjN4cuda3std3__44plusIfEEE10Policy1000EN6thrust24THRUST_300001_SM_1000_NS6detail15normal_iteratorINSD_10device_ptrIfEEEEPfjS9_ffNS7_10__identityEEEvT0_T1_T2_T3_T4_T6_E12temp_storage+44];
	add.f32 	%f187, %f185, %f186;
	ld.shared.f32 	%f188, [_ZZN3cub18CUB_300001_SM_10006detail6reduce28DeviceReduceSingleTileKernelINS2_10policy_hubIfjN4cuda3std3__44plusIfEEE10Policy1000EN6thrust24THRUST_300001_SM_1000_NS6detail15normal_iteratorINSD_10device_ptrIfEEEEPfjS9_ffNS7_10__identityEEEvT0_T1_T2_T3_T4_T6_E12temp_storage+48];
	add.f32 	%f189, %f187, %f188;
	ld.shared.f32 	%f190, [_ZZN3cub18CUB_300001_SM_10006detail6reduce28DeviceReduceSingleTileKernelINS2_10policy_hubIfjN4cuda3std3__44plusIfEEE10Policy1000EN6thrust24THRUST_300001_SM_1000_NS6detail15normal_iteratorINSD_10device_ptrIfEEEEPfjS9_ffNS7_10__identityEEEvT0_T1_T2_T3_T4_T6_E12temp_storage+52];
	add.f32 	%f191, %f189, %f190;
	ld.shared.f32 	%f192, [_ZZN3cub18CUB_300001_SM_10006detail6reduce28DeviceReduceSingleTileKernelINS2_10policy_hubIfjN4cuda3std3__44plusIfEEE10Policy1000EN6thrust24THRUST_300001_SM_1000_NS6detail15normal_iteratorINSD_10device_ptrIfEEEEPfjS9_ffNS7_10__identityEEEvT0_T1_T2_T3_T4_T6_E12temp_storage+56];
	add.f32 	%f193, %f191, %f192;
	ld.shared.f32 	%f194, [_ZZN3cub18CUB_300001_SM_10006detail6reduce28DeviceReduceSingleTileKernelINS2_10policy_hubIfjN4cuda3std3__44plusIfEEE10Policy1000EN6thrust24THRUST_300001_SM_1000_NS6detail15normal_iteratorINSD_10device_ptrIfEEEEPfjS9_ffNS7_10__identityEEEvT0_T1_T2_T3_T4_T6_E12temp_storage+60];
	add.f32 	%f195, %f193, %f194;
	ld.shared.f32 	%f196, [_ZZN3cub18CUB_300001_SM_10006detail6reduce28DeviceReduceSingleTileKernelINS2_10policy_hubIfjN4cuda3std3__44plusIfEEE10Policy1000EN6thrust24THRUST_300001_SM_1000_NS6detail15normal_iteratorINSD_10device_ptrIfEEEEPfjS9_ffNS7_10__identityEEEvT0_T1_T2_T3_T4_T6_E12temp_storage+64];
	add.f32 	%f197, %f195, %f196;
	ld.shared.f32 	%f198, [_ZZN3cub18CUB_300001_SM_10006detail6reduce28DeviceReduceSingleTileKernelINS2_10policy_hubIfjN4cuda3std3__44plusIfEEE10Policy1000EN6thrust24THRUST_300001_SM_1000_NS6detail15normal_iteratorINSD_10device_ptrIfEEEEPfjS9_ffNS7_10__identityEEEvT0_T1_T2_T3_T4_T6_E12temp_storage+68];
	add.f32 	%f199, %f197, %f198;
	ld.shared.f32 	%f200, [_ZZN3cub18CUB_300001_SM_10006detail6reduce28DeviceReduceSingleTileKernelINS2_10policy_hubIfjN4cuda3std3__44plusIfEEE10Policy1000EN6thrust24THRUST_300001_SM_1000_NS6detail15normal_iteratorINSD_10device_ptrIfEEEEPfjS9_ffNS7_10__identityEEEvT0_T1_T2_T3_T4_T6_E12temp_storage+72];
	add.f32 	%f201, %f199, %f200;
	ld.shared.f32 	%f202, [_ZZN3cub18CUB_300001_SM_10006detail6reduce28DeviceReduceSingleTileKernelINS2_10policy_hubIfjN4cuda3std3__44plusIfEEE10Policy1000EN6thrust24THRUST_300001_SM_1000_NS6detail15normal_iteratorINSD_10device_ptrIfEEEEPfjS9_ffNS7_10__identityEEEvT0_T1_T2_T3_T4_T6_E12temp_storage+76];
	add.f32 	%f383, %f201, %f202;
$L__BB6_50:
	mov.u32 	%r192, %tid.x;
	setp.ne.s32 	%p65, %r192, 0;
	@%p65 bra 	$L__BB6_52;
	add.f32 	%f361, %f42, %f383;
	st.global.f32 	[%rd1], %f361;
$L__BB6_52:
	ret;

}
	// .globl	_ZN3cub18CUB_300001_SM_10006detail6reduce18DeviceReduceKernelINS2_10policy_hubIfjN4cuda3std3__44plusIfEEE10Policy1000EN6thrust24THRUST_300001_SM_1000_NS6detail15normal_iteratorINSD_10device_ptrIfEEEEjS9_fNS7_10__identityEEEvT0_PT3_T1_NS0_13GridEvenShareISN_EET2_T4_
.visible .entry _ZN3cub18CUB_300001_SM_10006detail6reduce18DeviceReduceKernelINS2_10policy_hubIfjN4cuda3std3__44plusIfEEE10Policy1000EN6thrust24THRUST_300001_SM_1000_NS6detail15normal_iteratorINSD_10device_ptrIfEEEEjS9_fNS7_10__identityEEEvT0_PT3_T1_NS0_13GridEvenShareISN_EET2_T4_(
	.param .align 8 .b8 _ZN3cub18CUB_300001_SM_10006detail6reduce18DeviceReduceKernelINS2_10policy_hubIfjN4cuda3std3__44plusIfEEE10Policy1000EN6thrust24THRUST_300001_SM_1000_NS6detail15normal_iteratorINSD_10device_ptrIfEEEEjS9_fNS7_10__identityEEEvT0_PT3_T1_NS0_13GridEvenShareISN_EET2_T4__param_0[8],
	.param .u64 .ptr .align 1 _ZN3cub18CUB_300001_SM_10006detail6reduce18DeviceReduceKernelINS2_10policy_hubIfjN4cuda3std3__44plusIfEEE10Policy1000EN6thrust24THRUST_300001_SM_1000_NS6detail15normal_iteratorINSD_10device_ptrIfEEEEjS9_fNS7_10__identityEEEvT0_PT3_T1_NS0_13GridEvenShareISN_EET2_T4__param_1,
	.param .u32 _ZN3cub18CUB_300001_SM_10006detail6reduce18DeviceReduceKernelINS2_10policy_hubIfjN4cuda3std3__44plusIfEEE10Policy1000EN6thrust24THRUST_300001_SM_1000_NS6detail15normal_iteratorINSD_10device_ptrIfEEEEjS9_fNS7_10__identityEEEvT0_PT3_T1_NS0_13GridEvenShareISN_EET2_T4__param_2,
	.param .align 4 .b8 _ZN3cub18CUB_300001_SM_10006detail6reduce18DeviceReduceKernelINS2_10policy_hubIfjN4cuda3std3__44plusIfEEE10Policy1000EN6thrust24THRUST_300001_SM_1000_NS6detail15normal_iteratorINSD_10device_ptrIfEEEEjS9_fNS7_10__identityEEEvT0_PT3_T1_NS0_13GridEvenShareISN_EET2_T4__param_3[40],
	.param .align 1 .b8 _ZN3cub18CUB_300001_SM_10006detail6reduce18DeviceReduceKernelINS2_10policy_hubIfjN4cuda3std3__44plusIfEEE10Policy1000EN6thrust24THRUST_300001_SM_1000_NS6detail15normal_iteratorINSD_10device_ptrIfEEEEjS9_fNS7_10__identityEEEvT0_PT3_T1_NS0_13GridEvenShareISN_EET2_T4__param_4[1],
	.param .align 1 .b8 _ZN3cub18CUB_300001_SM_10006detail6reduce18DeviceReduceKernelINS2_10policy_hubIfjN4cuda3std3__44plusIfEEE10Policy1000EN6thrust24THRUST_300001_SM_1000_NS6detail15normal_iteratorINSD_10device_ptrIfEEEEjS9_fNS7_10__identityEEEvT0_PT3_T1_NS0_13GridEvenShareISN_EET2_T4__param_5[1]
)
.maxntid 512
{
	.reg .pred 	%p<65>;
	.reg .b16 	%rs<4>;
	.reg .b32 	%r<279>;
	.reg .b32 	%f<380>;
	.reg .b64 	%rd<130>;
	// demoted variable
	.shared .align 4 .b8 _ZZN3cub18CUB_300001_SM_10006detail6reduce18DeviceReduceKernelINS2_10policy_hubIfjN4cuda3std3__44plusIfEEE10Policy1000EN6thrust24THRUST_300001_SM_1000_NS6detail15normal_iteratorINSD_10device_ptrIfEEEEjS9_fNS7_10__identityEEEvT0_PT3_T1_NS0_13GridEvenShareISN_EET2_T4_E12temp_storage[84];
	ld.param.u32 	%r1, [_ZN3cub18CUB_300001_SM_10006detail6reduce18DeviceReduceKernelINS2_10policy_hubIfjN4cuda3std3__44plusIfEEE10Policy1000EN6thrust24THRUST_300001_SM_1000_NS6detail15normal_iteratorINSD_10device_ptrIfEEEEjS9_fNS7_10__identityEEEvT0_PT3_T1_NS0_13GridEvenShareISN_EET2_T4__param_3+20];
	ld.param.u32 	%r2, [_ZN3cub18CUB_300001_SM_10006detail6reduce18DeviceReduceKernelINS2_10policy_hubIfjN4cuda3std3__44plusIfEEE10Policy1000EN6thrust24THRUST_300001_SM_1000_NS6detail15normal_iteratorINSD_10device_ptrIfEEEEjS9_fNS7_10__identityEEEvT0_PT3_T1_NS0_13GridEvenShareISN_EET2_T4__param_3+24];
	ld.param.u64 	%rd3, [_ZN3cub18CUB_300001_SM_10006detail6reduce18DeviceReduceKernelINS2_10policy_hubIfjN4cuda3std3__44plusIfEEE10Policy1000EN6thrust24THRUST_300001_SM_1000_NS6detail15normal_iteratorINSD_10device_ptrIfEEEEjS9_fNS7_10__identityEEEvT0_PT3_T1_NS0_13GridEvenShareISN_EET2_T4__param_0];
	cvta.to.global.u64 	%rd1, %rd3;
	mov.u32 	%r3, %ctaid.x;
	shl.b32 	%r4, %r2, 13;
	shl.b32 	%r270, %r3, 13;
	sub.s32 	%r6, %r1, %r270;
	setp.gt.u32 	%p1, %r6, 8191;
	@%p1 bra 	$L__BB7_26;
	mov.u32 	%r7, %tid.x;
	setp.ge.u32 	%p23, %r7, %r6;
	mov.f32 	%f368, 0f00000000;
	mov.u32 	%r261, %r7;
	@%p23 bra 	$L__BB7_3;
	add.s32 	%r155, %r270, %r7;
	mul.wide.u32 	%rd66, %r155, 4;
	add.s64 	%rd67, %rd1, %rd66;
	ld.global.f32 	%f368, [%rd67];
	add.s32 	%r261, %r7, 512;
$L__BB7_3:
	setp.ge.u32 	%p24, %r261, %r6;
	@%p24 bra 	$L__BB7_17;
	not.b32 	%r156, %r261;
	add.s32 	%r157, %r1, %r156;
	sub.s32 	%r158, %r157, %r270;
	shr.u32 	%r159, %r158, 9;
	add.s32 	%r10, %r159, 1;
	and.b32  	%r11, %r10, 15;
	setp.lt.u32 	%p25, %r158, 7680;
	@%p25 bra 	$L__BB7_8;
	or.b32  	%r260, %r261, 4096;
	add.s32 	%r259, %r261, %r270;
	and.b32  	%r160, %r10, 16777200;
	neg.s32 	%r258, %r160;
$L__BB7_6:
	.pragma "nounroll";
	mul.wide.u32 	%rd68, %r259, 4;
	add.s64 	%rd69, %rd1, %rd68;
	ld.global.f32 	%f203, [%rd69];
	add.f32 	%f204, %f368, %f203;
	add.s32 	%r161, %r259, 512;
	mul.wide.u32 	%rd70, %r161, 4;
	add.s64 	%rd71, %rd1, %rd70;
	ld.global.f32 	%f205, [%rd71];
	add.f32 	%f206, %f204, %f205;
	add.s32 	%r162, %r259, 1024;
	mul.wide.u32 	%rd72, %r162, 4;
	add.s64 	%rd73, %rd1, %rd72;
	ld.global.f32 	%f207, [%rd73];
	add.f32 	%f208, %f206, %f207;
	add.s32 	%r163, %r259, 1536;
	mul.wide.u32 	%rd74, %r163, 4;
	add.s64 	%rd75, %rd1, %rd74;
	ld.global.f32 	%f209, [%rd75];
	add.f32 	%f210, %f208, %f209;
	add.s32 	%r164, %r259, 2048;
	mul.wide.u32 	%rd76, %r164, 4;
	add.s64 	%rd77, %rd1, %rd76;
	ld.global.f32 	%f211, [%rd77];
	add.f32 	%f212, %f210, %f211;
	add.s32 	%r165, %r259, 2560;
	mul.wide.u32 	%rd78, %r165, 4;
	add.s64 	%rd79, %rd1, %rd78;
	ld.global.f32 	%f213, [%rd79];
	add.f32 	%f214, %f212, %f213;
	add.s32 	%r166, %r259, 3072;
	mul.wide.u32 	%rd80, %r166, 4;
	add.s64 	%rd81, %rd1, %rd80;
	ld.global.f32 	%f215, [%rd81];
	add.f32 	%f216, %f214, %f215;
	add.s32 	%r167, %r259, 3584;
	mul.wide.u32 	%rd82, %r167, 4;
	add.s64 	%rd83, %rd1, %rd82;
	ld.global.f32 	%f217, [%rd83];
	add.f32 	%f218, %f216, %f217;
	add.s32 	%r168, %r259, 4096;
	mul.wide.u32 	%rd84, %r168, 4;
	add.s64 	%rd85, %rd1, %rd84;
	ld.global.f32 	%f219, [%rd85];
	add.f32 	%f220, %f218, %f219;
	add.s32 	%r169, %r259, 4608;
	mul.wide.u32 	%rd86, %r169, 4;
	add.s64 	%rd87, %rd1, %rd86;
	ld.global.f32 	%f221, [%rd87];
	add.f32 	%f222, %f220, %f221;
	add.s32 	%r170, %r259, 5120;
	mul.wide.u32 	%rd88, %r170, 4;
	add.s64 	%rd89, %rd1, %rd88;
	ld.global.f32 	%f223, [%rd89];
	add.f32 	%f224, %f222, %f223;
	add.s32 	%r171, %r259, 5632;
	mul.wide.u32 	%rd90, %r171, 4;
	add.s64 	%rd91, %rd1, %rd90;
	ld.global.f32 	%f225, [%rd91];
	add.f32 	%f226, %f224, %f225;
	add.s32 	%r172, %r259, 6144;
	mul.wide.u32 	%rd92, %r172, 4;
	add.s64 	%rd93, %rd1, %rd92;
	ld.global.f32 	%f227, [%rd93];
	add.f32 	%f228, %f226, %f227;
	add.s32 	%r173, %r259, 6656;
	mul.wide.u32 	%rd94, %r173, 4;
	add.s64 	%rd95, %rd1, %rd94;
	ld.global.f32 	%f229, [%rd95];
	add.f32 	%f230, %f228, %f229;
	add.s32 	%r174, %r259, 7168;
	mul.wide.u32 	%rd96, %r174, 4;
	add.s64 	%rd97, %rd1, %rd96;
	ld.global.f32 	%f231, [%rd97];
	add.f32 	%f232, %f230, %f231;
	add.s32 	%r175, %r259, 7680;
	mul.wide.u32 	%rd98, %r175, 4;
	add.s64 	%rd99, %rd1, %rd98;
	ld.global.f32 	%f233, [%rd99];
	add.f32 	%f368, %f232, %f233;
	add.s32 	%r260, %r260, 8192;
	add.s32 	%r259, %r259, 8192;
	add.s32 	%r258, %r258, 16;
	setp.ne.s32 	%p26, %r258, 0;
	@%p26 bra 	$L__BB7_6;
	add.s32 	%r261, %r260, -4096;
$L__BB7_8:
	setp.eq.s32 	%p27, %r11, 0;
	@%p27 bra 	$L__BB7_17;
	and.b32  	%r23, %r10, 7;
	setp.lt.u32 	%p28, %r11, 8;
	@%p28 bra 	$L__BB7_11;
	add.s32 	%r176, %r270, %r261;
	mul.wide.u32 	%rd100, %r176, 4;
	add.s64 	%rd101, %rd1, %rd100;
	ld.global.f32 	%f235, [%rd101];
	add.f32 	%f236, %f368, %f235;
	add.s32 	%r177, %r176, 512;
	mul.wide.u32 	%rd102, %r177, 4;
	add.s64 	%rd103, %rd1, %rd102;
	ld.global.f32 	%f237, [%rd103];
	add.f32 	%f238, %f236, %f237;
	add.s32 	%r178, %r176, 1024;
	mul.wide.u32 	%rd104, %r178, 4;
	add.s64 	%rd105, %rd1, %rd104;
	ld.global.f32 	%f239, [%rd105];
	add.f32 	%f240, %f238, %f239;
	add.s32 	%r179, %r176, 1536;
	mul.wide.u32 	%rd106, %r179, 4;
	add.s64 	%rd107, %rd1, %rd106;
	ld.global.f32 	%f241, [%rd107];
	add.f32 	%f242, %f240, %f241;
	add.s32 	%r180, %r176, 2048;
	mul.wide.u32 	%rd108, %r180, 4;
	add.s64 	%rd109, %rd1, %rd108;
	ld.global.f32 	%f243, [%rd109];
	add.f32 	%f244, %f242, %f243;
	add.s32 	%r181, %r176, 2560;
	mul.wide.u32 	%rd110, %r181, 4;
	add.s64 	%rd111, %rd1, %rd110;
	ld.global.f32 	%f245, [%rd111];
	add.f32 	%f246, %f244, %f245;
	add.s32 	%r182, %r176, 3072;
	mul.wide.u32 	%rd112, %r182, 4;
	add.s64 	%rd113, %rd1, %rd112;
	ld.global.f32 	%f247, [%rd113];
	add.f32 	%f248, %f246, %f247;
	add.s32 	%r183, %r176, 3584;
	mul.wide.u32 	%rd114, %r183, 4;
	add.s64 	%rd115, %rd1, %rd114;
	ld.global.f32 	%f249, [%rd115];
	add.f32 	%f368, %f248, %f249;
	add.s32 	%r261, %r261, 4096;
$L__BB7_11:
	setp.eq.s32 	%p29, %r23, 0;
	@%p29 bra 	$L__BB7_17;
	and.b32  	%r26, %r10, 3;
	setp.lt.u32 	%p30, %r23, 4;
	@%p30 bra 	$L__BB7_14;
	add.s32 	%r184, %r270, %r261;
	mul.wide.u32 	%rd116, %r184, 4;
	add.s64 	%rd117, %rd1, %rd116;
	ld.global.f32 	%f251, [%rd117];
	add.f32 	%f252, %f368, %f251;
	add.s32 	%r185, %r184, 512;
	mul.wide.u32 	%rd118, %r185, 4;
	add.s64 	%rd119, %rd1, %rd118;
	ld.global.f32 	%f253, [%rd119];
	add.f32 	%f254, %f252, %f253;
	add.s32 	%r186, %r184, 1024;
	mul.wide.u32 	%rd120, %r186, 4;
	add.s64 	%rd121, %rd1, %rd120;
	ld.global.f32 	%f255, [%rd121];
	add.f32 	%f256, %f254, %f255;
	add.s32 	%r187, %r184, 1536;
	mul.wide.u32 	%rd122, %r187, 4;
	add.s64 	%rd123, %rd1, %rd122;
	ld.global.f32 	%f257, [%rd123];
	add.f32 	%f368, %f256, %f257;
	add.s32 	%r261, %r261, 2048;
$L__BB7_14:
	setp.eq.s32 	%p31, %r26, 0;
	@%p31 bra 	$L__BB7_17;
	add.s32 	%r265, %r261, %r270;
	neg.s32 	%r264, %r26;
$L__BB7_16:
	.pragma "nounroll";
	mul.wide.u32 	%rd124, %r265, 4;
	add.s64 	%rd125, %rd1, %rd124;
	ld.global.f32 	%f258, [%rd125];
	add.f32 	%f368, %f368, %f258;
	add.s32 	%r265, %r265, 512;
	add.s32 	%r264, %r264, 1;
	setp.ne.s32 	%p32, %r264, 0;
	@%p32 bra 	$L__BB7_16;
$L__BB7_17:
	setp.lt.u32 	%p33, %r6, 512;
	@%p33 bra 	$L__BB7_22;
	// begin inline asm
	mov.u32 %r226, %laneid;
	// end inline asm
	mov.b32 	%r228, %f368;
	mov.b32 	%r229, 1;
	mov.b32 	%r250, 31;
	mov.b32 	%r251, -1;
	// begin inline asm
	shfl.sync.down.b32 %r227, %r228, %r229, %r250, %r251;
	// end inline asm
	setp.gt.s32 	%p57, %r226, 30;
	mov.b32 	%f317, %r227;
	add.f32 	%f318, %f368, %f317;
	selp.f32 	%f319, %f368, %f318, %p57;
	mov.b32 	%r233, %f319;
	mov.b32 	%r234, 2;
	// begin inline asm
	shfl.sync.down.b32 %r232, %r233, %r234, %r250, %r251;
	// end inline asm
	setp.gt.s32 	%p58, %r226, 29;
	mov.b32 	%f320, %r232;
	add.f32 	%f321, %f319, %f320;
	selp.f32 	%f322, %f319, %f321, %p58;
	mov.b32 	%r238, %f322;
	mov.b32 	%r239, 4;
	// begin inline asm
	shfl.sync.down.b32 %r237, %r238, %r239, %r250, %r251;
	// end inline asm
	setp.gt.s32 	%p59, %r226, 27;
	mov.b32 	%f323, %r237;
	add.f32 	%f324, %f322, %f323;
	selp.f32 	%f325, %f322, %f324, %p59;
	mov.b32 	%r243, %f325;
	mov.b32 	%r244, 8;
	// begin inline asm
	shfl.sync.down.b32 %r242, %r243, %r244, %r250, %r251;
	// end inline asm
	setp.gt.s32 	%p60, %r226, 23;
	mov.b32 	%f326, %r242;
	add.f32 	%f327, %f325, %f326;
	selp.f32 	%f328, %f325, %f327, %p60;
	mov.b32 	%r248, %f328;
	mov.b32 	%r249, 16;
	// begin inline asm
	shfl.sync.down.b32 %r247, %r248, %r249, %r250, %r251;
	// end inline asm
	setp.gt.s32 	%p61, %r226, 15;
	mov.b32 	%f329, %r247;
	add.f32 	%f16, %f328, %f329;
	selp.f32 	%f379, %f328, %f16, %p61;
	setp.ne.s32 	%p62, %r226, 0;
	@%p62 bra 	$L__BB7_20;
	shr.u32 	%r252, %r7, 3;
	and.b32  	%r253, %r252, 124;
	mov.u32 	%r254, _ZZN3cub18CUB_300001_SM_10006detail6reduce18DeviceReduceKernelINS2_10policy_hubIfjN4cuda3std3__44plusIfEEE10Policy1000EN6thrust24THRUST_300001_SM_1000_NS6detail15normal_iteratorINSD_10device_ptrIfEEEEjS9_fNS7_10__identityEEEvT0_PT3_T1_NS0_13GridEvenShareISN_EET2_T4_E12temp_storage;
	add.s32 	%r255, %r254, %r253;
	st.shared.f32 	[%r255+16], %f16;
$L__BB7_20:
	bar.sync 	0;
	setp.ne.s32 	%p63, %r7, 0;
	@%p63 bra 	$L__BB7_48;
	ld.shared.f32 	%f330, [_ZZN3cub18CUB_300001_SM_10006detail6reduce18DeviceReduceKernelINS2_10policy_hubIfjN4cuda3std3__44plusIfEEE10Policy1000EN6thrust24THRUST_300001_SM_1000_NS6detail15normal_iteratorINSD_10device_ptrIfEEEEjS9_fNS7_10__identityEEEvT0_PT3_T1_NS0_13GridEvenShareISN_EET2_T4_E12temp_storage+20];
	add.f32 	%f331, %f379, %f330;
	ld.shared.f32 	%f332, [_ZZN3cub18CUB_300001_SM_10006detail6reduce18DeviceReduceKernelINS2_10policy_hubIfjN4cuda3std3__44plusIfEEE10Policy1000EN6thrust24THRUST_300001_SM_1000_NS6detail15normal_iteratorINSD_10device_ptrIfEEEEjS9_fNS7_10__identityEEEvT0_PT3_T1_NS0_13GridEvenShareISN_EET2_T4_E12temp_storage+24];
	add.f32 	%f333, %f331, %f332;
	ld.shared.f32 	%f334, [_ZZN3cub18CUB_300001_SM_10006detail6reduce18DeviceReduceKernelINS2_10policy_hubIfjN4cuda3std3__44plusIfEEE10Policy1000EN6thrust24THRUST_300001_SM_1000_NS6detail15normal_iteratorINSD_10device_ptrIfEEEEjS9_fNS7_10__identityEEEvT0_PT3_T1_NS0_13GridEvenShareISN_EET2_T4_E12temp_storage+28];
	add.f32 	%f335, %f333, %f334;
	ld.shared.f32 	%f336, [_ZZN3cub18CUB_300001_SM_10006detail6reduce18DeviceReduceKernelINS2_10policy_hubIfjN4cuda3std3__44plusIfEEE10Policy1000EN6thrust24THRUST_300001_SM_1000_NS6detail15normal_iteratorINSD_10device_ptrIfEEEEjS9_fNS7_10__identityEEEvT0_PT3_T1_NS0_13GridEvenShareISN_EET2_T4_E12temp_storage+32];
	add.f32 	%f337, %f335, %f336;
	ld.shared.f32 	%f338, [_ZZN3cub18CUB_300001_SM_10006detail6reduce18DeviceReduceKernelINS2_10policy_hubIfjN4cuda3std3__44plusIfEEE10Policy1000EN6thrust24THRUST_300001_SM_1000_NS6detail15normal_iteratorINSD_10device_ptrIfEEEEjS9_fNS7_10__identityEEEvT0_PT3_T1_NS0_13GridEvenShareISN_EET2_T4_E12temp_storage+36];
	add.f32 	%f339, %f337, %f338;
	ld.shared.f32 	%f340, [_ZZN3cub18CUB_300001_SM_10006detail6reduce18DeviceReduceKernelINS2_10policy_hubIfjN4cuda3std3__44plusIfEEE10Policy1000EN6thrust24THRUST_300001_SM_1000_NS6detail15normal_iteratorINSD_10device_ptrIfEEEEjS9_fNS7_10__identityEEEvT0_PT3_T1_NS0_13GridEvenShareISN_EET2_T4_E12temp_storage+40];
	add.f32 	%f341, %f339, %f340;
	ld.shared.f32 	%f342, [_ZZN3cub18CUB_300001_SM_10006detail6reduce18DeviceReduceKernelINS2_10policy_hubIfjN4cuda3std3__44plusIfEEE10Policy1000EN6thrust24THRUST_300001_SM_1000_NS6detail15normal_iteratorINSD_10device_ptrIfEEEEjS9_fNS7_10__identityEEEvT0_PT3_T1_NS0_13GridEvenShareISN_EET2_T4_E12temp_storage+44];
	add.f32 	%f343, %f341, %f342;
	ld.shared.f32 	%f344, [_ZZN3cub18CUB_300001_SM_10006detail6reduce18DeviceReduceKernelINS2_10policy_hubIfjN4cuda3std3__44plusIfEEE10Policy1000EN6thrust24THRUST_300001_SM_1000_NS6detail15normal_iteratorINSD_10device_ptrIfEEEEjS9_fNS7_10__identityEEEvT0_PT3_T1_NS0_13GridEvenShareISN_EET2_T4_E12temp_storage+48];
	add.f32 	%f345, %f343, %f344;
	ld.shared.f32 	%f346, [_ZZN3cub18CUB_300001_SM_10006detail6reduce18DeviceReduceKernelINS2_10policy_hubIfjN4cuda3std3__44plusIfEEE10Policy1000EN6thrust24THRUST_300001_SM_1000_NS6detail15normal_iteratorINSD_10device_ptrIfEEEEjS9_fNS7_10__identityEEEvT0_PT3_T1_NS0_13GridEvenShareISN_EET2_T4_E12temp_storage+52];
	add.f32 	%f347, %f345, %f346;
	ld.shared.f32 	%f348, [_ZZN3cub18CUB_300001_SM_10006detail6reduce18DeviceReduceKernelINS2_10policy_hubIfjN4cuda3std3__44plusIfEEE10Policy1000EN6thrust24THRUST_300001_SM_1000_NS6detail15normal_iteratorINSD_10device_ptrIfEEEEjS9_fNS7_10__identityEEEvT0_PT3_T1_NS0_13GridEvenShareISN_EET2_T4_E12temp_storage+56];
	add.f32 	%f349, %f347, %f348;
	ld.shared.f32 	%f350, [_ZZN3cub18CUB_300001_SM_10006detail6reduce18DeviceReduceKernelINS2_10policy_hubIfjN4cuda3std3__44plusIfEEE10Policy1000EN6thrust24THRUST_300001_SM_1000_NS6detail15normal_iteratorINSD_10device_ptrIfEEEEjS9_fNS7_10__identityEEEvT0_PT3_T1_NS0_13GridEvenShareISN_EET2_T4_E12temp_storage+60];
	add.f32 	%f351, %f349, %f350;
	ld.shared.f32 	%f352, [_ZZN3cub18CUB_300001_SM_10006detail6reduce18DeviceReduceKernelINS2_10policy_hubIfjN4cuda3std3__44plusIfEEE10Policy1000EN6thrust24THRUST_300001_SM_1000_NS6detail15normal_iteratorINSD_10device_ptrIfEEEEjS9_fNS7_10__identityEEEvT0_PT3_T1_NS0_13GridEvenShareISN_EET2_T4_E12temp_storage+64];
	add.f32 	%f353, %f351, %f352;
	ld.shared.f32 	%f354, [_ZZN3cub18CUB_300001_SM_10006detail6reduce18DeviceReduceKernelINS2_10policy_hubIfjN4cuda3std3__44plusIfEEE10Policy1000EN6thrust24THRUST_300001_SM_1000_NS6detail15normal_iteratorINSD_10device_ptrIfEEEEjS9_fNS7_10__identityEEEvT0_PT3_T1_NS0_13GridEvenShareISN_EET2_T4_E12temp_storage+68];
	add.f32 	%f355, %f353, %f354;
	ld.shared.f32 	%f356, [_ZZN3cub18CUB_300001_SM_10006detail6reduce18DeviceReduceKernelINS2_10policy_hubIfjN4cuda3std3__44plusIfEEE10Policy1000EN6thrust24THRUST_300001_SM_1000_NS6detail15normal_iteratorINSD_10device_ptrIfEEEEjS9_fNS7_10__identityEEEvT0_PT3_T1_NS0_13GridEvenShareISN_EET2_T4_E12temp_storage+72];
	add.f32 	%f357, %f355, %f356;
	ld.shared.f32 	%f358, [_ZZN3cub18CUB_300001_SM_10006detail6reduce18DeviceReduceKernelINS2_10policy_hubIfjN4cuda3std3__44plusIfEEE10Policy1000EN6thrust24THRUST_300001_SM_1000_NS6detail15normal_iteratorINSD_10device_ptrIfEEEEjS9_fNS7_10__identityEEEvT0_PT3_T1_NS0_13GridEvenShareISN_EET2_T4_E12temp_storage+76];
	add.f32 	%f379, %f357, %f358;
	bra.uni 	$L__BB7_48;
$L__BB7_22:
	// begin inline asm
	mov.u32 %r188, %laneid;
	// end inline asm
	and.b32  	%r214, %r7, 992;
	add.s32 	%r215, %r214, 32;
	setp.gt.u32 	%p34, %r215, %r6;
	not.b32 	%r216, %r214;
	add.s32 	%r217, %r6, %r216;
	selp.b32 	%r212, %r217, 31, %p34;
	mov.b32 	%r190, %f368;
	mov.b32 	%r191, 1;
	mov.b32 	%r213, -1;
	// begin inline asm
	shfl.sync.down.b32 %r189, %r190, %r191, %r212, %r213;
	// end inline asm
	setp.lt.s32 	%p35, %r188, %r212;
	mov.b32 	%f259, %r189;
	add.f32 	%f260, %f368, %f259;
	selp.f32 	%f261, %f260, %f368, %p35;
	mov.b32 	%r195, %f261;
	mov.b32 	%r196, 2;
	// begin inline asm
	shfl.sync.down.b32 %r194, %r195, %r196, %r212, %r213;
	// end inline asm
	add.s32 	%r218, %r188, 2;
	setp.gt.s32 	%p36, %r218, %r212;
	mov.b32 	%f262, %r194;
	add.f32 	%f263, %f261, %f262;
	selp.f32 	%f264, %f261, %f263, %p36;
	mov.b32 	%r200, %f264;
	mov.b32 	%r201, 4;
	// begin inline asm
	shfl.sync.down.b32 %r199, %r200, %r201, %r212, %r213;
	// end inline asm
	add.s32 	%r219, %r188, 4;
	setp.gt.s32 	%p37, %r219, %r212;
	mov.b32 	%f265, %r199;
	add.f32 	%f266, %f264, %f265;
	selp.f32 	%f267, %f264, %f266, %p37;
	mov.b32 	%r205, %f267;
	mov.b32 	%r206, 8;
	// begin inline asm
	shfl.sync.down.b32 %r204, %r205, %r206, %r212, %r213;
	// end inline asm
	add.s32 	%r220, %r188, 8;
	setp.gt.s32 	%p38, %r220, %r212;
	mov.b32 	%f268, %r204;
	add.f32 	%f269, %f267, %f268;
	selp.f32 	%f270, %f267, %f269, %p38;
	mov.b32 	%r210, %f270;
	mov.b32 	%r211, 16;
	// begin inline asm
	shfl.sync.down.b32 %r209, %r210, %r211, %r212, %r213;
	// end inline asm
	add.s32 	%r221, %r188, 16;
	setp.gt.s32 	%p39, %r221, %r212;
	mov.b32 	%f271, %r209;
	add.f32 	%f272, %f270, %f271;
	selp.f32 	%f379, %f270, %f272, %p39;
	setp.ne.s32 	%p40, %r188, 0;
	@%p40 bra 	$L__BB7_24;
	shr.u32 	%r222, %r7, 3;
	and.b32  	%r223, %r222, 124;
	mov.u32 	%r224, _ZZN3cub18CUB_300001_SM_10006detail6reduce18DeviceReduceKernelINS2_10policy_hubIfjN4cuda3std3__44plusIfEEE10Policy1000EN6thrust24THRUST_300001_SM_1000_NS6detail15normal_iteratorINSD_10device_ptrIfEEEEjS9_fNS7_10__identityEEEvT0_PT3_T1_NS0_13GridEvenShareISN_EET2_T4_E12temp_storage;
	add.s32 	%r225, %r224, %r223;
	st.shared.f32 	[%r225+16], %f379;
$L__BB7_24:
	bar.sync 	0;
	setp.ne.s32 	%p41, %r7, 0;
	@%p41 bra 	$L__BB7_48;
	setp.gt.u32 	%p42, %r6, 32;
	ld.shared.f32 	%f273, [_ZZN3cub18CUB_300001_SM_10006detail6reduce18DeviceReduceKernelINS2_10policy_hubIfjN4cuda3std3__44plusIfEEE10Policy1000EN6thrust24THRUST_300001_SM_1000_NS6detail15normal_iteratorINSD_10device_ptrIfEEEEjS9_fNS7_10__identityEEEvT0_PT3_T1_NS0_13GridEvenShareISN_EET2_T4_E12temp_storage+20];
	add.f32 	%f274, %f379, %f273;
	selp.f32 	%f275, %f274, %f379, %p42;
	setp.gt.u32 	%p43, %r6, 64;
	ld.shared.f32 	%f276, [_ZZN3cub18CUB_300001_SM_10006detail6reduce18DeviceReduceKernelINS2_10policy_hubIfjN4cuda3std3__44plusIfEEE10Policy1000EN6thrust24THRUST_300001_SM_1000_NS6detail15normal_iteratorINSD_10device_ptrIfEEEEjS9_fNS7_10__identityEEEvT0_PT3_T1_NS0_13GridEvenShareISN_EET2_T4_E12temp_storage+24];
	add.f32 	%f277, %f276, %f275;
	selp.f32 	%f278, %f277, %f275, %p43;
	setp.gt.u32 	%p44, %r6, 96;
	ld.shared.f32 	%f279, [_ZZN3cub18CUB_300001_SM_10006detail6reduce18DeviceReduceKernelINS2_10policy_hubIfjN4cuda3std3__44plusIfEEE10Policy1000EN6thrust24THRUST_300001_SM_1000_NS6detail15normal_iteratorINSD_10device_ptrIfEEEEjS9_fNS7_10__identityEEEvT0_PT3_T1_NS0_13GridEvenShareISN_EET2_T4_E12temp_storage+28];
	add.f32 	%f280, %f279, %f278;
	selp.f32 	%f281, %f280, %f278, %p44;
	setp.gt.u32 	%p45, %r6, 128;
	ld.shared.f32 	%f282, [_ZZN3cub18CUB_300001_SM_10006detail6reduce18DeviceReduceKernelINS2_10policy_hubIfjN4cuda3std3__44plusIfEEE10Policy1000EN6thrust24THRUST_300001_SM_1000_NS6detail15normal_iteratorINSD_10device_ptrIfEEEEjS9_fNS7_10__identityEEEvT0_PT3_T1_NS0_13GridEvenShareISN_EET2_T4_E12temp_storage+32];
	add.f32 	%f283, %f282, %f281;
	selp.f32 	%f284, %f283, %f281, %p45;
	setp.gt.u32 	%p46, %r6, 160;
	ld.shared.f32 	%f285, [_ZZN3cub18CUB_300001_SM_10006detail6reduce18DeviceReduceKernelINS2_10policy_hubIfjN4cuda3std3__44plusIfEEE10Policy1000EN6thrust24THRUST_300001_SM_1000_NS6detail15normal_iteratorINSD_10device_ptrIfEEEEjS9_fNS7_10__identityEEEvT0_PT3_T1_NS0_13GridEvenShareISN_EET2_T4_E12temp_storage+36];
	add.f32 	%f286, %f285, %f284;
	selp.f32 	%f287, %f286, %f284, %p46;
	setp.gt.u32 	%p47, %r6, 192;
	ld.shared.f32 	%f288, [_ZZN3cub18CUB_300001_SM_10006detail6reduce18DeviceReduceKernelINS2_10policy_hubIfjN4cuda3std3__44plusIfEEE10Policy1000EN6thrust24THRUST_300001_SM_1000_NS6detail15normal_iteratorINSD_10device_ptrIfEEEEjS9_fNS7_10__identityEEEvT0_PT3_T1_NS0_13GridEvenShareISN_EET2_T4_E12temp_storage+40];
	add.f32 	%f289, %f288, %f287;
	selp.f32 	%f290, %f289, %f287, %p47;
	setp.gt.u32 	%p48, %r6, 224;
	ld.shared.f32 	%f291, [_ZZN3cub18CUB_300001_SM_10006detail6reduce18DeviceReduceKernelINS2_10policy_hubIfjN4cuda3std3__44plusIfEEE10Policy1000EN6thrust24THRUST_300001_SM_1000_NS6detail15normal_iteratorINSD_10device_ptrIfEEEEjS9_fNS7_10__identityEEEvT0_PT3_T1_NS0_13GridEvenShareISN_EET2_T4_E12temp_storage+44];
	add.f32 	%f292, %f291, %f290;
	selp.f32 	%f293, %f292, %f290, %p48;
	setp.gt.u32 	%p49, %r6, 256;
	ld.shared.f32 	%f294, [_ZZN3cub18CUB_300001_SM_10006detail6reduce18DeviceReduceKernelINS2_10policy_hubIfjN4cuda3std3__44plusIfEEE10Policy1000EN6thrust24THRUST_300001_SM_1000_NS6detail15normal_iteratorINSD_10device_ptrIfEEEEjS9_fNS7_10__identityEEEvT0_PT3_T1_NS0_13GridEvenShareISN_EET2_T4_E12temp_storage+48];
	add.f32 	%f295, %f294, %f293;
	selp.f32 	%f296, %f295, %f293, %p49;
	setp.gt.u32 	%p50, %r6, 288;
	ld.shared.f32 	%f297, [_ZZN3cub18CUB_300001_SM_10006detail6reduce18DeviceReduceKernelINS2_10policy_hubIfjN4cuda3std3__44plusIfEEE10Policy1000EN6thrust24THRUST_300001_SM_1000_NS6detail15normal_iteratorINSD_10device_ptrIfEEEEjS9_fNS7_10__identityEEEvT0_PT3_T1_NS0_13GridEvenShareISN_EET2_T4_E12temp_storage+52];
	add.f32 	%f298, %f297, %f296;
	selp.f32 	%f299, %f298, %f296, %p50;
	setp.gt.u32 	%p51, %r6, 320;
	ld.shared.f32 	%f300, [_ZZN3cub18CUB_300001_SM_10006detail6reduce18DeviceReduceKernelINS2_10policy_hubIfjN4cuda3std3__44plusIfEEE10Policy1000EN6thrust24THRUST_300001_SM_1000_NS6detail15normal_iteratorINSD_10device_ptrIfEEEEjS9_fNS7_10__identityEEEvT0_PT3_T1_NS0_13GridEvenShareISN_EET2_T4_E12temp_storage+56];
	add.f32 	%f301, %f300, %f299;
	selp.f32 	%f302, %f301, %f299, %p51;
	setp.gt.u32 	%p52, %r6, 352;
	ld.shared.f32 	%f303, [_ZZN3cub18CUB_300001_SM_10006detail6reduce18DeviceReduceKernelINS2_10policy_hubIfjN4cuda3std3__44plusIfEEE10Policy1000EN6thrust24THRUST_300001_SM_1000_NS6detail15normal_iteratorINSD_10device_ptrIfEEEEjS9_fNS7_10__identityEEEvT0_PT3_T1_NS0_13GridEvenShareISN_EET2_T4_E12temp_storage+60];
	add.f32 	%f304, %f303, %f302;
	selp.f32 	%f305, %f304, %f302, %p52;
	setp.gt.u32 	%p53, %r6, 384;
	ld.shared.f32 	%f306, [_ZZN3cub18CUB_300001_SM_10006detail6reduce18DeviceReduceKernelINS2_10policy_hubIfjN4cuda3std3__44plusIfEEE10Policy1000EN6thrust24THRUST_300001_SM_1000_NS6detail15normal_iteratorINSD_10device_ptrIfEEEEjS9_fNS7_10__identityEEEvT0_PT3_T1_NS0_13GridEvenShareISN_EET2_T4_E12temp_storage+64];
	add.f32 	%f307, %f306, %f305;
	selp.f32 	%f308, %f307, %f305, %p53;
	setp.gt.u32 	%p54, %r6, 416;
	ld.shared.f32 	%f309, [_ZZN3cub18CUB_300001_SM_10006detail6reduce18DeviceReduceKernelINS2_10policy_hubIfjN4cuda3std3__44plusIfEEE10Policy1000EN6thrust24THRUST_300001_SM_1000_NS6detail15normal_iteratorINSD_10device_ptrIfEEEEjS9_fNS7_10__identityEEEvT0_PT3_T1_NS0_13GridEvenShareISN_EET2_T4_E12temp_storage+68];
	add.f32 	%f310, %f309, %f308;
	selp.f32 	%f311, %f310, %f308, %p54;
	setp.gt.u32 	%p55, %r6, 448;
	ld.shared.f32 	%f312, [_ZZN3cub18CUB_300001_SM_10006detail6reduce18DeviceReduceKernelINS2_10policy_hubIfjN4cuda3std3__44plusIfEEE10Policy1000EN6thrust24THRUST_300001_SM_1000_NS6detail15normal_iteratorINSD_10device_ptrIfEEEEjS9_fNS7_10__identityEEEvT0_PT3_T1_NS0_13GridEvenShareISN_EET2_T4_E12temp_storage+72];
	add.f32 	%f313, %f312, %f311;
	selp.f32 	%f314, %f313, %f311, %p55;
	setp.gt.u32 	%p56, %r6, 480;
	ld.shared.f32 	%f315, [_ZZN3cub18CUB_300001_SM_10006detail6reduce18DeviceReduceKernelINS2_10policy_hubIfjN4cuda3std3__44plusIfEEE10Policy1000EN6thrust24THRUST_300001_SM_1000_NS6detail15normal_iteratorINSD_10device_ptrIfEEEEjS9_fNS7_10__identityEEEvT0_PT3_T1_NS0_13GridEvenShareISN_EET2_T4_E12temp_storage+76];
	add.f32 	%f316, %f315, %f314;
	selp.f32 	%f379, %f316, %f314, %p56;
	bra.uni 	$L__BB7_48;
$L__BB7_26:
	mov.u32 	%r35, %tid.x;
	add.s32 	%r72, %r35, %r270;
	mul.wide.u32 	%rd4, %r72, 4;
	add.s64 	%rd5, %rd1, %rd4;
	ld.global.f32 	%f41, [%rd5];
	ld.global.f32 	%f42, [%rd5+2048];
	ld.global.f32 	%f43, [%rd5+4096];
	ld.global.f32 	%f44, [%rd5+6144];
	ld.global.f32 	%f45, [%rd5+8192];
	ld.global.f32 	%f46, [%rd5+10240];
	ld.global.f32 	%f47, [%rd5+12288];
	ld.global.f32 	%f48, [%rd5+14336];
	ld.global.f32 	%f49, [%rd5+16384];
	ld.global.f32 	%f50, [%rd5+18432];
	ld.global.f32 	%f51, [%rd5+20480];
	ld.global.f32 	%f52, [%rd5+22528];
	ld.global.f32 	%f53, [%rd5+24576];
	ld.global.f32 	%f54, [%rd5+26624];
	ld.global.f32 	%f55, [%rd5+28672];
	ld.global.f32 	%f56, [%rd5+30720];
	add.f32 	%f57, %f41, %f42;
	add.f32 	%f58, %f43, %f44;
	add.f32 	%f59, %f45, %f46;
	add.f32 	%f60, %f47, %f48;
	add.f32 	%f61, %f49, %f50;
	add.f32 	%f62, %f51, %f52;
	add.f32 	%f63, %f53, %f54;
	add.f32 	%f64, %f55, %f56;
	add.f32 	%f65, %f57, %f58;
	add.f32 	%f66, %f59, %f60;
	add.f32 	%f67, %f61, %f62;
	add.f32 	%f68, %f63, %f64;
	add.f32 	%f69, %f65, %f66;
	add.f32 	%f70, %f67, %f68;
	add.f32 	%f378, %f69, %f70;
	setp.lt.u32 	%p2, %r6, %r4;
	@%p2 bra 	$L__BB7_44;
	add.s32 	%r36, %r4, %r270;
	not.b32 	%r74, %r35;
	add.s32 	%r75, %r74, %r1;
	sub.s32 	%r76, %r75, %r4;
	sub.s32 	%r267, %r76, %r270;
	add.s32 	%r77, %r36, %r35;
	add.s32 	%r266, %r77, 4096;
	mov.b32 	%r269, 0;
	mov.u32 	%r268, %r36;
$L__BB7_28:
	add.s32 	%r270, %r270, %r4;
	add.s32 	%r79, %r1, -8192;
	setp.gt.u32 	%p3, %r270, %r79;
	@%p3 bra 	$L__BB7_30;
	add.s32 	%r80, %r35, %r270;
	mul.wide.u32 	%rd6, %r80, 4;
	add.s64 	%rd7, %rd1, %rd6;
	ld.global.f32 	%f71, [%rd7];
	ld.global.f32 	%f72, [%rd7+2048];
	ld.global.f32 	%f73, [%rd7+4096];
	ld.global.f32 	%f74, [%rd7+6144];
	ld.global.f32 	%f75, [%rd7+8192];
	ld.global.f32 	%f76, [%rd7+10240];
	ld.global.f32 	%f77, [%rd7+12288];
	ld.global.f32 	%f78, [%rd7+14336];
	ld.global.f32 	%f79, [%rd7+16384];
	ld.global.f32 	%f80, [%rd7+18432];
	ld.global.f32 	%f81, [%rd7+20480];
	ld.global.f32 	%f82, [%rd7+22528];
	ld.global.f32 	%f83, [%rd7+24576];
	ld.global.f32 	%f84, [%rd7+26624];
	ld.global.f32 	%f85, [%rd7+28672];
	ld.global.f32 	%f86, [%rd7+30720];
	add.f32 	%f87, %f378, %f71;
	add.f32 	%f88, %f72, %f73;
	add.f32 	%f89, %f74, %f75;
	add.f32 	%f90, %f76, %f77;
	add.f32 	%f91, %f78, %f79;
	add.f32 	%f92, %f80, %f81;
	add.f32 	%f93, %f82, %f83;
	add.f32 	%f94, %f84, %f85;
	add.f32 	%f95, %f87, %f88;
	add.f32 	%f96, %f89, %f90;
	add.f32 	%f97, %f91, %f92;
	add.f32 	%f98, %f93, %f94;
	add.f32 	%f99, %f95, %f96;
	add.f32 	%f100, %f97, %f98;
	add.f32 	%f101, %f99, %f100;
	add.f32 	%f378, %f101, %f86;
	sub.s32 	%r81, %r1, %r270;
	setp.lt.u32 	%p4, %r81, %r4;
	add.s32 	%r269, %r269, 1;
	add.s32 	%r268, %r268, %r4;
	sub.s32 	%r267, %r267, %r4;
	add.s32 	%r266, %r266, %r4;
	@%p4 bra 	$L__BB7_44;
	bra.uni 	$L__BB7_28;
$L__BB7_30:
	setp.le.u32 	%p5, %r1, %r270;
	sub.s32 	%r83, %r1, %r270;
	setp.ge.s32 	%p6, %r35, %r83;
	or.pred  	%p7, %p5, %p6;
	@%p7 bra 	$L__BB7_44;
	not.b32 	%r85, %r35;
	add.s32 	%r86, %r1, %r85;
	sub.s32 	%r87, %r86, %r36;
	mul.lo.s32 	%r88, %r2, %r269;
	shl.b32 	%r89, %r88, 13;
	sub.s32 	%r90, %r87, %r89;
	shr.u32 	%r91, %r90, 9;
	add.s32 	%r49, %r91, 1;
	and.b32  	%r50, %r49, 15;
	setp.lt.u32 	%p8, %r90, 7680;
	mov.u32 	%r275, %r35;
	@%p8 bra 	$L__BB7_35;
	or.b32  	%r273, %r35, 4096;
	shr.u32 	%r92, %r267, 9;
	add.s32 	%r93, %r92, 1;
	and.b32  	%r94, %r93, 16777200;
	neg.s32 	%r271, %r94;
$L__BB7_33:
	.pragma "nounroll";
	add.s32 	%r95, %r266, -4096;
	mul.wide.u32 	%rd8, %r95, 4;
	add.s64 	%rd9, %rd1, %rd8;
	ld.global.f32 	%f103, [%rd9];
	add.f32 	%f104, %f378, %f103;
	add.s32 	%r96, %r266, -3584;
	mul.wide.u32 	%rd10, %r96, 4;
	add.s64 	%rd11, %rd1, %rd10;
	ld.global.f32 	%f105, [%rd11];
	add.f32 	%f106, %f104, %f105;
	add.s32 	%r97, %r266, -3072;
	mul.wide.u32 	%rd12, %r97, 4;
	add.s64 	%rd13, %rd1, %rd12;
	ld.global.f32 	%f107, [%rd13];
	add.f32 	%f108, %f106, %f107;
	add.s32 	%r98, %r266, -2560;
	mul.wide.u32 	%rd14, %r98, 4;
	add.s64 	%rd15, %rd1, %rd14;
	ld.global.f32 	%f109, [%rd15];
	add.f32 	%f110, %f108, %f109;
	add.s32 	%r99, %r266, -2048;
	mul.wide.u32 	%rd16, %r99, 4;
	add.s64 	%rd17, %rd1, %rd16;
	ld.global.f32 	%f111, [%rd17];
	add.f32 	%f112, %f110, %f111;
	add.s32 	%r100, %r266, -1536;
	mul.wide.u32 	%rd18, %r100, 4;
	add.s64 	%rd19, %rd1, %rd18;
	ld.global.f32 	%f113, [%rd19];
	add.f32 	%f114, %f112, %f113;
	add.s32 	%r101, %r266, -1024;
	mul.wide.u32 	%rd20, %r101, 4;
	add.s64 	%rd21, %rd1, %rd20;
	ld.global.f32 	%f115, [%rd21];
	add.f32 	%f116, %f114, %f115;
	add.s32 	%r102, %r266, 3584;
	add.s32 	%r103, %r266, -512;
	mul.wide.u32 	%rd22, %r103, 4;
	add.s64 	%rd23, %rd1, %rd22;
	ld.global.f32 	%f117, [%rd23];
	add.f32 	%f118, %f116, %f117;
	mul.wide.u32 	%rd24, %r266, 4;
	add.s64 	%rd25, %rd1, %rd24;
	ld.global.f32 	%f119, [%rd25];
	add.f32 	%f120, %f118, %f119;
	add.s32 	%r104, %r266, 512;
	mul.wide.u32 	%rd26, %r104, 4;
	add.s64 	%rd27, %rd1, %rd26;
	ld.global.f32 	%f121, [%rd27];
	add.f32 	%f122, %f120, %f121;
	add.s32 	%r105, %r266, 1024;
	mul.wide.u32 	%rd28, %r105, 4;
	add.s64 	%rd29, %rd1, %rd28;
	ld.global.f32 	%f123, [%rd29];
	add.f32 	%f124, %f122, %f123;
	add.s32 	%r106, %r266, 1536;
	mul.wide.u32 	%rd30, %r106, 4;
	add.s64 	%rd31, %rd1, %rd30;
	ld.global.f32 	%f125, [%rd31];
	add.f32 	%f126, %f124, %f125;
	add.s32 	%r107, %r266, 2048;
	mul.wide.u32 	%rd32, %r107, 4;
	add.s64 	%rd33, %rd1, %rd32;
	ld.global.f32 	%f127, [%rd33];
	add.f32 	%f128, %f126, %f127;
	add.s32 	%r108, %r266, 2560;
	mul.wide.u32 	%rd34, %r108, 4;
	add.s64 	%rd35, %rd1, %rd34;
	ld.global.f32 	%f129, [%rd35];
	add.f32 	%f130, %f128, %f129;
	add.s32 	%r109, %r266, 3072;
	mul.wide.u32 	%rd36, %r109, 4;
	add.s64 	%rd37, %rd1, %rd36;
	ld.global.f32 	%f131, [%rd37];
	add.f32 	%f132, %f130, %f131;
	mul.wide.u32 	%rd38, %r102, 4;
	add.s64 	%rd39, %rd1, %rd38;
	ld.global.f32 	%f133, [%rd39];
	add.f32 	%f378, %f132, %f133;
	add.s32 	%r273, %r273, 8192;
	add.s32 	%r266, %r266, 8192;
	add.s32 	%r271, %r271, 16;
	setp.ne.s32 	%p9, %r271, 0;
	@%p9 bra 	$L__BB7_33;
	add.s32 	%r275, %r273, -4096;
$L__BB7_35:
	setp.eq.s32 	%p10, %r50, 0;
	@%p10 bra 	$L__BB7_44;
	and.b32  	%r61, %r49, 7;
	setp.lt.u32 	%p11, %r50, 8;
	@%p11 bra 	$L__BB7_38;
	add.s32 	%r110, %r275, %r270;
	mul.wide.u32 	%rd40, %r110, 4;
	add.s64 	%rd41, %rd1, %rd40;
	ld.global.f32 	%f135, [%rd41];
	add.f32 	%f136, %f378, %f135;
	add.s32 	%r111, %r110, 512;
	mul.wide.u32 	%rd42, %r111, 4;
	add.s64 	%rd43, %rd1, %rd42;
	ld.global.f32 	%f137, [%rd43];
	add.f32 	%f138, %f136, %f137;
	add.s32 	%r112, %r110, 1024;
	mul.wide.u32 	%rd44, %r112, 4;
	add.s64 	%rd45, %rd1, %rd44;
	ld.global.f32 	%f139, [%rd45];
	add.f32 	%f140, %f138, %f139;
	add.s32 	%r113, %r110, 1536;
	mul.wide.u32 	%rd46, %r113, 4;
	add.s64 	%rd47, %rd1, %rd46;
	ld.global.f32 	%f141, [%rd47];
	add.f32 	%f142, %f140, %f141;
	add.s32 	%r114, %r110, 2048;
	mul.wide.u32 	%rd48, %r114, 4;
	add.s64 	%rd49, %rd1, %rd48;
	ld.global.f32 	%f143, [%rd49];
	add.f32 	%f144, %f142, %f143;
	add.s32 	%r115, %r110, 2560;
	mul.wide.u32 	%rd50, %r115, 4;
	add.s64 	%rd51, %rd1, %rd50;
	ld.global.f32 	%f145, [%rd51];
	add.f32 	%f146, %f144, %f145;
	add.s32 	%r116, %r110, 3072;
	mul.wide.u32 	%rd52, %r116, 4;
	add.s64 	%rd53, %rd1, %rd52;
	ld.global.f32 	%f147, [%rd53];
	add.f32 	%f148, %f146, %f147;
	add.s32 	%r117, %r110, 3584;
	mul.wide.u32 	%rd54, %r117, 4;
	add.s64 	%rd55, %rd1, %rd54;
	ld.global.f32 	%f149, [%rd55];
	add.f32 	%f378, %f148, %f149;
	add.s32 	%r275, %r275, 4096;
$L__BB7_38:
	setp.eq.s32 	%p12, %r61, 0;
	@%p12 bra 	$L__BB7_44;
	setp.lt.u32 	%p13, %r61, 4;
	@%p13 bra 	$L__BB7_41;
	add.s32 	%r118, %r275, %r270;
	mul.wide.u32 	%rd56, %r118, 4;
	add.s64 	%rd57, %rd1, %rd56;
	ld.global.f32 	%f151, [%rd57];
	add.f32 	%f152, %f378, %f151;
	add.s32 	%r119, %r118, 512;
	mul.wide.u32 	%rd58, %r119, 4;
	add.s64 	%rd59, %rd1, %rd58;
	ld.global.f32 	%f153, [%rd59];
	add.f32 	%f154, %f152, %f153;
	add.s32 	%r120, %r118, 1024;
	mul.wide.u32 	%rd60, %r120, 4;
	add.s64 	%rd61, %rd1, %rd60;
	ld.global.f32 	%f155, [%rd61];
	add.f32 	%f156, %f154, %f155;
	add.s32 	%r121, %r118, 1536;
	mul.wide.u32 	%rd62, %r121, 4;
	add.s64 	%rd63, %rd1, %rd62;
	ld.global.f32 	%f157, [%rd63];
	add.f32 	%f378, %f156, %f157;
	add.s32 	%r275, %r275, 2048;
$L__BB7_41:
	and.b32  	%r122, %r49, 3;
	setp.eq.s32 	%p14, %r122, 0;
	@%p14 bra 	$L__BB7_44;
	add.s32 	%r278, %r275, %r268;
	cvt.u16.u32 	%rs1, %r267;
	shr.u16 	%rs2, %rs1, 9;
	add.s16 	%rs3, %rs2, 1;
	cvt.u32.u16 	%r123, %rs3;
	and.b32  	%r124, %r123, 3;
	neg.s32 	%r277, %r124;
$L__BB7_43:
	.pragma "nounroll";
	mul.wide.u32 	%rd64, %r278, 4;
	add.s64 	%rd65, %rd1, %rd64;
	ld.global.f32 	%f158, [%rd65];
	add.f32 	%f378, %f378, %f158;
	add.s32 	%r278, %r278, 512;
	add.s32 	%r277, %r277, 1;
	setp.ne.s32 	%p15, %r277, 0;
	@%p15 bra 	$L__BB7_43;
$L__BB7_44:
	// begin inline asm
	mov.u32 %r125, %laneid;
	// end inline asm
	mov.b32 	%r127, %f378;
	mov.b32 	%r128, 1;
	mov.b32 	%r149, 31;
	mov.b32 	%r150, -1;
	// begin inline asm
	shfl.sync.down.b32 %r126, %r127, %r128, %r149, %r150;
	// end inline asm
	setp.gt.s32 	%p16, %r125, 30;
	mov.b32 	%f159, %r126;
	add.f32 	%f160, %f378, %f159;
	selp.f32 	%f161, %f378, %f160, %p16;
	mov.b32 	%r132, %f161;
	mov.b32 	%r133, 2;
	// begin inline asm
	shfl.sync.down.b32 %r131, %r132, %r133, %r149, %r150;
	// end inline asm
	setp.gt.s32 	%p17, %r125, 29;
	mov.b32 	%f162, %r131;
	add.f32 	%f163, %f161, %f162;
	selp.f32 	%f164, %f161, %f163, %p17;
	mov.b32 	%r137, %f164;
	mov.b32 	%r138, 4;
	// begin inline asm
	shfl.sync.down.b32 %r136, %r137, %r138, %r149, %r150;
	// end inline asm
	setp.gt.s32 	%p18, %r125, 27;
	mov.b32 	%f165, %r136;
	add.f32 	%f166, %f164, %f165;
	selp.f32 	%f167, %f164, %f166, %p18;
	mov.b32 	%r142, %f167;
	mov.b32 	%r143, 8;
	// begin inline asm
	shfl.sync.down.b32 %r141, %r142, %r143, %r149, %r150;
	// end inline asm
	setp.gt.s32 	%p19, %r125, 23;
	mov.b32 	%f168, %r141;
	add.f32 	%f169, %f167, %f168;
	selp.f32 	%f170, %f167, %f169, %p19;
	mov.b32 	%r147, %f170;
	mov.b32 	%r148, 16;
	// begin inline asm
	shfl.sync.down.b32 %r146, %r147, %r148, %r149, %r150;
	// end inline asm
	setp.gt.s32 	%p20, %r125, 15;
	mov.b32 	%f171, %r146;
	add.f32 	%f37, %f170, %f171;
	selp.f32 	%f379, %f170, %f37, %p20;
	setp.ne.s32 	%p21, %r125, 0;
	@%p21 bra 	$L__BB7_46;
	shr.u32 	%r151, %r35, 3;
	and.b32  	%r152, %r151, 124;
	mov.u32 	%r153, _ZZN3cub18CUB_300001_SM_10006detail6reduce18DeviceReduceKernelINS2_10policy_hubIfjN4cuda3std3__44plusIfEEE10Policy1000EN6thrust24THRUST_300001_SM_1000_NS6detail15normal_iteratorINSD_10device_ptrIfEEEEjS9_fNS7_10__identityEEEvT0_PT3_T1_NS0_13GridEvenShareISN_EET2_T4_E12temp_storage;
	add.s32 	%r154, %r153, %r152;
	st.shared.f32 	[%r154+16], %f37;
$L__BB7_46:
	bar.sync 	0;
	setp.ne.s32 	%p22, %r35, 0;
	@%p22 bra 	$L__BB7_48;
	ld.shared.f32 	%f172, [_ZZN3cub18CUB_300001_SM_10006detail6reduce18DeviceReduceKernelINS2_10policy_hubIfjN4cuda3std3__44plusIfEEE10Policy1000EN6thrust24THRUST_300001_SM_1000_NS6detail15normal_iteratorINSD_10device_ptrIfEEEEjS9_fNS7_10__identityEEEvT0_PT3_T1_NS0_13GridEvenShareISN_EET2_T4_E12temp_storage+20];
	add.f32 	%f173, %f379, %f172;
	ld.shared.f32 	%f174, [_ZZN3cub18CUB_300001_SM_10006detail6reduce18DeviceReduceKernelINS2_10policy_hubIfjN4cuda3std3__44plusIfEEE10Policy1000EN6thrust24THRUST_300001_SM_1000_NS6detail15normal_iteratorINSD_10device_ptrIfEEEEjS9_fNS7_10__identityEEEvT0_PT3_T1_NS0_13GridEvenShareISN_EET2_T4_E12temp_storage+24];
	add.f32 	%f175, %f173, %f174;
	ld.shared.f32 	%f176, [_ZZN3cub18CUB_300001_SM_10006detail6reduce18DeviceReduceKernelINS2_10policy_hubIfjN4cuda3std3__44plusIfEEE10Policy1000EN6thrust24THRUST_300001_SM_1000_NS6detail15normal_iteratorINSD_10device_ptrIfEEEEjS9_fNS7_10__identityEEEvT0_PT3_T1_NS0_13GridEvenShareISN_EET2_T4_E12temp_storage+28];
	add.f32 	%f177, %f175, %f176;
	ld.shared.f32 	%f178, [_ZZN3cub18CUB_300001_SM_10006detail6reduce18DeviceReduceKernelINS2_10policy_hubIfjN4cuda3std3__44plusIfEEE10Policy1000EN6thrust24THRUST_300001_SM_1000_NS6detail15normal_iteratorINSD_10device_ptrIfEEEEjS9_fNS7_10__identityEEEvT0_PT3_T1_NS0_13GridEvenShareISN_EET2_T4_E12temp_storage+32];
	add.f32 	%f179, %f177, %f178;
	ld.shared.f32 	%f180, [_ZZN3cub18CUB_300001_SM_10006detail6reduce18DeviceReduceKernelINS2_10policy_hubIfjN4cuda3std3__44plusIfEEE10Policy1000EN6thrust24THRUST_300001_SM_1000_NS6detail15normal_iteratorINSD_10device_ptrIfEEEEjS9_fNS7_10__identityEEEvT0_PT3_T1_NS0_13GridEvenShareISN_EET2_T4_E12temp_storage+36];
	add.f32 	%f181, %f179, %f180;
	ld.shared.f32 	%f182, [_ZZN3cub18CUB_300001_SM_10006detail6reduce18DeviceReduceKernelINS2_10policy_hubIfjN4cuda3std3__44plusIfEEE10Policy1000EN6thrust24THRUST_300001_SM_1000_NS6detail15normal_iteratorINSD_10device_ptrIfEEEEjS9_fNS7_10__identityEEEvT0_PT3_T1_NS0_13GridEvenShareISN_EET2_T4_E12temp_storage+40];
	add.f32 	%f183, %f181, %f182;
	ld.shared.f32 	%f184, [_ZZN3cub18CUB_300001_SM_10006detail6reduce18DeviceReduceKernelINS2_10policy_hubIfjN4cuda3std3__44plusIfEEE10Policy1000EN6thrust24THRUST_300001_SM_1000_NS6detail15normal_iteratorINSD_10device_ptrIfEEEEjS9_fNS7_10__identityEEEvT0_PT3_T1_NS0_13GridEvenShareISN_EET2_T4_E12temp_storage+44];
	add.f32 	%f185, %f183, %f184;
	ld.shared.f32 	%f186, [_ZZN3cub18CUB_300001_SM_10006detail6reduce18DeviceReduceKernelINS2_10policy_hubIfjN4cuda3std3__44plusIfEEE10Policy1000EN6thrust24THRUST_300001_SM_1000_NS6detail15normal_iteratorINSD_10device_ptrIfEEEEjS9_fNS7_10__identityEEEvT0_PT3_T1_NS0_13GridEvenShareISN_EET2_T4_E12temp_storage+48];
	add.f32 	%f187, %f185, %f186;
	ld.shared.f32 	%f188, [_ZZN3cub18CUB_300001_SM_10006detail6reduce18DeviceReduceKernelINS2_10policy_hubIfjN4cuda3std3__44plusIfEEE10Policy1000EN6thrust24THRUST_300001_SM_1000_NS6detail15normal_iteratorINSD_10device_ptrIfEEEEjS9_fNS7_10__identityEEEvT0_PT3_T1_NS0_13GridEvenShareISN_EET2_T4_E12temp_storage+52];
	add.f32 	%f189, %f187, %f188;
	ld.shared.f32 	%f190, [_ZZN3cub18CUB_300001_SM_10006detail6reduce18DeviceReduceKernelINS2_10policy_hubIfjN4cuda3std3__44plusIfEEE10Policy1000EN6thrust24THRUST_300001_SM_1000_NS6detail15normal_iteratorINSD_10device_ptrIfEEEEjS9_fNS7_10__identityEEEvT0_PT3_T1_NS0_13GridEvenShareISN_EET2_T4_E12temp_storage+56];
	add.f32 	%f191, %f189, %f190;
	ld.shared.f32 	%f192, [_ZZN3cub18CUB_300001_SM_10006detail6reduce18DeviceReduceKernelINS2_10policy_hubIfjN4cuda3std3__44plusIfEEE10Policy1000EN6thrust24THRUST_300001_SM_1000_NS6detail15normal_iteratorINSD_10device_ptrIfEEEEjS9_fNS7_10__identityEEEvT0_PT3_T1_NS0_13GridEvenShareISN_EET2_T4_E12temp_storage+60];
	add.f32 	%f193, %f191, %f192;
	ld.shared.f32 	%f194, [_ZZN3cub18CUB_300001_SM_10006detail6reduce18DeviceReduceKernelINS2_10policy_hubIfjN4cuda3std3__44plusIfEEE10Policy1000EN6thrust24THRUST_300001_SM_1000_NS6detail15normal_iteratorINSD_10device_ptrIfEEEEjS9_fNS7_10__identityEEEvT0_PT3_T1_NS0_13GridEvenShareISN_EET2_T4_E12temp_storage+64];
	add.f32 	%f195, %f193, %f194;
	ld.shared.f32 	%f196, [_ZZN3cub18CUB_300001_SM_10006detail6reduce18DeviceReduceKernelINS2_10policy_hubIfjN4cuda3std3__44plusIfEEE10Policy1000EN6thrust24THRUST_300001_SM_1000_NS6detail15normal_iteratorINSD_10device_ptrIfEEEEjS9_fNS7_10__identityEEEvT0_PT3_T1_NS0_13GridEvenShareISN_EET2_T4_E12temp_storage+68];
	add.f32 	%f197, %f195, %f196;
	ld.shared.f32 	%f198, [_ZZN3cub18CUB_300001_SM_10006detail6reduce18DeviceReduceKernelINS2_10policy_hubIfjN4cuda3std3__44plusIfEEE10Policy1000EN6thrust24THRUST_300001_SM_1000_NS6detail15normal_iteratorINSD_10device_ptrIfEEEEjS9_fNS7_10__identityEEEvT0_PT3_T1_NS0_13GridEvenShareISN_EET2_T4_E12temp_storage+72];
	add.f32 	%f199, %f197, %f198;
	ld.shared.f32 	%f200, [_ZZN3cub18CUB_300001_SM_10006detail6reduce18DeviceReduceKernelINS2_10policy_hubIfjN4cuda3std3__44plusIfEEE10Policy1000EN6thrust24THRUST_300001_SM_1000_NS6detail15normal_iteratorINSD_10device_ptrIfEEEEjS9_fNS7_10__identityEEEvT0_PT3_T1_NS0_13GridEvenShareISN_EET2_T4_E12temp_storage+76];
	add.f32 	%f379, %f199, %f200;
$L__BB7_48:
	mov.u32 	%r256, %tid.x;
	setp.ne.s32 	%p64, %r256, 0;
	@%p64 bra 	$L__BB7_50;
	ld.param.u64 	%rd129, [_ZN3cub18CUB_300001_SM_10006detail6reduce18DeviceReduceKernelINS2_10policy_hubIfjN4cuda3std3__44plusIfEEE10Policy1000EN6thrust24THRUST_300001_SM_1000_NS6detail15normal_iteratorINSD_10device_ptrIfEEEEjS9_fNS7_10__identityEEEvT0_PT3_T1_NS0_13GridEvenShareISN_EET2_T4__param_1];
	cvta.to.global.u64 	%rd126, %rd129;
	mul.wide.u32 	%rd127, %r3, 4;
	add.s64 	%rd128, %rd126, %rd127;
	st.global.f32 	[%rd128], %f379;
$L__BB7_50:
	ret;

}
	// .globl	_ZN3cub18CUB_300001_SM_10006detail6reduce28DeviceReduceSingleTileKernelINS2_10policy_hubIfjN4cuda3std3__44plusIfEEE10Policy1000EPfSC_iS9_ffNS7_10__identityEEEvT0_T1_T2_T3_T4_T6_
.visible .entry _ZN3cub18CUB_300001_SM_10006detail6reduce28DeviceReduceSingleTileKernelINS2_10policy_hubIfjN4cuda3std3__44plusIfEEE10Policy1000EPfSC_iS9_ffNS7_10__identityEEEvT0_T1_T2_T3_T4_T6_(
	.param .u64 .ptr .align 1 _ZN3cub18CUB_300001_SM_10006detail6reduce28DeviceReduceSingleTileKernelINS2_10policy_hubIfjN4cuda3std3__44plusIfEEE10Policy1000EPfSC_iS9_ffNS7_10__identityEEEvT0_T1_T2_T3_T4_T6__param_0,
	.param .u64 .ptr .align 1 _ZN3cub18CUB_300001_SM_10006detail6reduce28DeviceReduceSingleTileKernelINS2_10policy_hubIfjN4cuda3std3__44plusIfEEE10Policy1000EPfSC_iS9_ffNS7_10__identityEEEvT0_T1_T2_T3_T4_T6__param_1,
	.param .u32 _ZN3cub18CUB_300001_SM_10006detail6reduce28DeviceReduceSingleTileKernelINS2_10policy_hubIfjN4cuda3std3__44plusIfEEE10Policy1000EPfSC_iS9_ffNS7_10__identityEEEvT0_T1_T2_T3_T4_T6__param_2,
	.param .align 1 .b8 _ZN3cub18CUB_300001_SM_10006detail6reduce28DeviceReduceSingleTileKernelINS2_10policy_hubIfjN4cuda3std3__44plusIfEEE10Policy1000EPfSC_iS9_ffNS7_10__identityEEEvT0_T1_T2_T3_T4_T6__param_3[1],
	.param .f32 _ZN3cub18CUB_300001_SM_10006detail6reduce28DeviceReduceSingleTileKernelINS2_10policy_hubIfjN4cuda3std3__44plusIfEEE10Policy1000EPfSC_iS9_ffNS7_10__identityEEEvT0_T1_T2_T3_T4_T6__param_4,
	.param .align 1 .b8 _ZN3cub18CUB_300001_SM_10006detail6reduce28DeviceReduceSingleTileKernelINS2_10policy_hubIfjN4cuda3std3__44plusIfEEE10Policy1000EPfSC_iS9_ffNS7_10__identityEEEvT0_T1_T2_T3_T4_T6__param_5[1]
)
.maxntid 512
.minnctapersm 1
{
	.reg .pred 	%p<113>;
	.reg .b32 	%r<407>;
	.reg .b32 	%f<531>;
	.reg .b64 	%rd<133>;
	// demoted variable
	.shared .align 4 .b8 _ZZN3cub18CUB_300001_SM_10006detail6reduce28DeviceReduceSingleTileKernelINS2_10policy_hubIfjN4cuda3std3__44plusIfEEE10Policy1000EPfSC_iS9_ffNS7_10__identityEEEvT0_T1_T2_T3_T4_T6_E12temp_storage[84];
	ld.param.u64 	%rd16, [_ZN3cub18CUB_300001_SM_10006detail6reduce28DeviceReduceSingleTileKernelINS2_10policy_hubIfjN4cuda3std3__44plusIfEEE10Policy1000EPfSC_iS9_ffNS7_10__identityEEEvT0_T1_T2_T3_T4_T6__param_0];
	ld.param.u64 	%rd17, [_ZN3cub18CUB_300001_SM_10006detail6reduce28DeviceReduceSingleTileKernelINS2_10policy_hubIfjN4cuda3std3__44plusIfEEE10Policy1000EPfSC_iS9_ffNS7_10__identityEEEvT0_T1_T2_T3_T4_T6__param_1];
	ld.param.u32 	%r67, [_ZN3cub18CUB_300001_SM_10006detail6reduce28DeviceReduceSingleTileKernelINS2_10policy_hubIfjN4cuda3std3__44plusIfEEE10Policy1000EPfSC_iS9_ffNS7_10__identityEEEvT0_T1_T2_T3_T4_T6__param_2];
	ld.param.f32 	%f58, [_ZN3cub18CUB_300001_SM_10006detail6reduce28DeviceReduceSingleTileKernelINS2_10policy_hubIfjN4cuda3std3__44plusIfEEE10Policy1000EPfSC_iS9_ffNS7_10__identityEEEvT0_T1_T2_T3_T4_T6__param_4];
	cvta.to.global.u64 	%rd1, %rd17;
	setp.ne.s32 	%p1, %r67, 0;
	@%p1 bra 	$L__BB8_3;
	mov.u32 	%r380, %tid.x;
	setp.ne.s32 	%p112, %r380, 0;
	@%p112 bra 	$L__BB8_74;
	st.global.f32 	[%rd1], %f58;
	bra.uni 	$L__BB8_74;
$L__BB8_3:
	and.b64  	%rd18, %rd16, 7;
	setp.ne.s64 	%p2, %rd18, 0;
	@%p2 bra 	$L__BB8_38;
	setp.gt.s32 	%p57, %r67, 8191;
	@%p57 bra 	$L__BB8_22;
	mov.u32 	%r1, %tid.x;
	setp.ge.s32 	%p74, %r1, %r67;
	mov.f32 	%f509, 0f00000000;
	mov.u32 	%r384, %r1;
	@%p74 bra 	$L__BB8_7;
	mul.wide.u32 	%rd121, %r1, 4;
	add.s64 	%rd120, %rd16, %rd121;
	// begin inline asm
	ld.global.nc.u32 %r300, [%rd120];
	// end inline asm
	mov.b32 	%f509, %r300;
	add.s32 	%r384, %r1, 512;
$L__BB8_7:
	setp.ge.s32 	%p75, %r384, %r67;
	@%p75 bra 	$L__BB8_13;
	not.b32 	%r301, %r384;
	add.s32 	%r4, %r67, %r301;
	and.b32  	%r302, %r4, 1536;
	setp.eq.s32 	%p76, %r302, 1536;
	@%p76 bra 	$L__BB8_11;
	mul.wide.u32 	%rd122, %r384, 4;
	add.s64 	%rd129, %rd16, %rd122;
	shr.u32 	%r303, %r4, 9;
	add.s32 	%r304, %r303, 1;
	and.b32  	%r305, %r304, 3;
	neg.s32 	%r382, %r305;
$L__BB8_10:
	.pragma "nounroll";
	// begin inline asm
	ld.global.nc.u32 %r306, [%rd129];
	// end inline asm
	mov.b32 	%f395, %r306;
	add.f32 	%f509, %f509, %f395;
	add.s32 	%r384, %r384, 512;
	add.s64 	%rd129, %rd129, 2048;
	add.s32 	%r382, %r382, 1;
	setp.ne.s32 	%p77, %r382, 0;
	@%p77 bra 	$L__BB8_10;
$L__BB8_11:
	setp.lt.u32 	%p78, %r4, 1536;
	@%p78 bra 	$L__BB8_13;
$L__BB8_12:
	mul.wide.s32 	%rd128, %r384, 4;
	add.s64 	%rd124, %rd16, %rd128;
	// begin inline asm
	ld.global.nc.u32 %r307, [%rd124];
	// end inline asm
	mov.b32 	%f396, %r307;
	add.f32 	%f397, %f509, %f396;
	add.s64 	%rd125, %rd124, 2048;
	// begin inline asm
	ld.global.nc.u32 %r308, [%rd125];
	// end inline asm
	mov.b32 	%f398, %r308;
	add.f32 	%f399, %f397, %f398;
	add.s64 	%rd126, %rd124, 4096;
	// begin inline asm
	ld.global.nc.u32 %r309, [%rd126];
	// end inline asm
	mov.b32 	%f400, %r309;
	add.f32 	%f401, %f399, %f400;
	add.s64 	%rd127, %rd124, 6144;
	// begin inline asm
	ld.global.nc.u32 %r310, [%rd127];
	// end inline asm
	mov.b32 	%f402, %r310;
	add.f32 	%f509, %f401, %f402;
	add.s32 	%r384, %r384, 2048;
	setp.lt.s32 	%p79, %r384, %r67;
	@%p79 bra 	$L__BB8_12;
$L__BB8_13:
	setp.lt.s32 	%p80, %r67, 512;
	@%p80 bra 	$L__BB8_18;
	// begin inline asm
	mov.u32 %r349, %laneid;
	// end inline asm
	mov.b32 	%r351, %f509;
	mov.b32 	%r352, 1;
	mov.b32 	%r373, 31;
	mov.b32 	%r374, -1;
	// begin inline asm
	shfl.sync.down.b32 %r350, %r351, %r352, %r373, %r374;
	// end inline asm
	setp.gt.s32 	%p104, %r349, 30;
	mov.b32 	%f461, %r350;
	add.f32 	%f462, %f509, %f461;
	selp.f32 	%f463, %f509, %f462, %p104;
	mov.b32 	%r356, %f463;
	mov.b32 	%r357, 2;
	// begin inline asm
	shfl.sync.down.b32 %r355, %r356, %r357, %r373, %r374;
	// end inline asm
	setp.gt.s32 	%p105, %r349, 29;
	mov.b32 	%f464, %r355;
	add.f32 	%f465, %f463, %f464;
	selp.f32 	%f466, %f463, %f465, %p105;
	mov.b32 	%r361, %f466;
	mov.b32 	%r362, 4;
	// begin inline asm
	shfl.sync.down.b32 %r360, %r361, %r362, %r373, %r374;
	// end inline asm
	setp.gt.s32 	%p106, %r349, 27;
	mov.b32 	%f467, %r360;
	add.f32 	%f468, %f466, %f467;
	selp.f32 	%f469, %f466, %f468, %p106;
	mov.b32 	%r366, %f469;
	mov.b32 	%r367, 8;
	// begin inline asm
	shfl.sync.down.b32 %r365, %r366, %r367, %r373, %r374;
	// end inline asm
	setp.gt.s32 	%p107, %r349, 23;
	mov.b32 	%f470, %r365;
	add.f32 	%f471, %f469, %f470;
	selp.f32 	%f472, %f469, %f471, %p107;
	mov.b32 	%r371, %f472;
	mov.b32 	%r372, 16;
	// begin inline asm
	shfl.sync.down.b32 %r370, %r371, %r372, %r373, %r374;
	// end inline asm
	setp.gt.s32 	%p108, %r349, 15;
	mov.b32 	%f473, %r370;
	add.f32 	%f10, %f472, %f473;
	selp.f32 	%f530, %f472, %f10, %p108;
	setp.ne.s32 	%p109, %r349, 0;
	@%p109 bra 	$L__BB8_16;
	shr.u32 	%r375, %r1, 3;
	and.b32  	%r376, %r375, 124;
	mov.u32 	%r377, _ZZN3cub18CUB_300001_SM_10006detail6reduce28DeviceReduceSingleTileKernelINS2_10policy_hubIfjN4cuda3std3__44plusIfEEE10Policy1000EPfSC_iS9_ffNS7_10__identityEEEvT0_T1_T2_T3_T4_T6_E12temp_storage;
	add.s32 	%r378, %r377, %r376;
	st.shared.f32 	[%r378+16], %f10;
$L__BB8_16:
	bar.sync 	0;
	setp.ne.s32 	%p110, %r1, 0;
	@%p110 bra 	$L__BB8_72;
	ld.shared.f32 	%f474, [_ZZN3cub18CUB_300001_SM_10006detail6reduce28DeviceReduceSingleTileKernelINS2_10policy_hubIfjN4cuda3std3__44plusIfEEE10Policy1000EPfSC_iS9_ffNS7_10__identityEEEvT0_T1_T2_T3_T4_T6_E12temp_storage+20];
	add.f32 	%f475, %f530, %f474;
	ld.shared.f32 	%f476, [_ZZN3cub18CUB_300001_SM_10006detail6reduce28DeviceReduceSingleTileKernelINS2_10policy_hubIfjN4cuda3std3__44plusIfEEE10Policy1000EPfSC_iS9_ffNS7_10__identityEEEvT0_T1_T2_T3_T4_T6_E12temp_storage+24];
	add.f32 	%f477, %f475, %f476;
	ld.shared.f32 	%f478, [_ZZN3cub18CUB_300001_SM_10006detail6reduce28DeviceReduceSingleTileKernelINS2_10policy_hubIfjN4cuda3std3__44plusIfEEE10Policy1000EPfSC_iS9_ffNS7_10__identityEEEvT0_T1_T2_T3_T4_T6_E12temp_storage+28];
	add.f32 	%f479, %f477, %f478;
	ld.shared.f32 	%f480, [_ZZN3cub18CUB_300001_SM_10006detail6reduce28DeviceReduceSingleTileKernelINS2_10policy_hubIfjN4cuda3std3__44plusIfEEE10Policy1000EPfSC_iS9_ffNS7_10__identityEEEvT0_T1_T2_T3_T4_T6_E12temp_storage+32];
	add.f32 	%f481, %f479, %f480;
	ld.shared.f32 	%f482, [_ZZN3cub18CUB_300001_SM_10006detail6reduce28DeviceReduceSingleTileKernelINS2_10policy_hubIfjN4cuda3std3__44plusIfEEE10Policy1000EPfSC_iS9_ffNS7_10__identityEEEvT0_T1_T2_T3_T4_T6_E12temp_storage+36];
	add.f32 	%f483, %f481, %f482;
	ld.shared.f32 	%f484, [_ZZN3cub18CUB_300001_SM_10006detail6reduce28DeviceReduceSingleTileKernelINS2_10policy_hubIfjN4cuda3std3__44plusIfEEE10Policy1000EPfSC_iS9_ffNS7_10__identityEEEvT0_T1_T2_T3_T4_T6_E12temp_storage+40];
	add.f32 	%f485, %f483, %f484;
	ld.shared.f32 	%f486, [_ZZN3cub18CUB_300001_SM_10006detail6reduce28DeviceReduceSingleTileKernelINS2_10policy_hubIfjN4cuda3std3__44plusIfEEE10Policy1000EPfSC_iS9_ffNS7_10__identityEEEvT0_T1_T2_T3_T4_T6_E12temp_storage+44];
	add.f32 	%f487, %f485, %f486;
	ld.shared.f32 	%f488, [_ZZN3cub18CUB_300001_SM_10006detail6reduce28DeviceReduceSingleTileKernelINS2_10policy_hubIfjN4cuda3std3__44plusIfEEE10Policy1000EPfSC_iS9_ffNS7_10__identityEEEvT0_T1_T2_T3_T4_T6_E12temp_storage+48];
	add.f32 	%f489, %f487, %f488;
	ld.shared.f32 	%f490, [_ZZN3cub18CUB_300001_SM_10006detail6reduce28DeviceReduceSingleTileKernelINS2_10policy_hubIfjN4cuda3std3__44plusIfEEE10Policy1000EPfSC_iS9_ffNS7_10__identityEEEvT0_T1_T2_T3_T4_T6_E12temp_storage+52];
	add.f32 	%f491, %f489, %f490;
	ld.shared.f32 	%f492, [_ZZN3cub18CUB_300001_SM_10006detail6reduce28DeviceReduceSingleTileKernelINS2_10policy_hubIfjN4cuda3std3__44plusIfEEE10Policy1000EPfSC_iS9_ffNS7_10__identityEEEvT0_T1_T2_T3_T4_T6_E12temp_storage+56];
	add.f32 	%f493, %f491, %f492;
	ld.shared.f32 	%f494, [_ZZN3cub18CUB_300001_SM_10006detail6reduce28DeviceReduceSingleTileKernelINS2_10policy_hubIfjN4cuda3std3__44plusIfEEE10Policy1000EPfSC_iS9_ffNS7_10__identityEEEvT0_T1_T2_T3_T4_T6_E12temp_storage+60];
	add.f32 	%f495, %f493, %f494;
	ld.shared.f32 	%f496, [_ZZN3cub18CUB_300001_SM_10006detail6reduce28DeviceReduceSingleTileKernelINS2_10policy_hubIfjN4cuda3std3__44plusIfEEE10Policy1000EPfSC_iS9_ffNS7_10__identityEEEvT0_T1_T2_T3_T4_T6_E12temp_storage+64];
	add.f32 	%f497, %f495, %f496;
	ld.shared.f32 	%f498, [_ZZN3cub18CUB_300001_SM_10006detail6reduce28DeviceReduceSingleTileKernelINS2_10policy_hubIfjN4cuda3std3__44plusIfEEE10Policy1000EPfSC_iS9_ffNS7_10__identityEEEvT0_T1_T2_T3_T4_T6_E12temp_storage+68];
	add.f32 	%f499, %f497, %f498;
	ld.shared.f32 	%f500, [_ZZN3cub18CUB_300001_SM_10006detail6reduce28DeviceReduceSingleTileKernelINS2_10policy_hubIfjN4cuda3std3__44plusIfEEE10Policy1000EPfSC_iS9_ffNS7_10__identityEEEvT0_T1_T2_T3_T4_T6_E12temp_storage+72];
	add.f32 	%f501, %f499, %f500;
	ld.shared.f32 	%f502, [_ZZN3cub18CUB_300001_SM_10006detail6reduce28DeviceReduceSingleTileKernelINS2_10policy_hubIfjN4cuda3std3__44plusIfEEE10Policy1000EPfSC_iS9_ffNS7_10__identityEEEvT0_T1_T2_T3_T4_T6_E12temp_storage+76];
	add.f32 	%f530, %f501, %f502;
	bra.uni 	$L__BB8_72;
$L__BB8_18:
	// begin inline asm
	mov.u32 %r311, %laneid;
	// end inline asm
	and.b32  	%r337, %r1, 992;
	add.s32 	%r338, %r337, 32;
	setp.gt.s32 	%p81, %r338, %r67;
	not.b32 	%r339, %r337;
	add.s32 	%r340, %r67, %r339;
	selp.b32 	%r335, %r340, 31, %p81;
	mov.b32 	%r313, %f509;
	mov.b32 	%r314, 1;
	mov.b32 	%r336, -1;
	// begin inline asm
	shfl.sync.down.b32 %r312, %r313, %r314, %r335, %r336;
	// end inline asm
	setp.lt.s32 	%p82, %r311, %r335;
	mov.b32 	%f403, %r312;
	add.f32 	%f404, %f509, %f403;
	selp.f32 	%f405, %f404, %f509, %p82;
	mov.b32 	%r318, %f405;
	mov.b32 	%r319, 2;
	// begin inline asm
	shfl.sync.down.b32 %r317, %r318, %r319, %r335, %r336;
	// end inline asm
	add.s32 	%r341, %r311, 2;
	setp.gt.s32 	%p83, %r341, %r335;
	mov.b32 	%f406, %r317;
	add.f32 	%f407, %f405, %f406;
	selp.f32 	%f408, %f405, %f407, %p83;
	mov.b32 	%r323, %f408;
	mov.b32 	%r324, 4;
	// begin inline asm
	shfl.sync.down.b32 %r322, %r323, %r324, %r335, %r336;
	// end inline asm
	add.s32 	%r342, %r311, 4;
	setp.gt.s32 	%p84, %r342, %r335;
	mov.b32 	%f409, %r322;
	add.f32 	%f410, %f408, %f409;
	selp.f32 	%f411, %f408, %f410, %p84;
	mov.b32 	%r328, %f411;
	mov.b32 	%r329, 8;
	// begin inline asm
	shfl.sync.down.b32 %r327, %r328, %r329, %r335, %r336;
	// end inline asm
	add.s32 	%r343, %r311, 8;
	setp.gt.s32 	%p85, %r343, %r335;
	mov.b32 	%f412, %r327;
	add.f32 	%f413, %f411, %f412;
	selp.f32 	%f414, %f411, %f413, %p85;
	mov.b32 	%r333, %f414;
	mov.b32 	%r334, 16;
	// begin inline asm
	shfl.sync.down.b32 %r332, %r333, %r334, %r335, %r336;
	// end inline asm
	add.s32 	%r344, %r311, 16;
	setp.gt.s32 	%p86, %r344, %r335;
	mov.b32 	%f415, %r332;
	add.f32 	%f416, %f414, %f415;
	selp.f32 	%f530, %f414, %f416, %p86;
	setp.ne.s32 	%p87, %r311, 0;
	@%p87 bra 	$L__BB8_20;
	shr.u32 	%r345, %r1, 3;
	and.b32  	%r346, %r345, 124;
	mov.u32 	%r347, _ZZN3cub18CUB_300001_SM_10006detail6reduce28DeviceReduceSingleTileKernelINS2_10policy_hubIfjN4cuda3std3__44plusIfEEE10Policy1000EPfSC_iS9_ffNS7_10__identityEEEvT0_T1_T2_T3_T4_T6_E12temp_storage;
	add.s32 	%r348, %r347, %r346;
	st.shared.f32 	[%r348+16], %f530;
$L__BB8_20:
	bar.sync 	0;
	setp.ne.s32 	%p88, %r1, 0;
	@%p88 bra 	$L__BB8_72;
	setp.gt.s32 	%p89, %r67, 32;
	ld.shared.f32 	%f417, [_ZZN3cub18CUB_300001_SM_10006detail6reduce28DeviceReduceSingleTileKernelINS2_10policy_hubIfjN4cuda3std3__44plusIfEEE10Policy1000EPfSC_iS9_ffNS7_10__identityEEEvT0_T1_T2_T3_T4_T6_E12temp_storage+20];
	add.f32 	%f418, %f530, %f417;
	selp.f32 	%f419, %f418, %f530, %p89;
	setp.gt.s32 	%p90, %r67, 64;
	ld.shared.f32 	%f420, [_ZZN3cub18CUB_300001_SM_10006detail6reduce28DeviceReduceSingleTileKernelINS2_10policy_hubIfjN4cuda3std3__44plusIfEEE10Policy1000EPfSC_iS9_ffNS7_10__identityEEEvT0_T1_T2_T3_T4_T6_E12temp_storage+24];
	add.f32 	%f421, %f420, %f419;
	selp.f32 	%f422, %f421, %f419, %p90;
	setp.gt.s32 	%p91, %r67, 96;
	ld.shared.f32 	%f423, [_ZZN3cub18CUB_300001_SM_10006detail6reduce28DeviceReduceSingleTileKernelINS2_10policy_hubIfjN4cuda3std3__44plusIfEEE10Policy1000EPfSC_iS9_ffNS7_10__identityEEEvT0_T1_T2_T3_T4_T6_E12temp_storage+28];
	add.f32 	%f424, %f423, %f422;
	selp.f32 	%f425, %f424, %f422, %p91;
	setp.gt.s32 	%p92, %r67, 128;
	ld.shared.f32 	%f426, [_ZZN3cub18CUB_300001_SM_10006detail6reduce28DeviceReduceSingleTileKernelINS2_10policy_hubIfjN4cuda3std3__44plusIfEEE10Policy1000EPfSC_iS9_ffNS7_10__identityEEEvT0_T1_T2_T3_T4_T6_E12temp_storage+32];
	add.f32 	%f427, %f426, %f425;
	selp.f32 	%f428, %f427, %f425, %p92;
	setp.gt.s32 	%p93, %r67, 160;
	ld.shared.f32 	%f429, [_ZZN3cub18CUB_300001_SM_10006detail6reduce28DeviceReduceSingleTileKernelINS2_10policy_hubIfjN4cuda3std3__44plusIfEEE10Policy1000EPfSC_iS9_ffNS7_10__identityEEEvT0_T1_T2_T3_T4_T6_E12temp_storage+36];
	add.f32 	%f430, %f429, %f428;
	selp.f32 	%f431, %f430, %f428, %p93;
	setp.gt.s32 	%p94, %r67, 192;
	ld.shared.f32 	%f432, [_ZZN3cub18CUB_300001_SM_10006detail6reduce28DeviceReduceSingleTileKernelINS2_10policy_hubIfjN4cuda3std3__44plusIfEEE10Policy1000EPfSC_iS9_ffNS7_10__identityEEEvT0_T1_T2_T3_T4_T6_E12temp_storage+40];
	add.f32 	%f433, %f432, %f431;
	selp.f32 	%f434, %f433, %f431, %p94;
	setp.gt.s32 	%p95, %r67, 224;
	ld.shared.f32 	%f435, [_ZZN3cub18CUB_300001_SM_10006detail6reduce28DeviceReduceSingleTileKernelINS2_10policy_hubIfjN4cuda3std3__44plusIfEEE10Policy1000EPfSC_iS9_ffNS7_10__identityEEEvT0_T1_T2_T3_T4_T6_E12temp_storage+44];
	add.f32 	%f436, %f435, %f434;
	selp.f32 	%f437, %f436, %f434, %p95;
	setp.gt.s32 	%p96, %r67, 256;
	ld.shared.f32 	%f438, [_ZZN3cub18CUB_300001_SM_10006detail6reduce28DeviceReduceSingleTileKernelINS2_10policy_hubIfjN4cuda3std3__44plusIfEEE10Policy1000EPfSC_iS9_ffNS7_10__identityEEEvT0_T1_T2_T3_T4_T6_E12temp_storage+48];
	add.f32 	%f439, %f438, %f437;
	selp.f32 	%f440, %f439, %f437, %p96;
	setp.gt.s32 	%p97, %r67, 288;
	ld.shared.f32 	%f441, [_ZZN3cub18CUB_300001_SM_10006detail6reduce28DeviceReduceSingleTileKernelINS2_10policy_hubIfjN4cuda3std3__44plusIfEEE10Policy1000EPfSC_iS9_ffNS7_10__identityEEEvT0_T1_T2_T3_T4_T6_E12temp_storage+52];
	add.f32 	%f442, %f441, %f440;
	selp.f32 	%f443, %f442, %f440, %p97;
	setp.gt.s32 	%p98, %r67, 320;
	ld.shared.f32 	%f444, [_ZZN3cub18CUB_300001_SM_10006detail6reduce28DeviceReduceSingleTileKernelINS2_10policy_hubIfjN4cuda3std3__44plusIfEEE10Policy1000EPfSC_iS9_ffNS7_10__identityEEEvT0_T1_T2_T3_T4_T6_E12temp_storage+56];
	add.f32 	%f445, %f444, %f443;
	selp.f32 	%f446, %f445, %f443, %p98;
	setp.gt.s32 	%p99, %r67, 352;
	ld.shared.f32 	%f447, [_ZZN3cub18CUB_300001_SM_10006detail6reduce28DeviceReduceSingleTileKernelINS2_10policy_hubIfjN4cuda3std3__44plusIfEEE10Policy1000EPfSC_iS9_ffNS7_10__identityEEEvT0_T1_T2_T3_T4_T6_E12temp_storage+60];
	add.f32 	%f448, %f447, %f446;
	selp.f32 	%f449, %f448, %f446, %p99;
	setp.gt.s32 	%p100, %r67, 384;
	ld.shared.f32 	%f450, [_ZZN3cub18CUB_300001_SM_10006detail6reduce28DeviceReduceSingleTileKernelINS2_10policy_hubIfjN4cuda3std3__44plusIfEEE10Policy1000EPfSC_iS9_ffNS7_10__identityEEEvT0_T1_T2_T3_T4_T6_E12temp_storage+64];
	add.f32 	%f451, %f450, %f449;
	selp.f32 	%f452, %f451, %f449, %p100;
	setp.gt.s32 	%p101, %r67, 416;
	ld.shared.f32 	%f453, [_ZZN3cub18CUB_300001_SM_10006detail6reduce28DeviceReduceSingleTileKernelINS2_10policy_hubIfjN4cuda3std3__44plusIfEEE10Policy1000EPfSC_iS9_ffNS7_10__identityEEEvT0_T1_T2_T3_T4_T6_E12temp_storage+68];
	add.f32 	%f454, %f453, %f452;
	selp.f32 	%f455, %f454, %f452, %p101;
	setp.gt.s32 	%p102, %r67, 448;
	ld.shared.f32 	%f456, [_ZZN3cub18CUB_300001_SM_10006detail6reduce28DeviceReduceSingleTileKernelINS2_10policy_hubIfjN4cuda3std3__44plusIfEEE10Policy1000EPfSC_iS9_ffNS7_10__identityEEEvT0_T1_T2_T3_T4_T6_E12temp_storage+72];
	add.f32 	%f457, %f456, %f455;
	selp.f32 	%f458, %f457, %f455, %p102;
	setp.gt.s32 	%p103, %r67, 480;
	ld.shared.f32 	%f459, [_ZZN3cub18CUB_300001_SM_10006detail6reduce28DeviceReduceSingleTileKernelINS2_10policy_hubIfjN4cuda3std3__44plusIfEEE10Policy1000EPfSC_iS9_ffNS7_10__identityEEEvT0_T1_T2_T3_T4_T6_E12temp_storage+76];
	add.f32 	%f460, %f459, %f458;
	selp.f32 	%f530, %f460, %f458, %p103;
	bra.uni 	$L__BB8_72;
$L__BB8_22:
	mov.u32 	%r13, %tid.x;
	shl.b32 	%r224, %r13, 1;
	mul.wide.u32 	%rd90, %r224, 4;
	add.s64 	%rd75, %rd16, %rd90;
	// begin inline asm
	ld.global.nc.u64 %rd74, [%rd75];
	// end inline asm
	mov.b64 	{%r225, %r226}, %rd74;
	mov.b32 	%f281, %r226;
	mov.b32 	%f282, %r225;
	add.s64 	%rd77, %rd75, 4096;
	// begin inline asm
	ld.global.nc.u64 %rd76, [%rd77];
	// end inline asm
	mov.b64 	{%r227, %r228}, %rd76;
	mov.b32 	%f283, %r228;
	mov.b32 	%f284, %r227;
	add.s64 	%rd79, %rd75, 8192;
	// begin inline asm
	ld.global.nc.u64 %rd78, [%rd79];
	// end inline asm
	mov.b64 	{%r229, %r230}, %rd78;
	mov.b32 	%f285, %r230;
	mov.b32 	%f286, %r229;
	add.s64 	%rd81, %rd75, 12288;
	// begin inline asm
	ld.global.nc.u64 %rd80, [%rd81];
	// end inline asm
	mov.b64 	{%r231, %r232}, %rd80;
	mov.b32 	%f287, %r232;
	mov.b32 	%f288, %r231;
	add.s64 	%rd83, %rd75, 16384;
	// begin inline asm
	ld.global.nc.u64 %rd82, [%rd83];
	// end inline asm
	mov.b64 	{%r233, %r234}, %rd82;
	mov.b32 	%f289, %r234;
	mov.b32 	%f290, %r233;
	add.s64 	%rd85, %rd75, 20480;
	// begin inline asm
	ld.global.nc.u64 %rd84, [%rd85];
	// end inline asm
	mov.b64 	{%r235, %r236}, %rd84;
	mov.b32 	%f291, %r236;
	mov.b32 	%f292, %r235;
	add.s64 	%rd87, %rd75, 24576;
	// begin inline asm
	ld.global.nc.u64 %rd86, [%rd87];
	// end inline asm
	mov.b64 	{%r237, %r238}, %rd86;
	mov.b32 	%f293, %r238;
	mov.b32 	%f294, %r237;
	add.s64 	%rd89, %rd75, 28672;
	// begin inline asm
	ld.global.nc.u64 %rd88, [%rd89];
	// end inline asm
	mov.b64 	{%r239, %r240}, %rd88;
	mov.b32 	%f295, %r240;
	mov.b32 	%f296, %r239;
	add.f32 	%f297, %f282, %f281;
	add.f32 	%f298, %f284, %f283;
	add.f32 	%f299, %f286, %f285;
	add.f32 	%f300, %f288, %f287;
	add.f32 	%f301, %f290, %f289;
	add.f32 	%f302, %f292, %f291;
	add.f32 	%f303, %f294, %f293;
	add.f32 	%f304, %f296, %f295;
	add.f32 	%f305, %f297, %f298;
	add.f32 	%f306, %f299, %f300;
	add.f32 	%f307, %f301, %f302;
	add.f32 	%f308, %f303, %f304;
	add.f32 	%f309, %f305, %f306;
	add.f32 	%f310, %f307, %f308;
	add.f32 	%f516, %f309, %f310;
	setp.lt.u32 	%p58, %r67, 16384;
	mov.b32 	%r387, 8192;
	@%p58 bra 	$L__BB8_26;
	add.s32 	%r14, %r67, -8192;
	mov.b32 	%r387, 8192;
$L__BB8_24:
	mul.wide.s32 	%rd107, %r387, 4;
	add.s64 	%rd92, %rd75, %rd107;
	// begin inline asm
	ld.global.nc.u64 %rd91, [%rd92];
	// end inline asm
	mov.b64 	{%r242, %r243}, %rd91;
	mov.b32 	%f311, %r243;
	mov.b32 	%f312, %r242;
	add.s64 	%rd94, %rd92, 4096;
	// begin inline asm
	ld.global.nc.u64 %rd93, [%rd94];
	// end inline asm
	mov.b64 	{%r244, %r245}, %rd93;
	mov.b32 	%f313, %r245;
	mov.b32 	%f314, %r244;
	add.s64 	%rd96, %rd92, 8192;
	// begin inline asm
	ld.global.nc.u64 %rd95, [%rd96];
	// end inline asm
	mov.b64 	{%r246, %r247}, %rd95;
	mov.b32 	%f315, %r247;
	mov.b32 	%f316, %r246;
	add.s64 	%rd98, %rd92, 12288;
	// begin inline asm
	ld.global.nc.u64 %rd97, [%rd98];
	// end inline asm
	mov.b64 	{%r248, %r249}, %rd97;
	mov.b32 	%f317, %r249;
	mov.b32 	%f318, %r248;
	add.s64 	%rd100, %rd92, 16384;
	// begin inline asm
	ld.global.nc.u64 %rd99, [%rd100];
	// end inline asm
	mov.b64 	{%r250, %r251}, %rd99;
	mov.b32 	%f319, %r251;
	mov.b32 	%f320, %r250;
	add.s64 	%rd102, %rd92, 20480;
	// begin inline asm
	ld.global.nc.u64 %rd101, [%rd102];
	// end inline asm
	mov.b64 	{%r252, %r253}, %rd101;
	mov.b32 	%f321, %r253;
	mov.b32 	%f322, %r252;
	add.s64 	%rd104, %rd92, 24576;
	// begin inline asm
	ld.global.nc.u64 %rd103, [%rd104];
	// end inline asm
	mov.b64 	{%r254, %r255}, %rd103;
	mov.b32 	%f323, %r255;
	mov.b32 	%f324, %r254;
	add.s64 	%rd106, %rd92, 28672;
	// begin inline asm
	ld.global.nc.u64 %rd105, [%rd106];
	// end inline asm
	mov.b64 	{%r256, %r257}, %rd105;
	mov.b32 	%f325, %r257;
	mov.b32 	%f326, %r256;
	add.f32 	%f327, %f516, %f312;
	add.f32 	%f328, %f311, %f314;
	add.f32 	%f329, %f313, %f316;
	add.f32 	%f330, %f315, %f318;
	add.f32 	%f331, %f317, %f320;
	add.f32 	%f332, %f319, %f322;
	add.f32 	%f333, %f321, %f324;
	add.f32 	%f334, %f323, %f326;
	add.f32 	%f335, %f327, %f328;
	add.f32 	%f336, %f329, %f330;
	add.f32 	%f337, %f331, %f332;
	add.f32 	%f338, %f333, %f334;
	add.f32 	%f339, %f335, %f336;
	add.f32 	%f340, %f337, %f338;
	add.f32 	%f341, %f339, %f340;
	add.f32 	%f516, %f341, %f325;
	sub.s32 	%r258, %r67, %r387;
	setp.lt.s32 	%p59, %r258, 8192;
	@%p59 bra 	$L__BB8_34;
	add.s32 	%r387, %r387, 8192;
	setp.le.s32 	%p60, %r387, %r14;
	@%p60 bra 	$L__BB8_24;
$L__BB8_26:
	setp.le.s32 	%p61, %r67, %r387;
	@%p61 bra 	$L__BB8_34;
	sub.s32 	%r18, %r67, %r387;
	setp.ge.s32 	%p62, %r13, %r18;
	@%p62 bra 	$L__BB8_34;
	not.b32 	%r259, %r13;
	add.s32 	%r260, %r67, %r259;
	sub.s32 	%r19, %r260, %r387;
	and.b32  	%r261, %r19, 1536;
	setp.eq.s32 	%p63, %r261, 1536;
	mov.u32 	%r391, %r13;
	@%p63 bra 	$L__BB8_31;
	add.s32 	%r389, %r13, %r387;
	shr.u32 	%r262, %r19, 9;
	add.s32 	%r263, %r262, 1;
	and.b32  	%r264, %r263, 3;
	neg.s32 	%r388, %r264;
	mov.u32 	%r391, %r13;
$L__BB8_30:
	.pragma "nounroll";
	mul.wide.u32 	%rd109, %r389, 4;
	add.s64 	%rd108, %rd16, %rd109;
	// begin inline asm
	ld.global.nc.u32 %r265, [%rd108];
	// end inline asm
	mov.b32 	%f343, %r265;
	add.f32 	%f516, %f516, %f343;
	add.s32 	%r391, %r391, 512;
	add.s32 	%r389, %r389, 512;
	add.s32 	%r388, %r388, 1;
	setp.ne.s32 	%p64, %r388, 0;
	@%p64 bra 	$L__BB8_30;
$L__BB8_31:
	setp.lt.u32 	%p65, %r19, 1536;
	@%p65 bra 	$L__BB8_34;
	cvt.u64.u32 	%rd110, %r391;
	cvt.u64.u32 	%rd111, %r387;
	add.s64 	%rd112, %rd110, %rd111;
	shl.b64 	%rd113, %rd112, 2;
	add.s64 	%rd114, %rd113, %rd16;
	add.s64 	%rd130, %rd114, 4096;
	add.s32 	%r392, %r391, %r387;
$L__BB8_33:
	mul.wide.u32 	%rd119, %r392, 4;
	add.s64 	%rd115, %rd16, %rd119;
	// begin inline asm
	ld.global.nc.u32 %r266, [%rd115];
	// end inline asm
	mov.b32 	%f344, %r266;
	add.f32 	%f345, %f516, %f344;
	add.s64 	%rd116, %rd130, -2048;
	// begin inline asm
	ld.global.nc.u32 %r267, [%rd116];
	// end inline asm
	mov.b32 	%f346, %r267;
	add.f32 	%f347, %f345, %f346;
	// begin inline asm
	ld.global.nc.u32 %r268, [%rd130];
	// end inline asm
	mov.b32 	%f348, %r268;
	add.f32 	%f349, %f347, %f348;
	add.s64 	%rd118, %rd130, 2048;
	// begin inline asm
	ld.global.nc.u32 %r269, [%rd118];
	// end inline asm
	mov.b32 	%f350, %r269;
	add.f32 	%f516, %f349, %f350;
	add.s32 	%r391, %r391, 2048;
	add.s64 	%rd130, %rd130, 8192;
	add.s32 	%r392, %r392, 2048;
	setp.lt.s32 	%p66, %r391, %r18;
	@%p66 bra 	$L__BB8_33;
$L__BB8_34:
	// begin inline asm
	mov.u32 %r270, %laneid;
	// end inline asm
	mov.b32 	%r272, %f516;
	mov.b32 	%r273, 1;
	mov.b32 	%r294, 31;
	mov.b32 	%r295, -1;
	// begin inline asm
	shfl.sync.down.b32 %r271, %r272, %r273, %r294, %r295;
	// end inline asm
	setp.gt.s32 	%p67, %r270, 30;
	mov.b32 	%f351, %r271;
	add.f32 	%f352, %f516, %f351;
	selp.f32 	%f353, %f516, %f352, %p67;
	mov.b32 	%r277, %f353;
	mov.b32 	%r278, 2;
	// begin inline asm
	shfl.sync.down.b32 %r276, %r277, %r278, %r294, %r295;
	// end inline asm
	setp.gt.s32 	%p68, %r270, 29;
	mov.b32 	%f354, %r276;
	add.f32 	%f355, %f353, %f354;
	selp.f32 	%f356, %f353, %f355, %p68;
	mov.b32 	%r282, %f356;
	mov.b32 	%r283, 4;
	// begin inline asm
	shfl.sync.down.b32 %r281, %r282, %r283, %r294, %r295;
	// end inline asm
	setp.gt.s32 	%p69, %r270, 27;
	mov.b32 	%f357, %r281;
	add.f32 	%f358, %f356, %f357;
	selp.f32 	%f359, %f356, %f358, %p69;
	mov.b32 	%r287, %f359;
	mov.b32 	%r288, 8;
	// begin inline asm
	shfl.sync.down.b32 %r286, %r287, %r288, %r294, %r295;
	// end inline asm
	setp.gt.s32 	%p70, %r270, 23;
	mov.b32 	%f360, %r286;
	add.f32 	%f361, %f359, %f360;
	selp.f32 	%f362, %f359, %f361, %p70;
	mov.b32 	%r292, %f362;
	mov.b32 	%r293, 16;
	// begin inline asm
	shfl.sync.down.b32 %r291, %r292, %r293, %r294, %r295;
	// end inline asm
	setp.gt.s32 	%p71, %r270, 15;
	mov.b32 	%f363, %r291;
	add.f32 	%f26, %f362, %f363;
	selp.f32 	%f530, %f362, %f26, %p71;
	setp.ne.s32 	%p72, %r270, 0;
	@%p72 bra 	$L__BB8_36;
	shr.u32 	%r296, %r13, 3;
	and.b32  	%r297, %r296, 124;
	mov.u32 	%r298, _ZZN3cub18CUB_300001_SM_10006detail6reduce28DeviceReduceSingleTileKernelINS2_10policy_hubIfjN4cuda3std3__44plusIfEEE10Policy1000EPfSC_iS9_ffNS7_10__identityEEEvT0_T1_T2_T3_T4_T6_E12temp_storage;
	add.s32 	%r299, %r298, %r297;
	st.shared.f32 	[%r299+16], %f26;
$L__BB8_36:
	bar.sync 	0;
	setp.ne.s32 	%p73, %r13, 0;
	@%p73 bra 	$L__BB8_72;
	ld.shared.f32 	%f364, [_ZZN3cub18CUB_300001_SM_10006detail6reduce28DeviceReduceSingleTileKernelINS2_10policy_hubIfjN4cuda3std3__44plusIfEEE10Policy1000EPfSC_iS9_ffNS7_10__identityEEEvT0_T1_T2_T3_T4_T6_E12temp_storage+20];
	add.f32 	%f365, %f530, %f364;
	ld.shared.f32 	%f366, [_ZZN3cub18CUB_300001_SM_10006detail6reduce28DeviceReduceSingleTileKernelINS2_10policy_hubIfjN4cuda3std3__44plusIfEEE10Policy1000EPfSC_iS9_ffNS7_10__identityEEEvT0_T1_T2_T3_T4_T6_E12temp_storage+24];
	add.f32 	%f367, %f365, %f366;
	ld.shared.f32 	%f368, [_ZZN3cub18CUB_300001_SM_10006detail6reduce28DeviceReduceSingleTileKernelINS2_10policy_hubIfjN4cuda3std3__44plusIfEEE10Policy1000EPfSC_iS9_ffNS7_10__identityEEEvT0_T1_T2_T3_T4_T6_E12temp_storage+28];
	add.f32 	%f369, %f367, %f368;
	ld.shared.f32 	%f370, [_ZZN3cub18CUB_300001_SM_10006detail6reduce28DeviceReduceSingleTileKernelINS2_10policy_hubIfjN4cuda3std3__44plusIfEEE10Policy1000EPfSC_iS9_ffNS7_10__identityEEEvT0_T1_T2_T3_T4_T6_E12temp_storage+32];
	add.f32 	%f371, %f369, %f370;
	ld.shared.f32 	%f372, [_ZZN3cub18CUB_300001_SM_10006detail6reduce28DeviceReduceSingleTileKernelINS2_10policy_hubIfjN4cuda3std3__44plusIfEEE10Policy1000EPfSC_iS9_ffNS7_10__identityEEEvT0_T1_T2_T3_T4_T6_E12temp_storage+36];
	add.f32 	%f373, %f371, %f372;
	ld.shared.f32 	%f374, [_ZZN3cub18CUB_300001_SM_10006detail6reduce28DeviceReduceSingleTileKernelINS2_10policy_hubIfjN4cuda3std3__44plusIfEEE10Policy1000EPfSC_iS9_ffNS7_10__identityEEEvT0_T1_T2_T3_T4_T6_E12temp_storage+40];
	add.f32 	%f375, %f373, %f374;
	ld.shared.f32 	%f376, [_ZZN3cub18CUB_300001_SM_10006detail6reduce28DeviceReduceSingleTileKernelINS2_10policy_hubIfjN4cuda3std3__44plusIfEEE10Policy1000EPfSC_iS9_ffNS7_10__identityEEEvT0_T1_T2_T3_T4_T6_E12temp_storage+44];
	add.f32 	%f377, %f375, %f376;
	ld.shared.f32 	%f378, [_ZZN3cub18CUB_300001_SM_10006detail6reduce28DeviceReduceSingleTileKernelINS2_10policy_hubIfjN4cuda3std3__44plusIfEEE10Policy1000EPfSC_iS9_ffNS7_10__identityEEEvT0_T1_T2_T3_T4_T6_E12temp_storage+48];
	add.f32 	%f379, %f377, %f378;
	ld.shared.f32 	%f380, [_ZZN3cub18CUB_300001_SM_10006detail6reduce28DeviceReduceSingleTileKernelINS2_10policy_hubIfjN4cuda3std3__44plusIfEEE10Policy1000EPfSC_iS9_ffNS7_10__identityEEEvT0_T1_T2_T3_T4_T6_E12temp_storage+52];
	add.f32 	%f381, %f379, %f380;
	ld.shared.f32 	%f382, [_ZZN3cub18CUB_300001_SM_10006detail6reduce28DeviceReduceSingleTileKernelINS2_10policy_hubIfjN4cuda3std3__44plusIfEEE10Policy1000EPfSC_iS9_ffNS7_10__identityEEEvT0_T1_T2_T3_T4_T6_E12temp_storage+56];
	add.f32 	%f383, %f381, %f382;
	ld.shared.f32 	%f384, [_ZZN3cub18CUB_300001_SM_10006detail6reduce28DeviceReduceSingleTileKernelINS2_10policy_hubIfjN4cuda3std3__44plusIfEEE10Policy1000EPfSC_iS9_ffNS7_10__identityEEEvT0_T1_T2_T3_T4_T6_E12temp_storage+60];
	add.f32 	%f385, %f383, %f384;
	ld.shared.f32 	%f386, [_ZZN3cub18CUB_300001_SM_10006detail6reduce28DeviceReduceSingleTileKernelINS2_10policy_hubIfjN4cuda3std3__44plusIfEEE10Policy1000EPfSC_iS9_ffNS7_10__identityEEEvT0_T1_T2_T3_T4_T6_E12temp_storage+64];
	add.f32 	%f387, %f385, %f386;
	ld.shared.f32 	%f388, [_ZZN3cub18CUB_300001_SM_10006detail6reduce28DeviceReduceSingleTileKernelINS2_10policy_hubIfjN4cuda3std3__44plusIfEEE10Policy1000EPfSC_iS9_ffNS7_10__identityEEEvT0_T1_T2_T3_T4_T6_E12temp_storage+68];
	add.f32 	%f389, %f387, %f388;
	ld.shared.f32 	%f390, [_ZZN3cub18CUB_300001_SM_10006detail6reduce28DeviceReduceSingleTileKernelINS2_10policy_hubIfjN4cuda3std3__44plusIfEEE10Policy1000EPfSC_iS9_ffNS7_10__identityEEEvT0_T1_T2_T3_T4_T6_E12temp_storage+72];
	add.f32 	%f391, %f389, %f390;
	ld.shared.f32 	%f392, [_ZZN3cub18CUB_300001_SM_10006detail6reduce28DeviceReduceSingleTileKernelINS2_10policy_hubIfjN4cuda3std3__44plusIfEEE10Policy1000EPfSC_iS9_ffNS7_10__identityEEEvT0_T1_T2_T3_T4_T6_E12temp_storage+76];
	add.f32 	%f530, %f391, %f392;
	bra.uni 	$L__BB8_72;
$L__BB8_38:
	setp.gt.s32 	%p3, %r67, 8191;
	@%p3 bra 	$L__BB8_56;
	mov.u32 	%r34, %tid.x;
	setp.ge.s32 	%p20, %r34, %r67;
	mov.f32 	%f522, 0f00000000;
	mov.u32 	%r397, %r34;
	@%p20 bra 	$L__BB8_41;
	mul.wide.u32 	%rd66, %r34, 4;
	add.s64 	%rd65, %rd16, %rd66;
	// begin inline asm
	ld.global.nc.u32 %r144, [%rd65];
	// end inline asm
	mov.b32 	%f522, %r144;
	add.s32 	%r397, %r34, 512;
$L__BB8_41:
	setp.ge.s32 	%p21, %r397, %r67;
	@%p21 bra 	$L__BB8_47;
	not.b32 	%r145, %r397;
	add.s32 	%r37, %r67, %r145;
	and.b32  	%r146, %r37, 1536;
	setp.eq.s32 	%p22, %r146, 1536;
	@%p22 bra 	$L__BB8_45;
	mul.wide.u32 	%rd67, %r397, 4;
	add.s64 	%rd131, %rd16, %rd67;
	shr.u32 	%r147, %r37, 9;
	add.s32 	%r148, %r147, 1;
	and.b32  	%r149, %r148, 3;
	neg.s32 	%r395, %r149;
$L__BB8_44:
	.pragma "nounroll";
	// begin inline asm
	ld.global.nc.u32 %r150, [%rd131];
	// end inline asm
	mov.b32 	%f173, %r150;
	add.f32 	%f522, %f522, %f173;
	add.s32 	%r397, %r397, 512;
	add.s64 	%rd131, %rd131, 2048;
	add.s32 	%r395, %r395, 1;
	setp.ne.s32 	%p23, %r395, 0;
	@%p23 bra 	$L__BB8_44;
$L__BB8_45:
	setp.lt.u32 	%p24, %r37, 1536;
	@%p24 bra 	$L__BB8_47;
$L__BB8_46:
	mul.wide.s32 	%rd73, %r397, 4;
	add.s64 	%rd69, %rd16, %rd73;
	// begin inline asm
	ld.global.nc.u32 %r151, [%rd69];
	// end inline asm
	mov.b32 	%f174, %r151;
	add.f32 	%f175, %f522, %f174;
	add.s64 	%rd70, %rd69, 2048;
	// begin inline asm
	ld.global.nc.u32 %r152, [%rd70];
	// end inline asm
	mov.b32 	%f176, %r152;
	add.f32 	%f177, %f175, %f176;
	add.s64 	%rd71, %rd69, 4096;
	// begin inline asm
	ld.global.nc.u32 %r153, [%rd71];
	// end inline asm
	mov.b32 	%f178, %r153;
	add.f32 	%f179, %f177, %f178;
	add.s64 	%rd72, %rd69, 6144;
	// begin inline asm
	ld.global.nc.u32 %r154, [%rd72];
	// end inline asm
	mov.b32 	%f180, %r154;
	add.f32 	%f522, %f179, %f180;
	add.s32 	%r397, %r397, 2048;
	setp.lt.s32 	%p25, %r397, %r67;
	@%p25 bra 	$L__BB8_46;
$L__BB8_47:
	setp.lt.s32 	%p26, %r67, 512;
	@%p26 bra 	$L__BB8_52;
	// begin inline asm
	mov.u32 %r193, %laneid;
	// end inline asm
	mov.b32 	%r195, %f522;
	mov.b32 	%r196, 1;
	mov.b32 	%r217, 31;
	mov.b32 	%r218, -1;
	// begin inline asm
	shfl.sync.down.b32 %r194, %r195, %r196, %r217, %r218;
	// end inline asm
	setp.gt.s32 	%p50, %r193, 30;
	mov.b32 	%f239, %r194;
	add.f32 	%f240, %f522, %f239;
	selp.f32 	%f241, %f522, %f240, %p50;
	mov.b32 	%r200, %f241;
	mov.b32 	%r201, 2;
	// begin inline asm
	shfl.sync.down.b32 %r199, %r200, %r201, %r217, %r218;
	// end inline asm
	setp.gt.s32 	%p51, %r193, 29;
	mov.b32 	%f242, %r199;
	add.f32 	%f243, %f241, %f242;
	selp.f32 	%f244, %f241, %f243, %p51;
	mov.b32 	%r205, %f244;
	mov.b32 	%r206, 4;
	// begin inline asm
	shfl.sync.down.b32 %r204, %r205, %r206, %r217, %r218;
	// end inline asm
	setp.gt.s32 	%p52, %r193, 27;
	mov.b32 	%f245, %r204;
	add.f32 	%f246, %f244, %f245;
	selp.f32 	%f247, %f244, %f246, %p52;
	mov.b32 	%r210, %f247;
	mov.b32 	%r211, 8;
	// begin inline asm
	shfl.sync.down.b32 %r209, %r210, %r211, %r217, %r218;
	// end inline asm
	setp.gt.s32 	%p53, %r193, 23;
	mov.b32 	%f248, %r209;
	add.f32 	%f249, %f247, %f248;
	selp.f32 	%f250, %f247, %f249, %p53;
	mov.b32 	%r215, %f250;
	mov.b32 	%r216, 16;
	// begin inline asm
	shfl.sync.down.b32 %r214, %r215, %r216, %r217, %r218;
	// end inline asm
	setp.gt.s32 	%p54, %r193, 15;
	mov.b32 	%f251, %r214;
	add.f32 	%f38, %f250, %f251;
	selp.f32 	%f530, %f250, %f38, %p54;
	setp.ne.s32 	%p55, %r193, 0;
	@%p55 bra 	$L__BB8_50;
	shr.u32 	%r219, %r34, 3;
	and.b32  	%r220, %r219, 124;
	mov.u32 	%r221, _ZZN3cub18CUB_300001_SM_10006detail6reduce28DeviceReduceSingleTileKernelINS2_10policy_hubIfjN4cuda3std3__44plusIfEEE10Policy1000EPfSC_iS9_ffNS7_10__identityEEEvT0_T1_T2_T3_T4_T6_E12temp_storage;
	add.s32 	%r222, %r221, %r220;
	st.shared.f32 	[%r222+16], %f38;
$L__BB8_50:
	bar.sync 	0;
	setp.ne.s32 	%p56, %r34, 0;
	@%p56 bra 	$L__BB8_72;
	ld.shared.f32 	%f252, [_ZZN3cub18CUB_300001_SM_10006detail6reduce28DeviceReduceSingleTileKernelINS2_10policy_hubIfjN4cuda3std3__44plusIfEEE10Policy1000EPfSC_iS9_ffNS7_10__identityEEEvT0_T1_T2_T3_T4_T6_E12temp_storage+20];
	add.f32 	%f253, %f530, %f252;
	ld.shared.f32 	%f254, [_ZZN3cub18CUB_300001_SM_10006detail6reduce28DeviceReduceSingleTileKernelINS2_10policy_hubIfjN4cuda3std3__44plusIfEEE10Policy1000EPfSC_iS9_ffNS7_10__identityEEEvT0_T1_T2_T3_T4_T6_E12temp_storage+24];
	add.f32 	%f255, %f253, %f254;
	ld.shared.f32 	%f256, [_ZZN3cub18CUB_300001_SM_10006detail6reduce28DeviceReduceSingleTileKernelINS2_10policy_hubIfjN4cuda3std3__44plusIfEEE10Policy1000EPfSC_iS9_ffNS7_10__identityEEEvT0_T1_T2_T3_T4_T6_E12temp_storage+28];
	add.f32 	%f257, %f255, %f256;
	ld.shared.f32 	%f258, [_ZZN3cub18CUB_300001_SM_10006detail6reduce28DeviceReduceSingleTileKernelINS2_10policy_hubIfjN4cuda3std3__44plusIfEEE10Policy1000EPfSC_iS9_ffNS7_10__identityEEEvT0_T1_T2_T3_T4_T6_E12temp_storage+32];
	add.f32 	%f259, %f257, %f258;
	ld.shared.f32 	%f260, [_ZZN3cub18CUB_300001_SM_10006detail6reduce28DeviceReduceSingleTileKernelINS2_10policy_hubIfjN4cuda3std3__44plusIfEEE10Policy1000EPfSC_iS9_ffNS7_10__identityEEEvT0_T1_T2_T3_T4_T6_E12temp_storage+36];
	add.f32 	%f261, %f259, %f260;
	ld.shared.f32 	%f262, [_ZZN3cub18CUB_300001_SM_10006detail6reduce28DeviceReduceSingleTileKernelINS2_10policy_hubIfjN4cuda3std3__44plusIfEEE10Policy1000EPfSC_iS9_ffNS7_10__identityEEEvT0_T1_T2_T3_T4_T6_E12temp_storage+40];
	add.f32 	%f263, %f261, %f262;
	ld.shared.f32 	%f264, [_ZZN3cub18CUB_300001_SM_10006detail6reduce28DeviceReduceSingleTileKernelINS2_10policy_hubIfjN4cuda3std3__44plusIfEEE10Policy1000EPfSC_iS9_ffNS7_10__identityEEEvT0_T1_T2_T3_T4_T6_E12temp_storage+44];
	add.f32 	%f265, %f263, %f264;
	ld.shared.f32 	%f266, [_ZZN3cub18CUB_300001_SM_10006detail6reduce28DeviceReduceSingleTileKernelINS2_10policy_hubIfjN4cuda3std3__44plusIfEEE10Policy1000EPfSC_iS9_ffNS7_10__identityEEEvT0_T1_T2_T3_T4_T6_E12temp_storage+48];
	add.f32 	%f267, %f265, %f266;
	ld.shared.f32 	%f268, [_ZZN3cub18CUB_300001_SM_10006detail6reduce28DeviceReduceSingleTileKernelINS2_10policy_hubIfjN4cuda3std3__44plusIfEEE10Policy1000EPfSC_iS9_ffNS7_10__identityEEEvT0_T1_T2_T3_T4_T6_E12temp_storage+52];
	add.f32 	%f269, %f267, %f268;
	ld.shared.f32 	%f270, [_ZZN3cub18CUB_300001_SM_10006detail6reduce28DeviceReduceSingleTileKernelINS2_10policy_hubIfjN4cuda3std3__44plusIfEEE10Policy1000EPfSC_iS9_ffNS7_10__identityEEEvT0_T1_T2_T3_T4_T6_E12temp_storage+56];
	add.f32 	%f271, %f269, %f270;
	ld.shared.f32 	%f272, [_ZZN3cub18CUB_300001_SM_10006detail6reduce28DeviceReduceSingleTileKernelINS2_10policy_hubIfjN4cuda3std3__44plusIfEEE10Policy1000EPfSC_iS9_ffNS7_10__identityEEEvT0_T1_T2_T3_T4_T6_E12temp_storage+60];
	add.f32 	%f273, %f271, %f272;
	ld.shared.f32 	%f274, [_ZZN3cub18CUB_300001_SM_10006detail6reduce28DeviceReduceSingleTileKernelINS2_10policy_hubIfjN4cuda3std3__44plusIfEEE10Policy1000EPfSC_iS9_ffNS7_10__identityEEEvT0_T1_T2_T3_T4_T6_E12temp_storage+64];
	add.f32 	%f275, %f273, %f274;
	ld.shared.f32 	%f276, [_ZZN3cub18CUB_300001_SM_10006detail6reduce28DeviceReduceSingleTileKernelINS2_10policy_hubIfjN4cuda3std3__44plusIfEEE10Policy1000EPfSC_iS9_ffNS7_10__identityEEEvT0_T1_T2_T3_T4_T6_E12temp_storage+68];
	add.f32 	%f277, %f275, %f276;
	ld.shared.f32 	%f278, [_ZZN3cub18CUB_300001_SM_10006detail6reduce28DeviceReduceSingleTileKernelINS2_10policy_hubIfjN4cuda3std3__44plusIfEEE10Policy1000EPfSC_iS9_ffNS7_10__identityEEEvT0_T1_T2_T3_T4_T6_E12temp_storage+72];
	add.f32 	%f279, %f277, %f278;
	ld.shared.f32 	%f280, [_ZZN3cub18CUB_300001_SM_10006detail6reduce28DeviceReduceSingleTileKernelINS2_10policy_hubIfjN4cuda3std3__44plusIfEEE10Policy1000EPfSC_iS9_ffNS7_10__identityEEEvT0_T1_T2_T3_T4_T6_E12temp_storage+76];
	add.f32 	%f530, %f279, %f280;
	bra.uni 	$L__BB8_72;
$L__BB8_52:
	// begin inline asm
	mov.u32 %r155, %laneid;
	// end inline asm
	and.b32  	%r181, %r34, 992;
	add.s32 	%r182, %r181, 32;
	setp.gt.s32 	%p27, %r182, %r67;
	not.b32 	%r183, %r181;
	add.s32 	%r184, %r67, %r183;
	selp.b32 	%r179, %r184, 31, %p27;
	mov.b32 	%r157, %f522;
	mov.b32 	%r158, 1;
	mov.b32 	%r180, -1;
	// begin inline asm
	shfl.sync.down.b32 %r156, %r157, %r158, %r179, %r180;
	// end inline asm
	setp.lt.s32 	%p28, %r155, %r179;
	mov.b32 	%f181, %r156;
	add.f32 	%f182, %f522, %f181;
	selp.f32 	%f183, %f182, %f522, %p28;
	mov.b32 	%r162, %f183;
	mov.b32 	%r163, 2;
	// begin inline asm
	shfl.sync.down.b32 %r161, %r162, %r163, %r179, %r180;
	// end inline asm
	add.s32 	%r185, %r155, 2;
	setp.gt.s32 	%p29, %r185, %r179;
	mov.b32 	%f184, %r161;
	add.f32 	%f185, %f183, %f184;
	selp.f32 	%f186, %f183, %f185, %p29;
	mov.b32 	%r167, %f186;
	mov.b32 	%r168, 4;
	// begin inline asm
	shfl.sync.down.b32 %r166, %r167, %r168, %r179, %r180;
	// end inline asm
	add.s32 	%r186, %r155, 4;
	setp.gt.s32 	%p30, %r186, %r179;
	mov.b32 	%f187, %r166;
	add.f32 	%f188, %f186, %f187;
	selp.f32 	%f189, %f186, %f188, %p30;
	mov.b32 	%r172, %f189;
	mov.b32 	%r173, 8;
	// begin inline asm
	shfl.sync.down.b32 %r171, %r172, %r173, %r179, %r180;
	// end inline asm
	add.s32 	%r187, %r155, 8;
	setp.gt.s32 	%p31, %r187, %r179;
	mov.b32 	%f190, %r171;
	add.f32 	%f191, %f189, %f190;
	selp.f32 	%f192, %f189, %f191, %p31;
	mov.b32 	%r177, %f192;
	mov.b32 	%r178, 16;
	// begin inline asm
	shfl.sync.down.b32 %r176, %r177, %r178, %r179, %r180;
	// end inline asm
	add.s32 	%r188, %r155, 16;
	setp.gt.s32 	%p32, %r188, %r179;
	mov.b32 	%f193, %r176;
	add.f32 	%f194, %f192, %f193;
	selp.f32 	%f530, %f192, %f194, %p32;
	setp.ne.s32 	%p33, %r155, 0;
	@%p33 bra 	$L__BB8_54;
	shr.u32 	%r189, %r34, 3;
	and.b32  	%r190, %r189, 124;
	mov.u32 	%r191, _ZZN3cub18CUB_300001_SM_10006detail6reduce28DeviceReduceSingleTileKernelINS2_10policy_hubIfjN4cuda3std3__44plusIfEEE10Policy1000EPfSC_iS9_ffNS7_10__identityEEEvT0_T1_T2_T3_T4_T6_E12temp_storage;
	add.s32 	%r192, %r191, %r190;
	st.shared.f32 	[%r192+16], %f530;
$L__BB8_54:
	bar.sync 	0;
	setp.ne.s32 	%p34, %r34, 0;
	@%p34 bra 	$L__BB8_72;
	setp.gt.s32 	%p35, %r67, 32;
	ld.shared.f32 	%f195, [_ZZN3cub18CUB_300001_SM_10006detail6reduce28DeviceReduceSingleTileKernelINS2_10policy_hubIfjN4cuda3std3__44plusIfEEE10Policy1000EPfSC_iS9_ffNS7_10__identityEEEvT0_T1_T2_T3_T4_T6_E12temp_storage+20];
	add.f32 	%f196, %f530, %f195;
	selp.f32 	%f197, %f196, %f530, %p35;
	setp.gt.s32 	%p36, %r67, 64;
	ld.shared.f32 	%f198, [_ZZN3cub18CUB_300001_SM_10006detail6reduce28DeviceReduceSingleTileKernelINS2_10policy_hubIfjN4cuda3std3__44plusIfEEE10Policy1000EPfSC_iS9_ffNS7_10__identityEEEvT0_T1_T2_T3_T4_T6_E12temp_storage+24];
	add.f32 	%f199, %f198, %f197;
	selp.f32 	%f200, %f199, %f197, %p36;
	setp.gt.s32 	%p37, %r67, 96;
	ld.shared.f32 	%f201, [_ZZN3cub18CUB_300001_SM_10006detail6reduce28DeviceReduceSingleTileKernelINS2_10policy_hubIfjN4cuda3std3__44plusIfEEE10Policy1000EPfSC_iS9_ffNS7_10__identityEEEvT0_T1_T2_T3_T4_T6_E12temp_storage+28];
	add.f32 	%f202, %f201, %f200;
	selp.f32 	%f203, %f202, %f200, %p37;
	setp.gt.s32 	%p38, %r67, 128;
	ld.shared.f32 	%f204, [_ZZN3cub18CUB_300001_SM_10006detail6reduce28DeviceReduceSingleTileKernelINS2_10policy_hubIfjN4cuda3std3__44plusIfEEE10Policy1000EPfSC_iS9_ffNS7_10__identityEEEvT0_T1_T2_T3_T4_T6_E12temp_storage+32];
	add.f32 	%f205, %f204, %f203;
	selp.f32 	%f206, %f205, %f203, %p38;
	setp.gt.s32 	%p39, %r67, 160;
	ld.shared.f32 	%f207, [_ZZN3cub18CUB_300001_SM_10006detail6reduce28DeviceReduceSingleTileKernelINS2_10policy_hubIfjN4cuda3std3__44plusIfEEE10Policy1000EPfSC_iS9_ffNS7_10__identityEEEvT0_T1_T2_T3_T4_T6_E12temp_storage+36];
	add.f32 	%f208, %f207, %f206;
	selp.f32 	%f209, %f208, %f206, %p39;
	setp.gt.s32 	%p40, %r67, 192;
	ld.shared.f32 	%f210, [_ZZN3cub18CUB_300001_SM_10006detail6reduce28DeviceReduceSingleTileKernelINS2_10policy_hubIfjN4cuda3std3__44plusIfEEE10Policy1000EPfSC_iS9_ffNS7_10__identityEEEvT0_T1_T2_T3_T4_T6_E12temp_storage+40];
	add.f32 	%f211, %f210, %f209;
	selp.f32 	%f212, %f211, %f209, %p40;
	setp.gt.s32 	%p41, %r67, 224;
	ld.shared.f32 	%f213, [_ZZN3cub18CUB_300001_SM_10006detail6reduce28DeviceReduceSingleTileKernelINS2_10policy_hubIfjN4cuda3std3__44plusIfEEE10Policy1000EPfSC_iS9_ffNS7_10__identityEEEvT0_T1_T2_T3_T4_T6_E12temp_storage+44];
	add.f32 	%f214, %f213, %f212;
	selp.f32 	%f215, %f214, %f212, %p41;
	setp.gt.s32 	%p42, %r67, 256;
	ld.shared.f32 	%f216, [_ZZN3cub18CUB_300001_SM_10006detail6reduce28DeviceReduceSingleTileKernelINS2_10policy_hubIfjN4cuda3std3__44plusIfEEE10Policy1000EPfSC_iS9_ffNS7_10__identityEEEvT0_T1_T2_T3_T4_T6_E12temp_storage+48];
	add.f32 	%f217, %f216, %f215;
	selp.f32 	%f218, %f217, %f215, %p42;
	setp.gt.s32 	%p43, %r67, 288;
	ld.shared.f32 	%f219, [_ZZN3cub18CUB_300001_SM_10006detail6reduce28DeviceReduceSingleTileKernelINS2_10policy_hubIfjN4cuda3std3__44plusIfEEE10Policy1000EPfSC_iS9_ffNS7_10__identityEEEvT0_T1_T2_T3_T4_T6_E12temp_storage+52];
	add.f32 	%f220, %f219, %f218;
	selp.f32 	%f221, %f220, %f218, %p43;
	setp.gt.s32 	%p44, %r67, 320;
	ld.shared.f32 	%f222, [_ZZN3cub18CUB_300001_SM_10006detail6reduce28DeviceReduceSingleTileKernelINS2_10policy_hubIfjN4cuda3std3__44plusIfEEE10Policy1000EPfSC_iS9_ffNS7_10__identityEEEvT0_T1_T2_T3_T4_T6_E12temp_storage+56];
	add.f32 	%f223, %f222, %f221;
	selp.f32 	%f224, %f223, %f221, %p44;
	setp.gt.s32 	%p45, %r67, 352;
	ld.shared.f32 	%f225, [_ZZN3cub18CUB_300001_SM_10006detail6reduce28DeviceReduceSingleTileKernelINS2_10policy_hubIfjN4cuda3std3__44plusIfEEE10Policy1000EPfSC_iS9_ffNS7_10__identityEEEvT0_T1_T2_T3_T4_T6_E12temp_storage+60];
	add.f32 	%f226, %f225, %f224;
	selp.f32 	%f227, %f226, %f224, %p45;
	setp.gt.s32 	%p46, %r67, 384;
	ld.shared.f32 	%f228, [_ZZN3cub18CUB_300001_SM_10006detail6reduce28DeviceReduceSingleTileKernelINS2_10policy_hubIfjN4cuda3std3__44plusIfEEE10Policy1000EPfSC_iS9_ffNS7_10__identityEEEvT0_T1_T2_T3_T4_T6_E12temp_storage+64];
	add.f32 	%f229, %f228, %f227;
	selp.f32 	%f230, %f229, %f227, %p46;
	setp.gt.s32 	%p47, %r67, 416;
	ld.shared.f32 	%f231, [_ZZN3cub18CUB_300001_SM_10006detail6reduce28DeviceReduceSingleTileKernelINS2_10policy_hubIfjN4cuda3std3__44plusIfEEE10Policy1000EPfSC_iS9_ffNS7_10__identityEEEvT0_T1_T2_T3_T4_T6_E12temp_storage+68];
	add.f32 	%f232, %f231, %f230;
	selp.f32 	%f233, %f232, %f230, %p47;
	setp.gt.s32 	%p48, %r67, 448;
	ld.shared.f32 	%f234, [_ZZN3cub18CUB_300001_SM_10006detail6reduce28DeviceReduceSingleTileKernelINS2_10policy_hubIfjN4cuda3std3__44plusIfEEE10Policy1000EPfSC_iS9_ffNS7_10__identityEEEvT0_T1_T2_T3_T4_T6_E12temp_storage+72];
	add.f32 	%f235, %f234, %f233;
	selp.f32 	%f236, %f235, %f233, %p48;
	setp.gt.s32 	%p49, %r67, 480;
	ld.shared.f32 	%f237, [_ZZN3cub18CUB_300001_SM_10006detail6reduce28DeviceReduceSingleTileKernelINS2_10policy_hubIfjN4cuda3std3__44plusIfEEE10Policy1000EPfSC_iS9_ffNS7_10__identityEEEvT0_T1_T2_T3_T4_T6_E12temp_storage+76];
	add.f32 	%f238, %f237, %f236;
	selp.f32 	%f530, %f238, %f236, %p49;
	bra.uni 	$L__BB8_72;
$L__BB8_56:
	mov.u32 	%r46, %tid.x;
	mul.wide.u32 	%rd35, %r46, 4;
	add.s64 	%rd19, %rd16, %rd35;
	// begin inline asm
	ld.global.nc.u32 %r68, [%rd19];
	// end inline asm
	mov.b32 	%f59, %r68;
	add.s64 	%rd20, %rd19, 2048;
	// begin inline asm
	ld.global.nc.u32 %r69, [%rd20];
	// end inline asm
	mov.b32 	%f60, %r69;
	add.s64 	%rd21, %rd19, 4096;
	// begin inline asm
	ld.global.nc.u32 %r70, [%rd21];
	// end inline asm
	mov.b32 	%f61, %r70;
	add.s64 	%rd22, %rd19, 6144;
	// begin inline asm
	ld.global.nc.u32 %r71, [%rd22];
	// end inline asm
	mov.b32 	%f62, %r71;
	add.s64 	%rd23, %rd19, 8192;
	// begin inline asm
	ld.global.nc.u32 %r72, [%rd23];
	// end inline asm
	mov.b32 	%f63, %r72;
	add.s64 	%rd24, %rd19, 10240;
	// begin inline asm
	ld.global.nc.u32 %r73, [%rd24];
	// end inline asm
	mov.b32 	%f64, %r73;
	add.s64 	%rd25, %rd19, 12288;
	// begin inline asm
	ld.global.nc.u32 %r74, [%rd25];
	// end inline asm
	mov.b32 	%f65, %r74;
	add.s64 	%rd26, %rd19, 14336;
	// begin inline asm
	ld.global.nc.u32 %r75, [%rd26];
	// end inline asm
	mov.b32 	%f66, %r75;
	add.s64 	%rd27, %rd19, 16384;
	// begin inline asm
	ld.global.nc.u32 %r76, [%rd27];
	// end inline asm
	mov.b32 	%f67, %r76;
	add.s64 	%rd28, %rd19, 18432;
	// begin inline asm
	ld.global.nc.u32 %r77, [%rd28];
	// end inline asm
	mov.b32 	%f68, %r77;
	add.s64 	%rd29, %rd19, 20480;
	// begin inline asm
	ld.global.nc.u32 %r78, [%rd29];
	// end inline asm
	mov.b32 	%f69, %r78;
	add.s64 	%rd30, %rd19, 22528;
	// begin inline asm
	ld.global.nc.u32 %r79, [%rd30];
	// end inline asm
	mov.b32 	%f70, %r79;
	add.s64 	%rd31, %rd19, 24576;
	// begin inline asm
	ld.global.nc.u32 %r80, [%rd31];
	// end inline asm
	mov.b32 	%f71, %r80;
	add.s64 	%rd32, %rd19, 26624;
	// begin inline asm
	ld.global.nc.u32 %r81, [%rd32];
	// end inline asm
	mov.b32 	%f72, %r81;
	add.s64 	%rd33, %rd19, 28672;
	// begin inline asm
	ld.global.nc.u32 %r82, [%rd33];
	// end inline asm
	mov.b32 	%f73, %r82;
	add.s64 	%rd34, %rd19, 30720;
	// begin inline asm
	ld.global.nc.u32 %r83, [%rd34];
	// end inline asm
	mov.b32 	%f74, %r83;
	add.f32 	%f75, %f59, %f60;
	add.f32 	%f76, %f61, %f62;
	add.f32 	%f77, %f63, %f64;
	add.f32 	%f78, %f65, %f66;
	add.f32 	%f79, %f67, %f68;
	add.f32 	%f80, %f69, %f70;
	add.f32 	%f81, %f71, %f72;
	add.f32 	%f82, %f73, %f74;
	add.f32 	%f83, %f75, %f76;
	add.f32 	%f84, %f77, %f78;
	add.f32 	%f85, %f79, %f80;
	add.f32 	%f86, %f81, %f82;
	add.f32 	%f87, %f83, %f84;
	add.f32 	%f88, %f85, %f86;
	add.f32 	%f529, %f87, %f88;
	setp.lt.u32 	%p4, %r67, 16384;
	mov.b32 	%r400, 8192;
	@%p4 bra 	$L__BB8_60;
	add.s32 	%r47, %r67, -8192;
	mov.b32 	%r400, 8192;
$L__BB8_58:
	mul.wide.s32 	%rd52, %r400, 4;
	add.s64 	%rd36, %rd19, %rd52;
	// begin inline asm
	ld.global.nc.u32 %r86, [%rd36];
	// end inline asm
	mov.b32 	%f89, %r86;
	add.s64 	%rd37, %rd36, 2048;
	// begin inline asm
	ld.global.nc.u32 %r87, [%rd37];
	// end inline asm
	mov.b32 	%f90, %r87;
	add.s64 	%rd38, %rd36, 4096;
	// begin inline asm
	ld.global.nc.u32 %r88, [%rd38];
	// end inline asm
	mov.b32 	%f91, %r88;
	add.s64 	%rd39, %rd36, 6144;
	// begin inline asm
	ld.global.nc.u32 %r89, [%rd39];
	// end inline asm
	mov.b32 	%f92, %r89;
	add.s64 	%rd40, %rd36, 8192;
	// begin inline asm
	ld.global.nc.u32 %r90, [%rd40];
	// end inline asm
	mov.b32 	%f93, %r90;
	add.s64 	%rd41, %rd36, 10240;
	// begin inline asm
	ld.global.nc.u32 %r91, [%rd41];
	// end inline asm
	mov.b32 	%f94, %r91;
	add.s64 	%rd42, %rd36, 12288;
	// begin inline asm
	ld.global.nc.u32 %r92, [%rd42];
	// end inline asm
	mov.b32 	%f95, %r92;
	add.s64 	%rd43, %rd36, 14336;
	// begin inline asm
	ld.global.nc.u32 %r93, [%rd43];
	// end inline asm
	mov.b32 	%f96, %r93;
	add.s64 	%rd44, %rd36, 16384;
	// begin inline asm
	ld.global.nc.u32 %r94, [%rd44];
	// end inline asm
	mov.b32 	%f97, %r94;
	add.s64 	%rd45, %rd36, 18432;
	// begin inline asm
	ld.global.nc.u32 %r95, [%rd45];
	// end inline asm
	mov.b32 	%f98, %r95;
	add.s64 	%rd46, %rd36, 20480;
	// begin inline asm
	ld.global.nc.u32 %r96, [%rd46];
	// end inline asm
	mov.b32 	%f99, %r96;
	add.s64 	%rd47, %rd36, 22528;
	// begin inline asm
	ld.global.nc.u32 %r97, [%rd47];
	// end inline asm
	mov.b32 	%f100, %r97;
	add.s64 	%rd48, %rd36, 24576;
	// begin inline asm
	ld.global.nc.u32 %r98, [%rd48];
	// end inline asm
	mov.b32 	%f101, %r98;
	add.s64 	%rd49, %rd36, 26624;
	// begin inline asm
	ld.global.nc.u32 %r99, [%rd49];
	// end inline asm
	mov.b32 	%f102, %r99;
	add.s64 	%rd50, %rd36, 28672;
	// begin inline asm
	ld.global.nc.u32 %r100, [%rd50];
	// end inline asm
	mov.b32 	%f103, %r100;
	add.s64 	%rd51, %rd36, 30720;
	// begin inline asm
	ld.global.nc.u32 %r101, [%rd51];
	// end inline asm
	mov.b32 	%f104, %r101;
	add.f32 	%f105, %f529, %f89;
	add.f32 	%f106, %f90, %f91;
	add.f32 	%f107, %f92, %f93;
	add.f32 	%f108, %f94, %f95;
	add.f32 	%f109, %f96, %f97;
	add.f32 	%f110, %f98, %f99;
	add.f32 	%f111, %f100, %f101;
	add.f32 	%f112, %f102, %f103;
	add.f32 	%f113, %f105, %f106;
	add.f32 	%f114, %f107, %f108;
	add.f32 	%f115, %f109, %f110;
	add.f32 	%f116, %f111, %f112;
	add.f32 	%f117, %f113, %f114;
	add.f32 	%f118, %f115, %f116;
	add.f32 	%f119, %f117, %f118;
	add.f32 	%f529, %f119, %f104;
	sub.s32 	%r102, %r67, %r400;
	setp.lt.s32 	%p5, %r102, 8192;
	@%p5 bra 	$L__BB8_68;
	add.s32 	%r400, %r400, 8192;
	setp.le.s32 	%p6, %r400, %r47;
	@%p6 bra 	$L__BB8_58;
$L__BB8_60:
	setp.le.s32 	%p7, %r67, %r400;
	@%p7 bra 	$L__BB8_68;
	sub.s32 	%r51, %r67, %r400;
	setp.ge.s32 	%p8, %r46, %r51;
	@%p8 bra 	$L__BB8_68;
	not.b32 	%r103, %r46;
	add.s32 	%r104, %r67, %r103;
	sub.s32 	%r52, %r104, %r400;
	and.b32  	%r105, %r52, 1536;
	setp.eq.s32 	%p9, %r105, 1536;
	mov.u32 	%r404, %r46;
	@%p9 bra 	$L__BB8_65;
	add.s32 	%r402, %r46, %r400;
	shr.u32 	%r106, %r52, 9;
	add.s32 	%r107, %r106, 1;
	and.b32  	%r108, %r107, 3;
	neg.s32 	%r401, %r108;
	mov.u32 	%r404, %r46;
$L__BB8_64:
	.pragma "nounroll";
	mul.wide.u32 	%rd54, %r402, 4;
	add.s64 	%rd53, %rd16, %rd54;
	// begin inline asm
	ld.global.nc.u32 %r109, [%rd53];
	// end inline asm
	mov.b32 	%f121, %r109;
	add.f32 	%f529, %f529, %f121;
	add.s32 	%r404, %r404, 512;
	add.s32 	%r402, %r402, 512;
	add.s32 	%r401, %r401, 1;
	setp.ne.s32 	%p10, %r401, 0;
	@%p10 bra 	$L__BB8_64;
$L__BB8_65:
	setp.lt.u32 	%p11, %r52, 1536;
	@%p11 bra 	$L__BB8_68;
	cvt.u64.u32 	%rd55, %r404;
	cvt.u64.u32 	%rd56, %r400;
	add.s64 	%rd57, %rd55, %rd56;
	shl.b64 	%rd58, %rd57, 2;
	add.s64 	%rd59, %rd58, %rd16;
	add.s64 	%rd132, %rd59, 4096;
	add.s32 	%r405, %r404, %r400;
$L__BB8_67:
	mul.wide.u32 	%rd64, %r405, 4;
	add.s64 	%rd60, %rd16, %rd64;
	// begin inline asm
	ld.global.nc.u32 %r110, [%rd60];
	// end inline asm
	mov.b32 	%f122, %r110;
	add.f32 	%f123, %f529, %f122;
	add.s64 	%rd61, %rd132, -2048;
	// begin inline asm
	ld.global.nc.u32 %r111, [%rd61];
	// end inline asm
	mov.b32 	%f124, %r111;
	add.f32 	%f125, %f123, %f124;
	// begin inline asm
	ld.global.nc.u32 %r112, [%rd132];
	// end inline asm
	mov.b32 	%f126, %r112;
	add.f32 	%f127, %f125, %f126;
	add.s64 	%rd63, %rd132, 2048;
	// begin inline asm
	ld.global.nc.u32 %r113, [%rd63];
	// end inline asm
	mov.b32 	%f128, %r113;
	add.f32 	%f529, %f127, %f128;
	add.s32 	%r404, %r404, 2048;
	add.s64 	%rd132, %rd132, 8192;
	add.s32 	%r405, %r405, 2048;
	setp.lt.s32 	%p12, %r404, %r51;
	@%p12 bra 	$L__BB8_67;
$L__BB8_68:
	// begin inline asm
	mov.u32 %r114, %laneid;
	// end inline asm
	mov.b32 	%r116, %f529;
	mov.b32 	%r117, 1;
	mov.b32 	%r138, 31;
	mov.b32 	%r139, -1;
	// begin inline asm
	shfl.sync.down.b32 %r115, %r116, %r117, %r138, %r139;
	// end inline asm
	setp.gt.s32 	%p13, %r114, 30;
	mov.b32 	%f129, %r115;
	add.f32 	%f130, %f529, %f129;
	selp.f32 	%f131, %f529, %f130, %p13;
	mov.b32 	%r121, %f131;
	mov.b32 	%r122, 2;
	// begin inline asm
	shfl.sync.down.b32 %r120, %r121, %r122, %r138, %r139;
	// end inline asm
	setp.gt.s32 	%p14, %r114, 29;
	mov.b32 	%f132, %r120;
	add.f32 	%f133, %f131, %f132;
	selp.f32 	%f134, %f131, %f133, %p14;
	mov.b32 	%r126, %f134;
	mov.b32 	%r127, 4;
	// begin inline asm
	shfl.sync.down.b32 %r125, %r126, %r127, %r138, %r139;
	// end inline asm
	setp.gt.s32 	%p15, %r114, 27;
	mov.b32 	%f135, %r125;
	add.f32 	%f136, %f134, %f135;
	selp.f32 	%f137, %f134, %f136, %p15;
	mov.b32 	%r131, %f137;
	mov.b32 	%r132, 8;
	// begin inline asm
	shfl.sync.down.b32 %r130, %r131, %r132, %r138, %r139;
	// end inline asm
	setp.gt.s32 	%p16, %r114, 23;
	mov.b32 	%f138, %r130;
	add.f32 	%f139, %f137, %f138;
	selp.f32 	%f140, %f137, %f139, %p16;
	mov.b32 	%r136, %f140;
	mov.b32 	%r137, 16;
	// begin inline asm
	shfl.sync.down.b32 %r135, %r136, %r137, %r138, %r139;
	// end inline asm
	setp.gt.s32 	%p17, %r114, 15;
	mov.b32 	%f141, %r135;
	add.f32 	%f54, %f140, %f141;
	selp.f32 	%f530, %f140, %f54, %p17;
	setp.ne.s32 	%p18, %r114, 0;
	@%p18 bra 	$L__BB8_70;
	shr.u32 	%r140, %r46, 3;
	and.b32  	%r141, %r140, 124;
	mov.u32 	%r142, _ZZN3cub18CUB_300001_SM_10006detail6reduce28DeviceReduceSingleTileKernelINS2_10policy_hubIfjN4cuda3std3__44plusIfEEE10Policy1000EPfSC_iS9_ffNS7_10__identityEEEvT0_T1_T2_T3_T4_T6_E12temp_storage;
	add.s32 	%r143, %r142, %r141;
	st.shared.f32 	[%r143+16], %f54;
$L__BB8_70:
	bar.sync 	0;
	setp.ne.s32 	%p19, %r46, 0;
	@%p19 bra 	$L__BB8_72;
	ld.shared.f32 	%f142, [_ZZN3cub18CUB_300001_SM_10006detail6reduce28DeviceReduceSingleTileKernelINS2_10policy_hubIfjN4cuda3std3__44plusIfEEE10Policy1000EPfSC_iS9_ffNS7_10__identityEEEvT0_T1_T2_T3_T4_T6_E12temp_storage+20];
	add.f32 	%f143, %f530, %f142;
	ld.shared.f32 	%f144, [_ZZN3cub18CUB_300001_SM_10006detail6reduce28DeviceReduceSingleTileKernelINS2_10policy_hubIfjN4cuda3std3__44plusIfEEE10Policy1000EPfSC_iS9_ffNS7_10__identityEEEvT0_T1_T2_T3_T4_T6_E12temp_storage+24];
	add.f32 	%f145, %f143, %f144;
	ld.shared.f32 	%f146, [_ZZN3cub18CUB_300001_SM_10006detail6reduce28DeviceReduceSingleTileKernelINS2_10policy_hubIfjN4cuda3std3__44plusIfEEE10Policy1000EPfSC_iS9_ffNS7_10__identityEEEvT0_T1_T2_T3_T4_T6_E12temp_storage+28];
	add.f32 	%f147, %f145, %f146;
	ld.shared.f32 	%f148, [_ZZN3cub18CUB_300001_SM_10006detail6reduce28DeviceReduceSingleTileKernelINS2_10policy_hubIfjN4cuda3std3__44plusIfEEE10Policy1000EPfSC_iS9_ffNS7_10__identityEEEvT0_T1_T2_T3_T4_T6_E12temp_storage+32];
	add.f32 	%f149, %f147, %f148;
	ld.shared.f32 	%f150, [_ZZN3cub18CUB_300001_SM_10006detail6reduce28DeviceReduceSingleTileKernelINS2_10policy_hubIfjN4cuda3std3__44plusIfEEE10Policy1000EPfSC_iS9_ffNS7_10__identityEEEvT0_T1_T2_T3_T4_T6_E12temp_storage+36];
	add.f32 	%f151, %f149, %f150;
	ld.shared.f32 	%f152, [_ZZN3cub18CUB_300001_SM_10006detail6reduce28DeviceReduceSingleTileKernelINS2_10policy_hubIfjN4cuda3std3__44plusIfEEE10Policy1000EPfSC_iS9_ffNS7_10__identityEEEvT0_T1_T2_T3_T4_T6_E12temp_storage+40];
	add.f32 	%f153, %f151, %f152;
	ld.shared.f32 	%f154, [_ZZN3cub18CUB_300001_SM_10006detail6reduce28DeviceReduceSingleTileKernelINS2_10policy_hubIfjN4cuda3std3__44plusIfEEE10Policy1000EPfSC_iS9_ffNS7_10__identityEEEvT0_T1_T2_T3_T4_T6_E12temp_storage+44];
	add.f32 	%f155, %f153, %f154;
	ld.shared.f32 	%f156, [_ZZN3cub18CUB_300001_SM_10006detail6reduce28DeviceReduceSingleTileKernelINS2_10policy_hubIfjN4cuda3std3__44plusIfEEE10Policy1000EPfSC_iS9_ffNS7_10__identityEEEvT0_T1_T2_T3_T4_T6_E12temp_storage+48];
	add.f32 	%f157, %f155, %f156;
	ld.shared.f32 	%f158, [_ZZN3cub18CUB_300001_SM_10006detail6reduce28DeviceReduceSingleTileKernelINS2_10policy_hubIfjN4cuda3std3__44plusIfEEE10Policy1000EPfSC_iS9_ffNS7_10__identityEEEvT0_T1_T2_T3_T4_T6_E12temp_storage+52];
	add.f32 	%f159, %f157, %f158;
	ld.shared.f32 	%f160, [_ZZN3cub18CUB_300001_SM_10006detail6reduce28DeviceReduceSingleTileKernelINS2_10policy_hubIfjN4cuda3std3__44plusIfEEE10Policy1000EPfSC_iS9_ffNS7_10__identityEEEvT0_T1_T2_T3_T4_T6_E12temp_storage+56];
	add.f32 	%f161, %f159, %f160;
	ld.shared.f32 	%f162, [_ZZN3cub18CUB_300001_SM_10006detail6reduce28DeviceReduceSingleTileKernelINS2_10policy_hubIfjN4cuda3std3__44plusIfEEE10Policy1000EPfSC_iS9_ffNS7_10__identityEEEvT0_T1_T2_T3_T4_T6_E12temp_storage+60];
	add.f32 	%f163, %f161, %f162;
	ld.shared.f32 	%f164, [_ZZN3cub18CUB_300001_SM_10006detail6reduce28DeviceReduceSingleTileKernelINS2_10policy_hubIfjN4cuda3std3__44plusIfEEE10Policy1000EPfSC_iS9_ffNS7_10__identityEEEvT0_T1_T2_T3_T4_T6_E12temp_storage+64];
	add.f32 	%f165, %f163, %f164;
	ld.shared.f32 	%f166, [_ZZN3cub18CUB_300001_SM_10006detail6reduce28DeviceReduceSingleTileKernelINS2_10policy_hubIfjN4cuda3std3__44plusIfEEE10Policy1000EPfSC_iS9_ffNS7_10__identityEEEvT0_T1_T2_T3_T4_T6_E12temp_storage+68];
	add.f32 	%f167, %f165, %f166;
	ld.shared.f32 	%f168, [_ZZN3cub18CUB_300001_SM_10006detail6reduce28DeviceReduceSingleTileKernelINS2_10policy_hubIfjN4cuda3std3__44plusIfEEE10Policy1000EPfSC_iS9_ffNS7_10__identityEEEvT0_T1_T2_T3_T4_T6_E12temp_storage+72];
	add.f32 	%f169, %f167, %f168;
	ld.shared.f32 	%f170, [_ZZN3cub18CUB_300001_SM_10006detail6reduce28DeviceReduceSingleTileKernelINS2_10policy_hubIfjN4cuda3std3__44plusIfEEE10Policy1000EPfSC_iS9_ffNS7_10__identityEEEvT0_T1_T2_T3_T4_T6_E12temp_storage+76];
	add.f32 	%f530, %f169, %f170;
$L__BB8_72:
	mov.u32 	%r379, %tid.x;
	setp.ne.s32 	%p111, %r379, 0;
	@%p111 bra 	$L__BB8_74;
	add.f32 	%f503, %f58, %f530;
	st.global.f32 	[%rd1], %f503;
$L__BB8_74:
	ret;

}
	// .globl	_ZN3cub18CUB_300001_SM_10006detail6reduce28DeviceReduceSingleTileKernelINS2_10policy_hubIfyN4cuda3std3__44plusIfEEE10Policy1000EN6thrust24THRUST_300001_SM_1000_NS6detail15normal_iteratorINSD_10device_ptrIfEEEEPfyS9_ffNS7_10__identityEEEvT0_T1_T2_T3_T4_T6_
.visible .entry _ZN3cub18CUB_300001_SM_10006detail6reduce28DeviceReduceSingleTileKernelINS2_10policy_hubIfyN4cuda3std3__44plusIfEEE10Policy1000EN6thrust24THRUST_300001_SM_1000_NS6detail15normal_iteratorINSD_10device_ptrIfEEEEPfyS9_ffNS7_10__identityEEEvT0_T1_T2_T3_T4_T6_(
	.param .align 8 .b8 _ZN3cub18CUB_300001_SM_10006detail6reduce28DeviceReduceSingleTileKernelINS2_10policy_hubIfyN4cuda3std3__44plusIfEEE10Policy1000EN6thrust24THRUST_300001_SM_1000_NS6detail15normal_iteratorINSD_10device_ptrIfEEEEPfyS9_ffNS7_10__identityEEEvT0_T1_T2_T3_T4_T6__param_0[8],
	.param .u64 .ptr .align 1 _ZN3cub18CUB_300001_SM_10006detail6reduce28DeviceReduceSingleTileKernelINS2_10policy_hubIfyN4cuda3std3__44plusIfEEE10Policy1000EN6thrust24THRUST_300001_SM_1000_NS6detail15normal_iteratorINSD_10device_ptrIfEEEEPfyS9_ffNS7_10__identityEEEvT0_T1_T2_T3_T4_T6__param_1,
	.param .u64 _ZN3cub18CUB_300001_SM_10006detail6reduce28DeviceReduceSingleTileKernelINS2_10policy_hubIfyN4cuda3std3__44plusIfEEE10Policy1000EN6thrust24THRUST_300001_SM_1000_NS6detail15normal_iteratorINSD_10device_ptrIfEEEEPfyS9_ffNS7_10__identityEEEvT0_T1_T2_T3_T4_T6__param_2,
	.param .align 1 .b8 _ZN3cub18CUB_300001_SM_10006detail6reduce28DeviceReduceSingleTileKernelINS2_10policy_hubIfyN4cuda3std3__44plusIfEEE10Policy1000EN6thrust24THRUST_300001_SM_1000_NS6detail15normal_iteratorINSD_10device_ptrIfEEEEPfyS9_ffNS7_10__identityEEEvT0_T1_T2_T3_T4_T6__param_3[1],
	.param .f32 _ZN3cub18CUB_300001_SM_10006detail6reduce28DeviceReduceSingleTileKernelINS2_10policy_hubIfyN4cuda3std3__44plusIfEEE10Policy1000EN6thrust24THRUST_300001_SM_1000_NS6detail15normal_iteratorINSD_10device_ptrIfEEEEPfyS9_ffNS7_10__identityEEEvT0_T1_T2_T3_T4_T6__param_4,
	.param .align 1 .b8 _ZN3cub18CUB_300001_SM_10006detail6reduce28DeviceReduceSingleTileKernelINS2_10policy_hubIfyN4cuda3std3__44plusIfEEE10Policy1000EN6thrust24THRUST_300001_SM_1000_NS6detail15normal_iteratorINSD_10device_ptrIfEEEEPfyS9_ffNS7_10__identityEEEvT0_T1_T2_T3_T4_T6__param_5[1]
)
.maxntid 256
.minnctapersm 1
{
	.reg .pred 	%p<59>;
	.reg .b32 	%r<171>;
	.reg .b32 	%f<328>;
	.reg .b64 	%rd<56>;
	// demoted variable
	.shared .align 4 .b8 _ZZN3cub18CUB_300001_SM_10006detail6reduce28DeviceReduceSingleTileKernelINS2_10policy_hubIfyN4cuda3std3__44plusIfEEE10Policy1000EN6thrust24THRUST_300001_SM_1000_NS6detail15normal_iteratorINSD_10device_ptrIfEEEEPfyS9_ffNS7_10__identityEEEvT0_T1_T2_T3_T4_T6_E12temp_storage[44];
	ld.param.u64 	%rd18, [_ZN3cub18CUB_300001_SM_10006detail6reduce28DeviceReduceSingleTileKernelINS2_10policy_hubIfyN4cuda3std3__44plusIfEEE10Policy1000EN6thrust24THRUST_300001_SM_1000_NS6detail15normal_iteratorINSD_10device_ptrIfEEEEPfyS9_ffNS7_10__identityEEEvT0_T1_T2_T3_T4_T6__param_0];
	ld.param.u64 	%rd20, [_ZN3cub18CUB_300001_SM_10006detail6reduce28DeviceReduceSingleTileKernelINS2_10policy_hubIfyN4cuda3std3__44plusIfEEE10Policy1000EN6thrust24THRUST_300001_SM_1000_NS6detail15normal_iteratorINSD_10device_ptrIfEEEEPfyS9_ffNS7_10__identityEEEvT0_T1_T2_T3_T4_T6__param_1];
	ld.param.u64 	%rd19, [_ZN3cub18CUB_300001_SM_10006detail6reduce28DeviceReduceSingleTileKernelINS2_10policy_hubIfyN4cuda3std3__44plusIfEEE10Policy1000EN6thrust24THRUST_300001_SM_1000_NS6detail15normal_iteratorINSD_10device_ptrIfEEEEPfyS9_ffNS7_10__identityEEEvT0_T1_T2_T3_T4_T6__param_2];
	ld.param.f32 	%f42, [_ZN3cub18CUB_300001_SM_10006detail6reduce28DeviceReduceSingleTileKernelINS2_10policy_hubIfyN4cuda3std3__44plusIfEEE10Policy1000EN6thrust24THRUST_300001_SM_1000_NS6detail15normal_iteratorINSD_10device_ptrIfEEEEPfyS9_ffNS7_10__identityEEEvT0_T1_T2_T3_T4_T6__param_4];
	cvta.to.global.u64 	%rd1, %rd20;
	setp.ne.s64 	%p1, %rd19, 0;
	@%p1 bra 	$L__BB9_3;
	mov.u32 	%r156, %tid.x;
	setp.ne.s32 	%p58, %r156, 0;
	@%p58 bra 	$L__BB9_51;
	st.global.f32 	[%rd1], %f42;
	bra.uni 	$L__BB9_51;
$L__BB9_3:
	cvta.to.global.u64 	%rd2, %rd18;
	setp.gt.u64 	%p2, %rd19, 4095;
	@%p2 bra 	$L__BB9_28;
	cvt.u32.u64 	%r1, %rd19;
	mov.u32 	%r2, %tid.x;
	setp.ge.u32 	%p24, %r2, %r1;
	mov.f32 	%f315, 0f00000000;
	mov.u32 	%r160, %r2;
	@%p24 bra 	$L__BB9_6;
	mul.wide.u32 	%rd41, %r2, 4;
	add.s64 	%rd42, %rd2, %rd41;
	ld.global.f32 	%f315, [%rd42];
	add.s32 	%r160, %r2, 256;
$L__BB9_6:
	setp.ge.u32 	%p25, %r160, %r1;
	@%p25 bra 	$L__BB9_19;
	not.b32 	%r83, %r160;
	add.s32 	%r84, %r83, %r1;
	shr.u32 	%r85, %r84, 8;
	add.s32 	%r5, %r85, 1;
	and.b32  	%r6, %r5, 15;
	setp.lt.u32 	%p26, %r84, 3840;
	@%p26 bra 	$L__BB9_10;
	and.b32  	%r86, %r5, 33554416;
	neg.s32 	%r158, %r86;
	mul.wide.u32 	%rd43, %r160, 4;
	add.s64 	%rd44, %rd43, %rd2;
	add.s64 	%rd51, %rd44, 8192;
$L__BB9_9:
	.pragma "nounroll";
	ld.global.f32 	%f189, [%rd51+-8192];
	add.f32 	%f190, %f315, %f189;
	ld.global.f32 	%f191, [%rd51+-7168];
	add.f32 	%f192, %f190, %f191;
	ld.global.f32 	%f193, [%rd51+-6144];
	add.f32 	%f194, %f192, %f193;
	ld.global.f32 	%f195, [%rd51+-5120];
	add.f32 	%f196, %f194, %f195;
	ld.global.f32 	%f197, [%rd51+-4096];
	add.f32 	%f198, %f196, %f197;
	ld.global.f32 	%f199, [%rd51+-3072];
	add.f32 	%f200, %f198, %f199;
	ld.global.f32 	%f201, [%rd51+-2048];
	add.f32 	%f202, %f200, %f201;
	ld.global.f32 	%f203, [%rd51+-1024];
	add.f32 	%f204, %f202, %f203;
	ld.global.f32 	%f205, [%rd51];
	add.f32 	%f206, %f204, %f205;
	ld.global.f32 	%f207, [%rd51+1024];
	add.f32 	%f208, %f206, %f207;
	ld.global.f32 	%f209, [%rd51+2048];
	add.f32 	%f210, %f208, %f209;
	ld.global.f32 	%f211, [%rd51+3072];
	add.f32 	%f212, %f210, %f211;
	ld.global.f32 	%f213, [%rd51+4096];
	add.f32 	%f214, %f212, %f213;
	ld.global.f32 	%f215, [%rd51+5120];
	add.f32 	%f216, %f214, %f215;
	ld.global.f32 	%f217, [%rd51+6144];
	add.f32 	%f218, %f216, %f217;
	ld.global.f32 	%f219, [%rd51+7168];
	add.f32 	%f315, %f218, %f219;
	add.s32 	%r160, %r160, 4096;
	add.s32 	%r158, %r158, 16;
	add.s64 	%rd51, %rd51, 16384;
	setp.ne.s32 	%p27, %r158, 0;
	@%p27 bra 	$L__BB9_9;
$L__BB9_10:
	setp.eq.s32 	%p28, %r6, 0;
	@%p28 bra 	$L__BB9_19;
	and.b32  	%r13, %r5, 7;
	setp.lt.u32 	%p29, %r6, 8;
	@%p29 bra 	$L__BB9_13;
	mul.wide.s32 	%rd45, %r160, 4;
	add.s64 	%rd46, %rd2, %rd45;
	ld.global.f32 	%f221, [%rd46];
	add.f32 	%f222, %f315, %f221;
	ld.global.f32 	%f223, [%rd46+1024];
	add.f32 	%f224, %f222, %f223;
	ld.global.f32 	%f225, [%rd46+2048];
	add.f32 	%f226, %f224, %f225;
	ld.global.f32 	%f227, [%rd46+3072];
	add.f32 	%f228, %f226, %f227;
	ld.global.f32 	%f229, [%rd46+4096];
	add.f32 	%f230, %f228, %f229;
	ld.global.f32 	%f231, [%rd46+5120];
	add.f32 	%f232, %f230, %f231;
	ld.global.f32 	%f233, [%rd46+6144];
	add.f32 	%f234, %f232, %f233;
	ld.global.f32 	%f235, [%rd46+7168];
	add.f32 	%f315, %f234, %f235;
	add.s32 	%r160, %r160, 2048;
$L__BB9_13:
	setp.eq.s32 	%p30, %r13, 0;
	@%p30 bra 	$L__BB9_19;
	and.b32  	%r16, %r5, 3;
	setp.lt.u32 	%p31, %r13, 4;
	@%p31 bra 	$L__BB9_16;
	mul.wide.s32 	%rd47, %r160, 4;
	add.s64 	%rd48, %rd2, %rd47;
	ld.global.f32 	%f237, [%rd48];
	add.f32 	%f238, %f315, %f237;
	ld.global.f32 	%f239, [%rd48+1024];
	add.f32 	%f240, %f238, %f239;
	ld.global.f32 	%f241, [%rd48+2048];
	add.f32 	%f242, %f240, %f241;
	ld.global.f32 	%f243, [%rd48+3072];
	add.f32 	%f315, %f242, %f243;
	add.s32 	%r160, %r160, 1024;
$L__BB9_16:
	setp.eq.s32 	%p32, %r16, 0;
	@%p32 bra 	$L__BB9_19;
	neg.s32 	%r163, %r16;
$L__BB9_18:
	.pragma "nounroll";
	mul.wide.s32 	%rd49, %r160, 4;
	add.s64 	%rd50, %rd2, %rd49;
	ld.global.f32 	%f244, [%rd50];
	add.f32 	%f315, %f315, %f244;
	add.s32 	%r160, %r160, 256;
	add.s32 	%r163, %r163, 1;
	setp.ne.s32 	%p33, %r163, 0;
	@%p33 bra 	$L__BB9_18;
$L__BB9_19:
	setp.lt.u64 	%p34, %rd19, 256;
	@%p34 bra 	$L__BB9_24;
	// begin inline asm
	mov.u32 %r125, %laneid;
	// end inline asm
	mov.b32 	%r127, %f315;
	mov.b32 	%r128, 1;
	mov.b32 	%r149, 31;
	mov.b32 	%r150, -1;
	// begin inline asm
	shfl.sync.down.b32 %r126, %r127, %r128, %r149, %r150;
	// end inline asm
	setp.gt.s32 	%p50, %r125, 30;
	mov.b32 	%f279, %r126;
	add.f32 	%f280, %f315, %f279;
	selp.f32 	%f281, %f315, %f280, %p50;
	mov.b32 	%r132, %f281;
	mov.b32 	%r133, 2;
	// begin inline asm
	shfl.sync.down.b32 %r131, %r132, %r133, %r149, %r150;
	// end inline asm
	setp.gt.s32 	%p51, %r125, 29;
	mov.b32 	%f282, %r131;
	add.f32 	%f283, %f281, %f282;
	selp.f32 	%f284, %f281, %f283, %p51;
	mov.b32 	%r137, %f284;
	mov.b32 	%r138, 4;
	// begin inline asm
	shfl.sync.down.b32 %r136, %r137, %r138, %r149, %r150;
	// end inline asm
	setp.gt.s32 	%p52, %r125, 27;
	mov.b32 	%f285, %r136;
	add.f32 	%f286, %f284, %f285;
	selp.f32 	%f287, %f284, %f286, %p52;
	mov.b32 	%r142, %f287;
	mov.b32 	%r143, 8;
	// begin inline asm
	shfl.sync.down.b32 %r141, %r142, %r143, %r149, %r150;
	// end inline asm
	setp.gt.s32 	%p53, %r125, 23;
	mov.b32 	%f288, %r141;
	add.f32 	%f289, %f287, %f288;
	selp.f32 	%f290, %f287, %f289, %p53;
	mov.b32 	%r147, %f290;
	mov.b32 	%r148, 16;
	// begin inline asm
	shfl.sync.down.b32 %r146, %r147, %r148, %r149, %r150;
	// end inline asm
	setp.gt.s32 	%p54, %r125, 15;
	mov.b32 	%f291, %r146;
	add.f32 	%f16, %f290, %f291;
	selp.f32 	%f327, %f290, %f16, %p54;
	setp.ne.s32 	%p55, %r125, 0;
	@%p55 bra 	$L__BB9_22;
	shr.u32 	%r151, %r2, 3;
	and.b32  	%r152, %r151, 124;
	mov.u32 	%r153, _ZZN3cub18CUB_300001_SM_10006detail6reduce28DeviceReduceSingleTileKernelINS2_10policy_hubIfyN4cuda3std3__44plusIfEEE10Policy1000EN6thrust24THRUST_300001_SM_1000_NS6detail15normal_iteratorINSD_10device_ptrIfEEEEPfyS9_ffNS7_10__identityEEEvT0_T1_T2_T3_T4_T6_E12temp_storage;
	add.s32 	%r154, %r153, %r152;
	st.shared.f32 	[%r154+8], %f16;
$L__BB9_22:
	bar.sync 	0;
	setp.ne.s32 	%p56, %r2, 0;
	@%p56 bra 	$L__BB9_49;
	ld.shared.f32 	%f292, [_ZZN3cub18CUB_300001_SM_10006detail6reduce28DeviceReduceSingleTileKernelINS2_10policy_hubIfyN4cuda3std3__44plusIfEEE10Policy1000EN6thrust24THRUST_300001_SM_1000_NS6detail15normal_iteratorINSD_10device_ptrIfEEEEPfyS9_ffNS7_10__identityEEEvT0_T1_T2_T3_T4_T6_E12temp_storage+12];
	add.f32 	%f293, %f327, %f292;
	ld.shared.f32 	%f294, [_ZZN3cub18CUB_300001_SM_10006detail6reduce28DeviceReduceSingleTileKernelINS2_10policy_hubIfyN4cuda3std3__44plusIfEEE10Policy1000EN6thrust24THRUST_300001_SM_1000_NS6detail15normal_iteratorINSD_10device_ptrIfEEEEPfyS9_ffNS7_10__identityEEEvT0_T1_T2_T3_T4_T6_E12temp_storage+16];
	add.f32 	%f295, %f293, %f294;
	ld.shared.f32 	%f296, [_ZZN3cub18CUB_300001_SM_10006detail6reduce28DeviceReduceSingleTileKernelINS2_10policy_hubIfyN4cuda3std3__44plusIfEEE10Policy1000EN6thrust24THRUST_300001_SM_1000_NS6detail15normal_iteratorINSD_10device_ptrIfEEEEPfyS9_ffNS7_10__identityEEEvT0_T1_T2_T3_T4_T6_E12temp_storage+20];
	add.f32 	%f297, %f295, %f296;
	ld.shared.f32 	%f298, [_ZZN3cub18CUB_300001_SM_10006detail6reduce28DeviceReduceSingleTileKernelINS2_10policy_hubIfyN4cuda3std3__44plusIfEEE10Policy1000EN6thrust24THRUST_300001_SM_1000_NS6detail15normal_iteratorINSD_10device_ptrIfEEEEPfyS9_ffNS7_10__identityEEEvT0_T1_T2_T3_T4_T6_E12temp_storage+24];
	add.f32 	%f299, %f297, %f298;
	ld.shared.f32 	%f300, [_ZZN3cub18CUB_300001_SM_10006detail6reduce28DeviceReduceSingleTileKernelINS2_10policy_hubIfyN4cuda3std3__44plusIfEEE10Policy1000EN6thrust24THRUST_300001_SM_1000_NS6detail15normal_iteratorINSD_10device_ptrIfEEEEPfyS9_ffNS7_10__identityEEEvT0_T1_T2_T3_T4_T6_E12temp_storage+28];
	add.f32 	%f301, %f299, %f300;
	ld.shared.f32 	%f302, [_ZZN3cub18CUB_300001_SM_10006detail6reduce28DeviceReduceSingleTileKernelINS2_10policy_hubIfyN4cuda3std3__44plusIfEEE10Policy1000EN6thrust24THRUST_300001_SM_1000_NS6detail15normal_iteratorINSD_10device_ptrIfEEEEPfyS9_ffNS7_10__identityEEEvT0_T1_T2_T3_T4_T6_E12temp_storage+32];
	add.f32 	%f303, %f301, %f302;
	ld.shared.f32 	%f304, [_ZZN3cub18CUB_300001_SM_10006detail6reduce28DeviceReduceSingleTileKernelINS2_10policy_hubIfyN4cuda3std3__44plusIfEEE10Policy1000EN6thrust24THRUST_300001_SM_1000_NS6detail15normal_iteratorINSD_10device_ptrIfEEEEPfyS9_ffNS7_10__identityEEEvT0_T1_T2_T3_T4_T6_E12temp_storage+36];
	add.f32 	%f327, %f303, %f304;
	bra.uni 	$L__BB9_49;
$L__BB9_24:
	// begin inline asm
	mov.u32 %r87, %laneid;
	// end inline asm
	and.b32  	%r113, %r2, 992;
	add.s32 	%r114, %r113, 32;
	setp.gt.u32 	%p35, %r114, %r1;
	not.b32 	%r115, %r113;
	add.s32 	%r116, %r1, %r115;
	selp.b32 	%r111, %r116, 31, %p35;
	mov.b32 	%r89, %f315;
	mov.b32 	%r90, 1;
	mov.b32 	%r112, -1;
	// begin inline asm
	shfl.sync.down.b32 %r88, %r89, %r90, %r111, %r112;
	// end inline asm
	setp.lt.s32 	%p36, %r87, %r111;
	mov.b32 	%f245, %r88;
	add.f32 	%f246, %f315, %f245;
	selp.f32 	%f247, %f246, %f315, %p36;
	mov.b32 	%r94, %f247;
	mov.b32 	%r95, 2;
	// begin inline asm
	shfl.sync.down.b32 %r93, %r94, %r95, %r111, %r112;
	// end inline asm
	add.s32 	%r117, %r87, 2;
	setp.gt.s32 	%p37, %r117, %r111;
	mov.b32 	%f248, %r93;
	add.f32 	%f249, %f247, %f248;
	selp.f32 	%f250, %f247, %f249, %p37;
	mov.b32 	%r99, %f250;
	mov.b32 	%r100, 4;
	// begin inline asm
	shfl.sync.down.b32 %r98, %r99, %r100, %r111, %r112;
	// end inline asm
	add.s32 	%r118, %r87, 4;
	setp.gt.s32 	%p38, %r118, %r111;
	mov.b32 	%f251, %r98;
	add.f32 	%f252, %f250, %f251;
	selp.f32 	%f253, %f250, %f252, %p38;
	mov.b32 	%r104, %f253;
	mov.b32 	%r105, 8;
	// begin inline asm
	shfl.sync.down.b32 %r103, %r104, %r105, %r111, %r112;
	// end inline asm
	add.s32 	%r119, %r87, 8;
	setp.gt.s32 	%p39, %r119, %r111;
	mov.b32 	%f254, %r103;
	add.f32 	%f255, %f253, %f254;
	selp.f32 	%f256, %f253, %f255, %p39;
	mov.b32 	%r109, %f256;
	mov.b32 	%r110, 16;
	// begin inline asm
	shfl.sync.down.b32 %r108, %r109, %r110, %r111, %r112;
	// end inline asm
	add.s32 	%r120, %r87, 16;
	setp.gt.s32 	%p40, %r120, %r111;
	mov.b32 	%f257, %r108;
	add.f32 	%f258, %f256, %f257;
	selp.f32 	%f327, %f256, %f258, %p40;
	setp.ne.s32 	%p41, %r87, 0;
	@%p41 bra 	$L__BB9_26;
	shr.u32 	%r121, %r2, 3;
	and.b32  	%r122, %r121, 124;
	mov.u32 	%r123, _ZZN3cub18CUB_300001_SM_10006detail6reduce28DeviceReduceSingleTileKernelINS2_10policy_hubIfyN4cuda3std3__44plusIfEEE10Policy1000EN6thrust24THRUST_300001_SM_1000_NS6detail15normal_iteratorINSD_10device_ptrIfEEEEPfyS9_ffNS7_10__identityEEEvT0_T1_T2_T3_T4_T6_E12temp_storage;
	add.s32 	%r124, %r123, %r122;
	st.shared.f32 	[%r124+8], %f327;
$L__BB9_26:
	bar.sync 	0;
	setp.ne.s32 	%p42, %r2, 0;
	@%p42 bra 	$L__BB9_49;
	setp.gt.u64 	%p43, %rd19, 32;
	ld.shared.f32 	%f259, [_ZZN3cub18CUB_300001_SM_10006detail6reduce28DeviceReduceSingleTileKernelINS2_10policy_hubIfyN4cuda3std3__44plusIfEEE10Policy1000EN6thrust24THRUST_300001_SM_1000_NS6detail15normal_iteratorINSD_10device_ptrIfEEEEPfyS9_ffNS7_10__identityEEEvT0_T1_T2_T3_T4_T6_E12temp_storage+12];
	add.f32 	%f260, %f327, %f259;
	selp.f32 	%f261, %f260, %f327, %p43;
	setp.gt.u64 	%p44, %rd19, 64;
	ld.shared.f32 	%f262, [_ZZN3cub18CUB_300001_SM_10006detail6reduce28DeviceReduceSingleTileKernelINS2_10policy_hubIfyN4cuda3std3__44plusIfEEE10Policy1000EN6thrust24THRUST_300001_SM_1000_NS6detail15normal_iteratorINSD_10device_ptrIfEEEEPfyS9_ffNS7_10__identityEEEvT0_T1_T2_T3_T4_T6_E12temp_storage+16];
	add.f32 	%f263, %f262, %f261;
	selp.f32 	%f264, %f263, %f261, %p44;
	setp.gt.u64 	%p45, %rd19, 96;
	ld.shared.f32 	%f265, [_ZZN3cub18CUB_300001_SM_10006detail6reduce28DeviceReduceSingleTileKernelINS2_10policy_hubIfyN4cuda3std3__44plusIfEEE10Policy1000EN6thrust24THRUST_300001_SM_1000_NS6detail15normal_iteratorINSD_10device_ptrIfEEEEPfyS9_ffNS7_10__identityEEEvT0_T1_T2_T3_T4_T6_E12temp_storage+20];
	add.f32 	%f266, %f265, %f264;
	selp.f32 	%f267, %f266, %f264, %p45;
	setp.gt.u64 	%p46, %rd19, 128;
	ld.shared.f32 	%f268, [_ZZN3cub18CUB_300001_SM_10006detail6reduce28DeviceReduceSingleTileKernelINS2_10policy_hubIfyN4cuda3std3__44plusIfEEE10Policy1000EN6thrust24THRUST_300001_SM_1000_NS6detail15normal_iteratorINSD_10device_ptrIfEEEEPfyS9_ffNS7_10__identityEEEvT0_T1_T2_T3_T4_T6_E12temp_storage+24];
	add.f32 	%f269, %f268, %f267;
	selp.f32 	%f270, %f269, %f267, %p46;
	setp.gt.u64 	%p47, %rd19, 160;
	ld.shared.f32 	%f271, [_ZZN3cub18CUB_300001_SM_10006detail6reduce28DeviceReduceSingleTileKernelINS2_10policy_hubIfyN4cuda3std3__44plusIfEEE10Policy1000EN6thrust24THRUST_300001_SM_1000_NS6detail15normal_iteratorINSD_10device_ptrIfEEEEPfyS9_ffNS7_10__identityEEEvT0_T1_T2_T3_T4_T6_E12temp_storage+28];
	add.f32 	%f272, %f271, %f270;
	selp.f32 	%f273, %f272, %f270, %p47;
	setp.gt.u64 	%p48, %rd19, 192;
	ld.shared.f32 	%f274, [_ZZN3cub18CUB_300001_SM_10006detail6reduce28DeviceReduceSingleTileKernelINS2_10policy_hubIfyN4cuda3std3__44plusIfEEE10Policy1000EN6thrust24THRUST_300001_SM_1000_NS6detail15normal_iteratorINSD_10device_ptrIfEEEEPfyS9_ffNS7_10__identityEEEvT0_T1_T2_T3_T4_T6_E12temp_storage+32];
	add.f32 	%f275, %f274, %f273;
	selp.f32 	%f276, %f275, %f273, %p48;
	setp.gt.u64 	%p49, %rd19, 224;
	ld.shared.f32 	%f277, [_ZZN3cub18CUB_300001_SM_10006detail6reduce28DeviceReduceSingleTileKernelINS2_10policy_hubIfyN4cuda3std3__44plusIfEEE10Policy1000EN6thrust24THRUST_300001_SM_1000_NS6detail15normal_iteratorINSD_10device_ptrIfEEEEPfyS9_ffNS7_10__identityEEEvT0_T1_T2_T3_T4_T6_E12temp_storage+36];
	add.f32 	%f278, %f277, %f276;
	selp.f32 	%f327, %f278, %f276, %p49;
	bra.uni 	$L__BB9_49;
$L__BB9_28:
	mov.u32 	%r24, %tid.x;
	cvt.u64.u32 	%rd6, %r24;
	mul.wide.u32 	%rd22, %r24, 4;
	add.s64 	%rd7, %rd2, %rd22;
	ld.global.f32 	%f43, [%rd7];
	ld.global.f32 	%f44, [%rd7+1024];
	ld.global.f32 	%f45, [%rd7+2048];
	ld.global.f32 	%f46, [%rd7+3072];
	ld.global.f32 	%f47, [%rd7+4096];
	ld.global.f32 	%f48, [%rd7+5120];
	ld.global.f32 	%f49, [%rd7+6144];
	ld.global.f32 	%f50, [%rd7+7168];
	ld.global.f32 	%f51, [%rd7+8192];
	ld.global.f32 	%f52, [%rd7+9216];
	ld.global.f32 	%f53, [%rd7+10240];
	ld.global.f32 	%f54, [%rd7+11264];
	ld.global.f32 	%f55, [%rd7+12288];
	ld.global.f32 	%f56, [%rd7+13312];
	ld.global.f32 	%f57, [%rd7+14336];
	ld.global.f32 	%f58, [%rd7+15360];
	add.f32 	%f59, %f43, %f44;
	add.f32 	%f60, %f45, %f46;
	add.f32 	%f61, %f47, %f48;
	add.f32 	%f62, %f49, %f50;
	add.f32 	%f63, %f51, %f52;
	add.f32 	%f64, %f53, %f54;
	add.f32 	%f65, %f55, %f56;
	add.f32 	%f66, %f57, %f58;
	add.f32 	%f67, %f59, %f60;
	add.f32 	%f68, %f61, %f62;
	add.f32 	%f69, %f63, %f64;
	add.f32 	%f70, %f65, %f66;
	add.f32 	%f71, %f67, %f68;
	add.f32 	%f72, %f69, %f70;
	add.f32 	%f326, %f71, %f72;
	add.s64 	%rd8, %rd19, -4096;
	setp.lt.u64 	%p3, %rd8, 4096;
	mov.b64 	%rd53, 4096;
	@%p3 bra 	$L__BB9_32;
	mov.b64 	%rd53, 4096;
$L__BB9_30:
	shl.b64 	%rd24, %rd53, 2;
	add.s64 	%rd25, %rd7, %rd24;
	ld.global.f32 	%f73, [%rd25];
	ld.global.f32 	%f74, [%rd25+1024];
	ld.global.f32 	%f75, [%rd25+2048];
	ld.global.f32 	%f76, [%rd25+3072];
	ld.global.f32 	%f77, [%rd25+4096];
	ld.global.f32 	%f78, [%rd25+5120];
	ld.global.f32 	%f79, [%rd25+6144];
	ld.global.f32 	%f80, [%rd25+7168];
	ld.global.f32 	%f81, [%rd25+8192];
	ld.global.f32 	%f82, [%rd25+9216];
	ld.global.f32 	%f83, [%rd25+10240];
	ld.global.f32 	%f84, [%rd25+11264];
	ld.global.f32 	%f85, [%rd25+12288];
	ld.global.f32 	%f86, [%rd25+13312];
	ld.global.f32 	%f87, [%rd25+14336];
	ld.global.f32 	%f88, [%rd25+15360];
	add.f32 	%f89, %f326, %f73;
	add.f32 	%f90, %f74, %f75;
	add.f32 	%f91, %f76, %f77;
	add.f32 	%f92, %f78, %f79;
	add.f32 	%f93, %f80, %f81;
	add.f32 	%f94, %f82, %f83;
	add.f32 	%f95, %f84, %f85;
	add.f32 	%f96, %f86, %f87;
	add.f32 	%f97, %f89, %f90;
	add.f32 	%f98, %f91, %f92;
	add.f32 	%f99, %f93, %f94;
	add.f32 	%f100, %f95, %f96;
	add.f32 	%f101, %f97, %f98;
	add.f32 	%f102, %f99, %f100;
	add.f32 	%f103, %f101, %f102;
	add.f32 	%f326, %f103, %f88;
	sub.s64 	%rd26, %rd19, %rd53;
	setp.lt.u64 	%p4, %rd26, 4096;
	@%p4 bra 	$L__BB9_45;
	add.s64 	%rd53, %rd53, 4096;
	setp.le.u64 	%p5, %rd53, %rd8;
	@%p5 bra 	$L__BB9_30;
$L__BB9_32:
	setp.le.u64 	%p6, %rd19, %rd53;
	cvt.u32.u64 	%r42, %rd53;
	cvt.u32.u64 	%r43, %rd19;
	sub.s32 	%r44, %r43, %r42;
	setp.ge.s32 	%p7, %r24, %r44;
	or.pred  	%p8, %p6, %p7;
	@%p8 bra 	$L__BB9_45;
	not.b32 	%r47, %r24;
	add.s32 	%r48, %r47, %r43;
	sub.s32 	%r50, %r48, %r42;
	shr.u32 	%r51, %r50, 8;
	add.s32 	%r25, %r51, 1;
	and.b32  	%r26, %r25, 15;
	setp.lt.u32 	%p9, %r50, 3840;
	mov.u32 	%r167, %r24;
	@%p9 bra 	$L__BB9_36;
	and.b32  	%r52, %r25, 33554416;
	neg.s32 	%r165, %r52;
	add.s64 	%rd27, %rd53, %rd6;
	shl.b64 	%rd28, %rd27, 2;
	add.s64 	%rd29, %rd28, %rd2;
	add.s64 	%rd54, %rd29, 8192;
	mov.u32 	%r167, %r24;
$L__BB9_35:
	.pragma "nounroll";
	ld.global.f32 	%f105, [%rd54+-8192];
	add.f32 	%f106, %f326, %f105;
	ld.global.f32 	%f107, [%rd54+-7168];
	add.f32 	%f108, %f106, %f107;
	ld.global.f32 	%f109, [%rd54+-6144];
	add.f32 	%f110, %f108, %f109;
	ld.global.f32 	%f111, [%rd54+-5120];
	add.f32 	%f112, %f110, %f111;
	ld.global.f32 	%f113, [%rd54+-4096];
	add.f32 	%f114, %f112, %f113;
	ld.global.f32 	%f115, [%rd54+-3072];
	add.f32 	%f116, %f114, %f115;
	ld.global.f32 	%f117, [%rd54+-2048];
	add.f32 	%f118, %f116, %f117;
	ld.global.f32 	%f119, [%rd54+-1024];
	add.f32 	%f120, %f118, %f119;
	ld.global.f32 	%f121, [%rd54];
	add.f32 	%f122, %f120, %f121;
	ld.global.f32 	%f123, [%rd54+1024];
	add.f32 	%f124, %f122, %f123;
	ld.global.f32 	%f125, [%rd54+2048];
	add.f32 	%f126, %f124, %f125;
	ld.global.f32 	%f127, [%rd54+3072];
	add.f32 	%f128, %f126, %f127;
	ld.global.f32 	%f129, [%rd54+4096];
	add.f32 	%f130, %f128, %f129;
	ld.global.f32 	%f131, [%rd54+5120];
	add.f32 	%f132, %f130, %f131;
	ld.global.f32 	%f133, [%rd54+6144];
	add.f32 	%f134, %f132, %f133;
	ld.global.f32 	%f135, [%rd54+7168];
	add.f32 	%f326, %f134, %f135;
	add.s32 	%r167, %r167, 4096;
	add.s32 	%r165, %r165, 16;
	add.s64 	%rd54, %rd54, 16384;
	setp.ne.s32 	%p10, %r165, 0;
	@%p10 bra 	$L__BB9_35;
$L__BB9_36:
	setp.eq.s32 	%p11, %r26, 0;
	@%p11 bra 	$L__BB9_45;
	and.b32  	%r33, %r25, 7;
	setp.lt.u32 	%p12, %r26, 8;
	@%p12 bra 	$L__BB9_39;
	cvt.u64.u32 	%rd30, %r167;
	add.s64 	%rd31, %rd53, %rd30;
	shl.b64 	%rd32, %rd31, 2;
	add.s64 	%rd33, %rd2, %rd32;
	ld.global.f32 	%f137, [%rd33];
	add.f32 	%f138, %f326, %f137;
	ld.global.f32 	%f139, [%rd33+1024];
	add.f32 	%f140, %f138, %f139;
	ld.global.f32 	%f141, [%rd33+2048];
	add.f32 	%f142, %f140, %f141;
	ld.global.f32 	%f143, [%rd33+3072];
	add.f32 	%f144, %f142, %f143;
	ld.global.f32 	%f145, [%rd33+4096];
	add.f32 	%f146, %f144, %f145;
	ld.global.f32 	%f147, [%rd33+5120];
	add.f32 	%f148, %f146, %f147;
	ld.global.f32 	%f149, [%rd33+6144];
	add.f32 	%f150, %f148, %f149;
	ld.global.f32 	%f151, [%rd33+7168];
	add.f32 	%f326, %f150, %f151;
	add.s32 	%r167, %r167, 2048;
$L__BB9_39:
	setp.eq.s32 	%p13, %r33, 0;
	@%p13 bra 	$L__BB9_45;
	and.b32  	%r36, %r25, 3;
	setp.lt.u32 	%p14, %r33, 4;
	@%p14 bra 	$L__BB9_42;
	cvt.u64.u32 	%rd34, %r167;
	add.s64 	%rd35, %rd53, %rd34;
	shl.b64 	%rd36, %rd35, 2;
	add.s64 	%rd37, %rd2, %rd36;
	ld.global.f32 	%f153, [%rd37];
	add.f32 	%f154, %f326, %f153;
	ld.global.f32 	%f155, [%rd37+1024];
	add.f32 	%f156, %f154, %f155;
	ld.global.f32 	%f157, [%rd37+2048];
	add.f32 	%f158, %f156, %f157;
	ld.global.f32 	%f159, [%rd37+3072];
	add.f32 	%f326, %f158, %f159;
	add.s32 	%r167, %r167, 1024;
$L__BB9_42:
	setp.eq.s32 	%p15, %r36, 0;
	@%p15 bra 	$L__BB9_45;
	cvt.u64.u32 	%rd38, %r167;
	add.s64 	%rd39, %rd53, %rd38;
	shl.b64 	%rd40, %rd39, 2;
	add.s64 	%rd55, %rd2, %rd40;
	neg.s32 	%r170, %r36;
$L__BB9_44:
	.pragma "nounroll";
	ld.global.f32 	%f160, [%rd55];
	add.f32 	%f326, %f326, %f160;
	add.s64 	%rd55, %rd55, 1024;
	add.s32 	%r170, %r170, 1;
	setp.ne.s32 	%p16, %r170, 0;
	@%p16 bra 	$L__BB9_44;
$L__BB9_45:
	// begin inline asm
	mov.u32 %r53, %laneid;
	// end inline asm
	mov.b32 	%r55, %f326;
	mov.b32 	%r56, 1;
	mov.b32 	%r77, 31;
	mov.b32 	%r78, -1;
	// begin inline asm
	shfl.sync.down.b32 %r54, %r55, %r56, %r77, %r78;
	// end inline asm
	setp.gt.s32 	%p17, %r53, 30;
	mov.b32 	%f161, %r54;
	add.f32 	%f162, %f326, %f161;
	selp.f32 	%f163, %f326, %f162, %p17;
	mov.b32 	%r60, %f163;
	mov.b32 	%r61, 2;
	// begin inline asm
	shfl.sync.down.b32 %r59, %r60, %r61, %r77, %r78;
	// end inline asm
	setp.gt.s32 	%p18, %r53, 29;
	mov.b32 	%f164, %r59;
	add.f32 	%f165, %f163, %f164;
	selp.f32 	%f166, %f163, %f165, %p18;
	mov.b32 	%r65, %f166;
	mov.b32 	%r66, 4;
	// begin inline asm
	shfl.sync.down.b32 %r64, %r65, %r66, %r77, %r78;
	// end inline asm
	setp.gt.s32 	%p19, %r53, 27;
	mov.b32 	%f167, %r64;
	add.f32 	%f168, %f166, %f167;
	selp.f32 	%f169, %f166, %f168, %p19;
	mov.b32 	%r70, %f169;
	mov.b32 	%r71, 8;
	// begin inline asm
	shfl.sync.down.b32 %r69, %r70, %r71, %r77, %r78;
	// end inline asm
	setp.gt.s32 	%p20, %r53, 23;
	mov.b32 	%f170, %r69;
	add.f32 	%f171, %f169, %f170;
	selp.f32 	%f172, %f169, %f171, %p20;
	mov.b32 	%r75, %f172;
	mov.b32 	%r76, 16;
	// begin inline asm
	shfl.sync.down.b32 %r74, %r75, %r76, %r77, %r78;
	// end inline asm
	setp.gt.s32 	%p21, %r53, 15;
	mov.b32 	%f173, %r74;
	add.f32 	%f38, %f172, %f173;
	selp.f32 	%f327, %f172, %f38, %p21;
	setp.ne.s32 	%p22, %r53, 0;
	@%p22 bra 	$L__BB9_47;
	shr.u32 	%r79, %r24, 3;
	and.b32  	%r80, %r79, 124;
	mov.u32 	%r81, _ZZN3cub18CUB_300001_SM_10006detail6reduce28DeviceReduceSingleTileKernelINS2_10policy_hubIfyN4cuda3std3__44plusIfEEE10Policy1000EN6thrust24THRUST_300001_SM_1000_NS6detail15normal_iteratorINSD_10device_ptrIfEEEEPfyS9_ffNS7_10__identityEEEvT0_T1_T2_T3_T4_T6_E12temp_storage;
	add.s32 	%r82, %r81, %r80;
	st.shared.f32 	[%r82+8], %f38;
$L__BB9_47:
	bar.sync 	0;
	setp.ne.s32 	%p23, %r24, 0;
	@%p23 bra 	$L__BB9_49;
	ld.shared.f32 	%f174, [_ZZN3cub18CUB_300001_SM_10006detail6reduce28DeviceReduceSingleTileKernelINS2_10policy_hubIfyN4cuda3std3__44plusIfEEE10Policy1000EN6thrust24THRUST_300001_SM_1000_NS6detail15normal_iteratorINSD_10device_ptrIfEEEEPfyS9_ffNS7_10__identityEEEvT0_T1_T2_T3_T4_T6_E12temp_storage+12];
	add.f32 	%f175, %f327, %f174;
	ld.shared.f32 	%f176, [_ZZN3cub18CUB_300001_SM_10006detail6reduce28DeviceReduceSingleTileKernelINS2_10policy_hubIfyN4cuda3std3__44plusIfEEE10Policy1000EN6thrust24THRUST_300001_SM_1000_NS6detail15normal_iteratorINSD_10device_ptrIfEEEEPfyS9_ffNS7_10__identityEEEvT0_T1_T2_T3_T4_T6_E12temp_storage+16];
	add.f32 	%f177, %f175, %f176;
	ld.shared.f32 	%f178, [_ZZN3cub18CUB_300001_SM_10006detail6reduce28DeviceReduceSingleTileKernelINS2_10policy_hubIfyN4cuda3std3__44plusIfEEE10Policy1000EN6thrust24THRUST_300001_SM_1000_NS6detail15normal_iteratorINSD_10device_ptrIfEEEEPfyS9_ffNS7_10__identityEEEvT0_T1_T2_T3_T4_T6_E12temp_storage+20];
	add.f32 	%f179, %f177, %f178;
	ld.shared.f32 	%f180, [_ZZN3cub18CUB_300001_SM_10006detail6reduce28DeviceReduceSingleTileKernelINS2_10policy_hubIfyN4cuda3std3__44plusIfEEE10Policy1000EN6thrust24THRUST_300001_SM_1000_NS6detail15normal_iteratorINSD_10device_ptrIfEEEEPfyS9_ffNS7_10__identityEEEvT0_T1_T2_T3_T4_T6_E12temp_storage+24];
	add.f32 	%f181, %f179, %f180;
	ld.shared.f32 	%f182, [_ZZN3cub18CUB_300001_SM_10006detail6reduce28DeviceReduceSingleTileKernelINS2_10policy_hubIfyN4cuda3std3__44plusIfEEE10Policy1000EN6thrust24THRUST_300001_SM_1000_NS6detail15normal_iteratorINSD_10device_ptrIfEEEEPfyS9_ffNS7_10__identityEEEvT0_T1_T2_T3_T4_T6_E12temp_storage+28];
	add.f32 	%f183, %f181, %f182;
	ld.shared.f32 	%f184, [_ZZN3cub18CUB_300001_SM_10006detail6reduce28DeviceReduceSingleTileKernelINS2_10policy_hubIfyN4cuda3std3__44plusIfEEE10Policy1000EN6thrust24THRUST_300001_SM_1000_NS6detail15normal_iteratorINSD_10device_ptrIfEEEEPfyS9_ffNS7_10__identityEEEvT0_T1_T2_T3_T4_T6_E12temp_storage+32];
	add.f32 	%f185, %f183, %f184;
	ld.shared.f32 	%f186, [_ZZN3cub18CUB_300001_SM_10006detail6reduce28DeviceReduceSingleTileKernelINS2_10policy_hubIfyN4cuda3std3__44plusIfEEE10Policy1000EN6thrust24THRUST_300001_SM_1000_NS6detail15normal_iteratorINSD_10device_ptrIfEEEEPfyS9_ffNS7_10__identityEEEvT0_T1_T2_T3_T4_T6_E12temp_storage+36];
	add.f32 	%f327, %f185, %f186;
$L__BB9_49:
	mov.u32 	%r155, %tid.x;
	setp.ne.s32 	%p57, %r155, 0;
	@%p57 bra 	$L__BB9_51;
	add.f32 	%f305, %f42, %f327;
	st.global.f32 	[%rd1], %f305;
$L__BB9_51:
	ret;

}
	// .globl	_ZN3cub18CUB_300001_SM_10006detail6reduce18DeviceReduceKernelINS2_10policy_hubIfyN4cuda3std3__44plusIfEEE10Policy1000EN6thrust24THRUST_300001_SM_1000_NS6detail15normal_iteratorINSD_10device_ptrIfEEEEyS9_fNS7_10__identityEEEvT0_PT3_T1_NS0_13GridEvenShareISN_EET2_T4_
.visible .entry _ZN3cub18CUB_300001_SM_10006detail6reduce18DeviceReduceKernelINS2_10policy_hubIfyN4cuda3std3__44plusIfEEE10Policy1000EN6thrust24THRUST_300001_SM_1000_NS6detail15normal_iteratorINSD_10device_ptrIfEEEEyS9_fNS7_10__identityEEEvT0_PT3_T1_NS0_13GridEvenShareISN_EET2_T4_(
	.param .align 8 .b8 _ZN3cub18CUB_300001_SM_10006detail6reduce18DeviceReduceKernelINS2_10policy_hubIfyN4cuda3std3__44plusIfEEE10Policy1000EN6thrust24THRUST_300001_SM_1000_NS6detail15normal_iteratorINSD_10device_ptrIfEEEEyS9_fNS7_10__identityEEEvT0_PT3_T1_NS0_13GridEvenShareISN_EET2_T4__param_0[8],
	.param .u64 .ptr .align 1 _ZN3cub18CUB_300001_SM_10006detail6reduce18DeviceReduceKernelINS2_10policy_hubIfyN4cuda3std3__44plusIfEEE10Policy1000EN6thrust24THRUST_300001_SM_1000_NS6detail15normal_iteratorINSD_10device_ptrIfEEEEyS9_fNS7_10__identityEEEvT0_PT3_T1_NS0_13GridEvenShareISN_EET2_T4__param_1,
	.param .u64 _ZN3cub18CUB_300001_SM_10006detail6reduce18DeviceReduceKernelINS2_10policy_hubIfyN4cuda3std3__44plusIfEEE10Policy1000EN6thrust24THRUST_300001_SM_1000_NS6detail15normal_iteratorINSD_10device_ptrIfEEEEyS9_fNS7_10__identityEEEvT0_PT3_T1_NS0_13GridEvenShareISN_EET2_T4__param_2,
	.param .align 8 .b8 _ZN3cub18CUB_300001_SM_10006detail6reduce18DeviceReduceKernelINS2_10policy_hubIfyN4cuda3std3__44plusIfEEE10Policy1000EN6thrust24THRUST_300001_SM_1000_NS6detail15normal_iteratorINSD_10device_ptrIfEEEEyS9_fNS7_10__identityEEEvT0_PT3_T1_NS0_13GridEvenShareISN_EET2_T4__param_3[72],
	.param .align 1 .b8 _ZN3cub18CUB_300001_SM_10006detail6reduce18DeviceReduceKernelINS2_10policy_hubIfyN4cuda3std3__44plusIfEEE10Policy1000EN6thrust24THRUST_300001_SM_1000_NS6detail15normal_iteratorINSD_10device_ptrIfEEEEyS9_fNS7_10__identityEEEvT0_PT3_T1_NS0_13GridEvenShareISN_EET2_T4__param_4[1],
	.param .align 1 .b8 _ZN3cub18CUB_300001_SM_10006detail6reduce18DeviceReduceKernelINS2_10policy_hubIfyN4cuda3std3__44plusIfEEE10Policy1000EN6thrust24THRUST_300001_SM_1000_NS6detail15normal_iteratorINSD_10device_ptrIfEEEEyS9_fNS7_10__identityEEEvT0_PT3_T1_NS0_13GridEvenShareISN_EET2_T4__param_5[1]
)
.maxntid 256
{
	.reg .pred 	%p<57>;
	.reg .b16 	%rs<4>;
	.reg .b32 	%r<206>;
	.reg .b32 	%f<324>;
	.reg .b64 	%rd<78>;
	// demoted variable
	.shared .align 4 .b8 _ZZN3cub18CUB_300001_SM_10006detail6reduce18DeviceReduceKernelINS2_10policy_hubIfyN4cuda3std3__44plusIfEEE10Policy1000EN6thrust24THRUST_300001_SM_1000_NS6detail15normal_iteratorINSD_10device_ptrIfEEEEyS9_fNS7_10__identityEEEvT0_PT3_T1_NS0_13GridEvenShareISN_EET2_T4_E12temp_storage[44];
	ld.param.u64 	%rd1, [_ZN3cub18CUB_300001_SM_10006detail6reduce18DeviceReduceKernelINS2_10policy_hubIfyN4cuda3std3__44plusIfEEE10Policy1000EN6thrust24THRUST_300001_SM_1000_NS6detail15normal_iteratorINSD_10device_ptrIfEEEEyS9_fNS7_10__identityEEEvT0_PT3_T1_NS0_13GridEvenShareISN_EET2_T4__param_3+32];
	ld.param.u32 	%r1, [_ZN3cub18CUB_300001_SM_10006detail6reduce18DeviceReduceKernelINS2_10policy_hubIfyN4cuda3std3__44plusIfEEE10Policy1000EN6thrust24THRUST_300001_SM_1000_NS6detail15normal_iteratorINSD_10device_ptrIfEEEEyS9_fNS7_10__identityEEEvT0_PT3_T1_NS0_13GridEvenShareISN_EET2_T4__param_3+40];
	ld.param.u64 	%rd25, [_ZN3cub18CUB_300001_SM_10006detail6reduce18DeviceReduceKernelINS2_10policy_hubIfyN4cuda3std3__44plusIfEEE10Policy1000EN6thrust24THRUST_300001_SM_1000_NS6detail15normal_iteratorINSD_10device_ptrIfEEEEyS9_fNS7_10__identityEEEvT0_PT3_T1_NS0_13GridEvenShareISN_EET2_T4__param_0];
	cvta.to.global.u64 	%rd2, %rd25;
	mov.u32 	%r2, %ctaid.x;
	shl.b32 	%r50, %r1, 12;
	cvt.s64.s32 	%rd3, %r50;
	shl.b32 	%r51, %r2, 12;
	cvt.u64.u32 	%rd4, %r51;
	sub.s64 	%rd5, %rd1, %rd4;
	setp.gt.u64 	%p1, %rd5, 4095;
	@%p1 bra 	$L__BB10_25;
	cvt.u32.u64 	%r112, %rd4;
	cvt.u32.u64 	%r3, %rd1;
	sub.s32 	%r4, %r3, %r112;
	mov.u32 	%r5, %tid.x;
	setp.ge.s32 	%p23, %r5, %r4;
	mov.f32 	%f312, 0f00000000;
	mov.u32 	%r193, %r5;
	@%p23 bra 	$L__BB10_3;
	add.s32 	%r114, %r112, %r5;
	mul.wide.u32 	%rd51, %r114, 4;
	add.s64 	%rd52, %rd2, %rd51;
	ld.global.f32 	%f312, [%rd52];
	add.s32 	%r193, %r5, 256;
$L__BB10_3:
	setp.ge.s32 	%p24, %r193, %r4;
	@%p24 bra 	$L__BB10_16;
	not.b32 	%r116, %r193;
	add.s32 	%r117, %r116, %r3;
	sub.s32 	%r118, %r117, %r112;
	shr.u32 	%r119, %r118, 8;
	add.s32 	%r8, %r119, 1;
	and.b32  	%r9, %r8, 15;
	setp.lt.u32 	%p25, %r118, 3840;
	@%p25 bra 	$L__BB10_7;
	and.b32  	%r120, %r8, 33554416;
	neg.s32 	%r191, %r120;
	mul.wide.u32 	%rd53, %r2, 16384;
	mul.wide.u32 	%rd54, %r193, 4;
	or.b64  	%rd55, %rd53, %rd54;
	add.s64 	%rd56, %rd55, %rd2;
	add.s64 	%rd72, %rd56, 8192;
$L__BB10_6:
	.pragma "nounroll";
	ld.global.f32 	%f187, [%rd72+-8192];
	add.f32 	%f188, %f312, %f187;
	ld.global.f32 	%f189, [%rd72+-7168];
	add.f32 	%f190, %f188, %f189;
	ld.global.f32 	%f191, [%rd72+-6144];
	add.f32 	%f192, %f190, %f191;
	ld.global.f32 	%f193, [%rd72+-5120];
	add.f32 	%f194, %f192, %f193;
	ld.global.f32 	%f195, [%rd72+-4096];
	add.f32 	%f196, %f194, %f195;
	ld.global.f32 	%f197, [%rd72+-3072];
	add.f32 	%f198, %f196, %f197;
	ld.global.f32 	%f199, [%rd72+-2048];
	add.f32 	%f200, %f198, %f199;
	ld.global.f32 	%f201, [%rd72+-1024];
	add.f32 	%f202, %f200, %f201;
	ld.global.f32 	%f203, [%rd72];
	add.f32 	%f204, %f202, %f203;
	ld.global.f32 	%f205, [%rd72+1024];
	add.f32 	%f206, %f204, %f205;
	ld.global.f32 	%f207, [%rd72+2048];
	add.f32 	%f208, %f206, %f207;
	ld.global.f32 	%f209, [%rd72+3072];
	add.f32 	%f210, %f208, %f209;
	ld.global.f32 	%f211, [%rd72+4096];
	add.f32 	%f212, %f210, %f211;
	ld.global.f32 	%f213, [%rd72+5120];
	add.f32 	%f214, %f212, %f213;
	ld.global.f32 	%f215, [%rd72+6144];
	add.f32 	%f216, %f214, %f215;
	ld.global.f32 	%f217, [%rd72+7168];
	add.f32 	%f312, %f216, %f217;
	add.s32 	%r193, %r193, 4096;
	add.s32 	%r191, %r191, 16;
	add.s64 	%rd72, %rd72, 16384;
	setp.ne.s32 	%p26, %r191, 0;
	@%p26 bra 	$L__BB10_6;
$L__BB10_7:
	setp.eq.s32 	%p27, %r9, 0;
	@%p27 bra 	$L__BB10_16;
	and.b32  	%r16, %r8, 7;
	setp.lt.u32 	%p28, %r9, 8;
	@%p28 bra 	$L__BB10_10;
	cvt.s64.s32 	%rd57, %r193;
	add.s64 	%rd58, %rd57, %rd4;
	shl.b64 	%rd59, %rd58, 2;
	add.s64 	%rd60, %rd2, %rd59;
	ld.global.f32 	%f219, [%rd60];
	add.f32 	%f220, %f312, %f219;
	ld.global.f32 	%f221, [%rd60+1024];
	add.f32 	%f222, %f220, %f221;
	ld.global.f32 	%f223, [%rd60+2048];
	add.f32 	%f224, %f222, %f223;
	ld.global.f32 	%f225, [%rd60+3072];
	add.f32 	%f226, %f224, %f225;
	ld.global.f32 	%f227, [%rd60+4096];
	add.f32 	%f228, %f226, %f227;
	ld.global.f32 	%f229, [%rd60+5120];
	add.f32 	%f230, %f228, %f229;
	ld.global.f32 	%f231, [%rd60+6144];
	add.f32 	%f232, %f230, %f231;
	ld.global.f32 	%f233, [%rd60+7168];
	add.f32 	%f312, %f232, %f233;
	add.s32 	%r193, %r193, 2048;
$L__BB10_10:
	setp.eq.s32 	%p29, %r16, 0;
	@%p29 bra 	$L__BB10_16;
	and.b32  	%r19, %r8, 3;
	setp.lt.u32 	%p30, %r16, 4;
	@%p30 bra 	$L__BB10_13;
	cvt.s64.s32 	%rd61, %r193;
	add.s64 	%rd62, %rd61, %rd4;
	shl.b64 	%rd63, %rd62, 2;
	add.s64 	%rd64, %rd2, %rd63;
	ld.global.f32 	%f235, [%rd64];
	add.f32 	%f236, %f312, %f235;
	ld.global.f32 	%f237, [%rd64+1024];
	add.f32 	%f238, %f236, %f237;
	ld.global.f32 	%f239, [%rd64+2048];
	add.f32 	%f240, %f238, %f239;
	ld.global.f32 	%f241, [%rd64+3072];
	add.f32 	%f312, %f240, %f241;
	add.s32 	%r193, %r193, 1024;
$L__BB10_13:
	setp.eq.s32 	%p31, %r19, 0;
	@%p31 bra 	$L__BB10_16;
	mul.wide.u32 	%rd65, %r2, 16384;
	add.s64 	%rd9, %rd2, %rd65;
	neg.s32 	%r196, %r19;
$L__BB10_15:
	.pragma "nounroll";
	mul.wide.s32 	%rd66, %r193, 4;
	add.s64 	%rd67, %rd9, %rd66;
	ld.global.f32 	%f242, [%rd67];
	add.f32 	%f312, %f312, %f242;
	add.s32 	%r193, %r193, 256;
	add.s32 	%r196, %r196, 1;
	setp.ne.s32 	%p32, %r196, 0;
	@%p32 bra 	$L__BB10_15;
$L__BB10_16:
	setp.lt.s32 	%p33, %r4, 256;
	@%p33 bra 	$L__BB10_21;
	// begin inline asm
	mov.u32 %r159, %laneid;
	// end inline asm
	mov.b32 	%r161, %f312;
	mov.b32 	%r162, 1;
	mov.b32 	%r183, 31;
	mov.b32 	%r184, -1;
	// begin inline asm
	shfl.sync.down.b32 %r160, %r161, %r162, %r183, %r184;
	// end inline asm
	setp.gt.s32 	%p49, %r159, 30;
	mov.b32 	%f277, %r160;
	add.f32 	%f278, %f312, %f277;
	selp.f32 	%f279, %f312, %f278, %p49;
	mov.b32 	%r166, %f279;
	mov.b32 	%r167, 2;
	// begin inline asm
	shfl.sync.down.b32 %r165, %r166, %r167, %r183, %r184;
	// end inline asm
	setp.gt.s32 	%p50, %r159, 29;
	mov.b32 	%f280, %r165;
	add.f32 	%f281, %f279, %f280;
	selp.f32 	%f282, %f279, %f281, %p50;
	mov.b32 	%r171, %f282;
	mov.b32 	%r172, 4;
	// begin inline asm
	shfl.sync.down.b32 %r170, %r171, %r172, %r183, %r184;
	// end inline asm
	setp.gt.s32 	%p51, %r159, 27;
	mov.b32 	%f283, %r170;
	add.f32 	%f284, %f282, %f283;
	selp.f32 	%f285, %f282, %f284, %p51;
	mov.b32 	%r176, %f285;
	mov.b32 	%r177, 8;
	// begin inline asm
	shfl.sync.down.b32 %r175, %r176, %r177, %r183, %r184;
	// end inline asm
	setp.gt.s32 	%p52, %r159, 23;
	mov.b32 	%f286, %r175;
	add.f32 	%f287, %f285, %f286;
	selp.f32 	%f288, %f285, %f287, %p52;
	mov.b32 	%r181, %f288;
	mov.b32 	%r182, 16;
	// begin inline asm
	shfl.sync.down.b32 %r180, %r181, %r182, %r183, %r184;
	// end inline asm
	setp.gt.s32 	%p53, %r159, 15;
	mov.b32 	%f289, %r180;
	add.f32 	%f16, %f288, %f289;
	selp.f32 	%f323, %f288, %f16, %p53;
	setp.ne.s32 	%p54, %r159, 0;
	@%p54 bra 	$L__BB10_19;
	shr.u32 	%r185, %r5, 3;
	and.b32  	%r186, %r185, 124;
	mov.u32 	%r187, _ZZN3cub18CUB_300001_SM_10006detail6reduce18DeviceReduceKernelINS2_10policy_hubIfyN4cuda3std3__44plusIfEEE10Policy1000EN6thrust24THRUST_300001_SM_1000_NS6detail15normal_iteratorINSD_10device_ptrIfEEEEyS9_fNS7_10__identityEEEvT0_PT3_T1_NS0_13GridEvenShareISN_EET2_T4_E12temp_storage;
	add.s32 	%r188, %r187, %r186;
	st.shared.f32 	[%r188+8], %f16;
$L__BB10_19:
	bar.sync 	0;
	setp.ne.s32 	%p55, %r5, 0;
	@%p55 bra 	$L__BB10_46;
	ld.shared.f32 	%f290, [_ZZN3cub18CUB_300001_SM_10006detail6reduce18DeviceReduceKernelINS2_10policy_hubIfyN4cuda3std3__44plusIfEEE10Policy1000EN6thrust24THRUST_300001_SM_1000_NS6detail15normal_iteratorINSD_10device_ptrIfEEEEyS9_fNS7_10__identityEEEvT0_PT3_T1_NS0_13GridEvenShareISN_EET2_T4_E12temp_storage+12];
	add.f32 	%f291, %f323, %f290;
	ld.shared.f32 	%f292, [_ZZN3cub18CUB_300001_SM_10006detail6reduce18DeviceReduceKernelINS2_10policy_hubIfyN4cuda3std3__44plusIfEEE10Policy1000EN6thrust24THRUST_300001_SM_1000_NS6detail15normal_iteratorINSD_10device_ptrIfEEEEyS9_fNS7_10__identityEEEvT0_PT3_T1_NS0_13GridEvenShareISN_EET2_T4_E12temp_storage+16];
	add.f32 	%f293, %f291, %f292;
	ld.shared.f32 	%f294, [_ZZN3cub18CUB_300001_SM_10006detail6reduce18DeviceReduceKernelINS2_10policy_hubIfyN4cuda3std3__44plusIfEEE10Policy1000EN6thrust24THRUST_300001_SM_1000_NS6detail15normal_iteratorINSD_10device_ptrIfEEEEyS9_fNS7_10__identityEEEvT0_PT3_T1_NS0_13GridEvenShareISN_EET2_T4_E12temp_storage+20];
	add.f32 	%f295, %f293, %f294;
	ld.shared.f32 	%f296, [_ZZN3cub18CUB_300001_SM_10006detail6reduce18DeviceReduceKernelINS2_10policy_hubIfyN4cuda3std3__44plusIfEEE10Policy1000EN6thrust24THRUST_300001_SM_1000_NS6detail15normal_iteratorINSD_10device_ptrIfEEEEyS9_fNS7_10__identityEEEvT0_PT3_T1_NS0_13GridEvenShareISN_EET2_T4_E12temp_storage+24];
	add.f32 	%f297, %f295, %f296;
	ld.shared.f32 	%f298, [_ZZN3cub18CUB_300001_SM_10006detail6reduce18DeviceReduceKernelINS2_10policy_hubIfyN4cuda3std3__44plusIfEEE10Policy1000EN6thrust24THRUST_300001_SM_1000_NS6detail15normal_iteratorINSD_10device_ptrIfEEEEyS9_fNS7_10__identityEEEvT0_PT3_T1_NS0_13GridEvenShareISN_EET2_T4_E12temp_storage+28];
	add.f32 	%f299, %f297, %f298;
	ld.shared.f32 	%f300, [_ZZN3cub18CUB_300001_SM_10006detail6reduce18DeviceReduceKernelINS2_10policy_hubIfyN4cuda3std3__44plusIfEEE10Policy1000EN6thrust24THRUST_300001_SM_1000_NS6detail15normal_iteratorINSD_10device_ptrIfEEEEyS9_fNS7_10__identityEEEvT0_PT3_T1_NS0_13GridEvenShareISN_EET2_T4_E12temp_storage+32];
	add.f32 	%f301, %f299, %f300;
	ld.shared.f32 	%f302, [_ZZN3cub18CUB_300001_SM_10006detail6reduce18DeviceReduceKernelINS2_10policy_hubIfyN4cuda3std3__44plusIfEEE10Policy1000EN6thrust24THRUST_300001_SM_1000_NS6detail15normal_iteratorINSD_10device_ptrIfEEEEyS9_fNS7_10__identityEEEvT0_PT3_T1_NS0_13GridEvenShareISN_EET2_T4_E12temp_storage+36];
	add.f32 	%f323, %f301, %f302;
	bra.uni 	$L__BB10_46;
$L__BB10_21:
	// begin inline asm
	mov.u32 %r121, %laneid;
	// end inline asm
	and.b32  	%r147, %r5, 992;
	add.s32 	%r148, %r147, 32;
	setp.gt.s32 	%p34, %r148, %r4;
	not.b32 	%r149, %r147;
	add.s32 	%r150, %r4, %r149;
	selp.b32 	%r145, %r150, 31, %p34;
	mov.b32 	%r123, %f312;
	mov.b32 	%r124, 1;
	mov.b32 	%r146, -1;
	// begin inline asm
	shfl.sync.down.b32 %r122, %r123, %r124, %r145, %r146;
	// end inline asm
	setp.lt.s32 	%p35, %r121, %r145;
	mov.b32 	%f243, %r122;
	add.f32 	%f244, %f312, %f243;
	selp.f32 	%f245, %f244, %f312, %p35;
	mov.b32 	%r128, %f245;
	mov.b32 	%r129, 2;
	// begin inline asm
	shfl.sync.down.b32 %r127, %r128, %r129, %r145, %r146;
	// end inline asm
	add.s32 	%r151, %r121, 2;
	setp.gt.s32 	%p36, %r151, %r145;
	mov.b32 	%f246, %r127;
	add.f32 	%f247, %f245, %f246;
	selp.f32 	%f248, %f245, %f247, %p36;
	mov.b32 	%r133, %f248;
	mov.b32 	%r134, 4;
	// begin inline asm
	shfl.sync.down.b32 %r132, %r133, %r134, %r145, %r146;
	// end inline asm
	add.s32 	%r152, %r121, 4;
	setp.gt.s32 	%p37, %r152, %r145;
	mov.b32 	%f249, %r132;
	add.f32 	%f250, %f248, %f249;
	selp.f32 	%f251, %f248, %f250, %p37;
	mov.b32 	%r138, %f251;
	mov.b32 	%r139, 8;
	// begin inline asm
	shfl.sync.down.b32 %r137, %r138, %r139, %r145, %r146;
	// end inline asm
	add.s32 	%r153, %r121, 8;
	setp.gt.s32 	%p38, %r153, %r145;
	mov.b32 	%f252, %r137;
	add.f32 	%f253, %f251, %f252;
	selp.f32 	%f254, %f251, %f253, %p38;
	mov.b32 	%r143, %f254;
	mov.b32 	%r144, 16;
	// begin inline asm
	shfl.sync.down.b32 %r142, %r143, %r144, %r145, %r146;
	// end inline asm
	add.s32 	%r154, %r121, 16;
	setp.gt.s32 	%p39, %r154, %r145;
	mov.b32 	%f255, %r142;
	add.f32 	%f256, %f254, %f255;
	selp.f32 	%f323, %f254, %f256, %p39;
	setp.ne.s32 	%p40, %r121, 0;
	@%p40 bra 	$L__BB10_23;
	shr.u32 	%r155, %r5, 3;
	and.b32  	%r156, %r155, 124;
	mov.u32 	%r157, _ZZN3cub18CUB_300001_SM_10006detail6reduce18DeviceReduceKernelINS2_10policy_hubIfyN4cuda3std3__44plusIfEEE10Policy1000EN6thrust24THRUST_300001_SM_1000_NS6detail15normal_iteratorINSD_10device_ptrIfEEEEyS9_fNS7_10__identityEEEvT0_PT3_T1_NS0_13GridEvenShareISN_EET2_T4_E12temp_storage;
	add.s32 	%r158, %r157, %r156;
	st.shared.f32 	[%r158+8], %f323;
$L__BB10_23:
	bar.sync 	0;
	setp.ne.s32 	%p41, %r5, 0;
	@%p41 bra 	$L__BB10_46;
	setp.gt.s32 	%p42, %r4, 32;
	ld.shared.f32 	%f257, [_ZZN3cub18CUB_300001_SM_10006detail6reduce18DeviceReduceKernelINS2_10policy_hubIfyN4cuda3std3__44plusIfEEE10Policy1000EN6thrust24THRUST_300001_SM_1000_NS6detail15normal_iteratorINSD_10device_ptrIfEEEEyS9_fNS7_10__identityEEEvT0_PT3_T1_NS0_13GridEvenShareISN_EET2_T4_E12temp_storage+12];
	add.f32 	%f258, %f323, %f257;
	selp.f32 	%f259, %f258, %f323, %p42;
	setp.gt.s32 	%p43, %r4, 64;
	ld.shared.f32 	%f260, [_ZZN3cub18CUB_300001_SM_10006detail6reduce18DeviceReduceKernelINS2_10policy_hubIfyN4cuda3std3__44plusIfEEE10Policy1000EN6thrust24THRUST_300001_SM_1000_NS6detail15normal_iteratorINSD_10device_ptrIfEEEEyS9_fNS7_10__identityEEEvT0_PT3_T1_NS0_13GridEvenShareISN_EET2_T4_E12temp_storage+16];
	add.f32 	%f261, %f260, %f259;
	selp.f32 	%f262, %f261, %f259, %p43;
	setp.gt.s32 	%p44, %r4, 96;
	ld.shared.f32 	%f263, [_ZZN3cub18CUB_300001_SM_10006detail6reduce18DeviceReduceKernelINS2_10policy_hubIfyN4cuda3std3__44plusIfEEE10Policy1000EN6thrust24THRUST_300001_SM_1000_NS6detail15normal_iteratorINSD_10device_ptrIfEEEEyS9_fNS7_10__identityEEEvT0_PT3_T1_NS0_13GridEvenShareISN_EET2_T4_E12temp_storage+20];
	add.f32 	%f264, %f263, %f262;
	selp.f32 	%f265, %f264, %f262, %p44;
	setp.gt.s32 	%p45, %r4, 128;
	ld.shared.f32 	%f266, [_ZZN3cub18CUB_300001_SM_10006detail6reduce18DeviceReduceKernelINS2_10policy_hubIfyN4cuda3std3__44plusIfEEE10Policy1000EN6thrust24THRUST_300001_SM_1000_NS6detail15normal_iteratorINSD_10device_ptrIfEEEEyS9_fNS7_10__identityEEEvT0_PT3_T1_NS0_13GridEvenShareISN_EET2_T4_E12temp_storage+24];
	add.f32 	%f267, %f266, %f265;
	selp.f32 	%f268, %f267, %f265, %p45;
	setp.gt.s32 	%p46, %r4, 160;
	ld.shared.f32 	%f269, [_ZZN3cub18CUB_300001_SM_10006detail6reduce18DeviceReduceKernelINS2_10policy_hubIfyN4cuda3std3__44plusIfEEE10Policy1000EN6thrust24THRUST_300001_SM_1000_NS6detail15normal_iteratorINSD_10device_ptrIfEEEEyS9_fNS7_10__identityEEEvT0_PT3_T1_NS0_13GridEvenShareISN_EET2_T4_E12temp_storage+28];
	add.f32 	%f270, %f269, %f268;
	selp.f32 	%f271, %f270, %f268, %p46;
	setp.gt.s32 	%p47, %r4, 192;
	ld.shared.f32 	%f272, [_ZZN3cub18CUB_300001_SM_10006detail6reduce18DeviceReduceKernelINS2_10policy_hubIfyN4cuda3std3__44plusIfEEE10Policy1000EN6thrust24THRUST_300001_SM_1000_NS6detail15normal_iteratorINSD_10device_ptrIfEEEEyS9_fNS7_10__identityEEEvT0_PT3_T1_NS0_13GridEvenShareISN_EET2_T4_E12temp_storage+32];
	add.f32 	%f273, %f272, %f271;
	selp.f32 	%f274, %f273, %f271, %p47;
	setp.gt.s32 	%p48, %r4, 224;
	ld.shared.f32 	%f275, [_ZZN3cub18CUB_300001_SM_10006detail6reduce18DeviceReduceKernelINS2_10policy_hubIfyN4cuda3std3__44plusIfEEE10Policy1000EN6thrust24THRUST_300001_SM_1000_NS6detail15normal_iteratorINSD_10device_ptrIfEEEEyS9_fNS7_10__identityEEEvT0_PT3_T1_NS0_13GridEvenShareISN_EET2_T4_E12temp_storage+36];
	add.f32 	%f276, %f275, %f274;
	selp.f32 	%f323, %f276, %f274, %p48;
	bra.uni 	$L__BB10_46;
$L__BB10_25:
	cvt.u32.u64 	%r52, %rd4;
	mov.u32 	%r27, %tid.x;
	add.s32 	%r53, %r27, %r52;
	mul.wide.u32 	%rd26, %r53, 4;
	add.s64 	%rd27, %rd2, %rd26;
	ld.global.f32 	%f41, [%rd27];
	ld.global.f32 	%f42, [%rd27+1024];
	ld.global.f32 	%f43, [%rd27+2048];
	ld.global.f32 	%f44, [%rd27+3072];
	ld.global.f32 	%f45, [%rd27+4096];
	ld.global.f32 	%f46, [%rd27+5120];
	ld.global.f32 	%f47, [%rd27+6144];
	ld.global.f32 	%f48, [%rd27+7168];
	ld.global.f32 	%f49, [%rd27+8192];
	ld.global.f32 	%f50, [%rd27+9216];
	ld.global.f32 	%f51, [%rd27+10240];
	ld.global.f32 	%f52, [%rd27+11264];
	ld.global.f32 	%f53, [%rd27+12288];
	ld.global.f32 	%f54, [%rd27+13312];
	ld.global.f32 	%f55, [%rd27+14336];
	ld.global.f32 	%f56, [%rd27+15360];
	add.f32 	%f57, %f41, %f42;
	add.f32 	%f58, %f43, %f44;
	add.f32 	%f59, %f45, %f46;
	add.f32 	%f60, %f47, %f48;
	add.f32 	%f61, %f49, %f50;
	add.f32 	%f62, %f51, %f52;
	add.f32 	%f63, %f53, %f54;
	add.f32 	%f64, %f55, %f56;
	add.f32 	%f65, %f57, %f58;
	add.f32 	%f66, %f59, %f60;
	add.f32 	%f67, %f61, %f62;
	add.f32 	%f68, %f63, %f64;
	add.f32 	%f69, %f65, %f66;
	add.f32 	%f70, %f67, %f68;
	add.f32 	%f322, %f69, %f70;
	setp.lt.u64 	%p2, %rd5, %rd3;
	@%p2 bra 	$L__BB10_42;
	cvt.u32.u64 	%r55, %rd3;
	cvt.u64.u32 	%rd28, %r27;
	add.s64 	%rd74, %rd4, %rd3;
	cvt.u32.u64 	%r28, %rd1;
	not.b32 	%r57, %r27;
	add.s32 	%r58, %r57, %r28;
	sub.s32 	%r59, %r58, %r55;
	sub.s32 	%r198, %r59, %r52;
	add.s64 	%rd29, %rd74, %rd28;
	shl.b64 	%rd30, %rd29, 2;
	add.s64 	%rd31, %rd30, %rd2;
	add.s64 	%rd73, %rd31, 8192;
	mov.b32 	%r199, 0;
	shl.b32 	%r60, %r1, 12;
	mov.u64 	%rd75, %rd4;
$L__BB10_27:
	cvt.s64.s32 	%rd15, %r60;
	add.s64 	%rd75, %rd75, %rd15;
	add.s64 	%rd32, %rd1, -4096;
	setp.gt.u64 	%p3, %rd75, %rd32;
	@%p3 bra 	$L__BB10_29;
	shl.b32 	%r61, %r1, 12;
	cvt.s64.s32 	%rd33, %r61;
	cvt.u64.u32 	%rd34, %r27;
	add.s64 	%rd35, %rd75, %rd34;
	shl.b64 	%rd36, %rd35, 2;
	add.s64 	%rd37, %rd2, %rd36;
	ld.global.f32 	%f71, [%rd37];
	ld.global.f32 	%f72, [%rd37+1024];
	ld.global.f32 	%f73, [%rd37+2048];
	ld.global.f32 	%f74, [%rd37+3072];
	ld.global.f32 	%f75, [%rd37+4096];
	ld.global.f32 	%f76, [%rd37+5120];
	ld.global.f32 	%f77, [%rd37+6144];
	ld.global.f32 	%f78, [%rd37+7168];
	ld.global.f32 	%f79, [%rd37+8192];
	ld.global.f32 	%f80, [%rd37+9216];
	ld.global.f32 	%f81, [%rd37+10240];
	ld.global.f32 	%f82, [%rd37+11264];
	ld.global.f32 	%f83, [%rd37+12288];
	ld.global.f32 	%f84, [%rd37+13312];
	ld.global.f32 	%f85, [%rd37+14336];
	ld.global.f32 	%f86, [%rd37+15360];
	add.f32 	%f87, %f322, %f71;
	add.f32 	%f88, %f72, %f73;
	add.f32 	%f89, %f74, %f75;
	add.f32 	%f90, %f76, %f77;
	add.f32 	%f91, %f78, %f79;
	add.f32 	%f92, %f80, %f81;
	add.f32 	%f93, %f82, %f83;
	add.f32 	%f94, %f84, %f85;
	add.f32 	%f95, %f87, %f88;
	add.f32 	%f96, %f89, %f90;
	add.f32 	%f97, %f91, %f92;
	add.f32 	%f98, %f93, %f94;
	add.f32 	%f99, %f95, %f96;
	add.f32 	%f100, %f97, %f98;
	add.f32 	%f101, %f99, %f100;
	add.f32 	%f322, %f101, %f86;
	sub.s64 	%rd38, %rd1, %rd75;
	setp.lt.u64 	%p4, %rd38, %rd33;
	add.s32 	%r199, %r199, 1;
	add.s64 	%rd74, %rd74, %rd33;
	sub.s32 	%r198, %r198, %r61;
	mul.wide.s32 	%rd39, %r61, 4;
	add.s64 	%rd73, %rd73, %rd39;
	@%p4 bra 	$L__BB10_42;
	bra.uni 	$L__BB10_27;
$L__BB10_29:
	setp.le.u64 	%p5, %rd1, %rd75;
	cvt.u32.u64 	%r62, %rd75;
	cvt.u32.u64 	%r63, %rd1;
	sub.s32 	%r64, %r63, %r62;
	setp.ge.s32 	%p6, %r27, %r64;
	or.pred  	%p7, %p5, %p6;
	@%p7 bra 	$L__BB10_42;
	cvt.u32.u64 	%r66, %rd15;
	cvt.u32.u64 	%r67, %rd4;
	not.b32 	%r68, %r27;
	add.s32 	%r69, %r68, %r28;
	add.s32 	%r70, %r66, %r67;
	sub.s32 	%r71, %r69, %r70;
	mul.lo.s32 	%r72, %r1, %r199;
	shl.b32 	%r73, %r72, 12;
	sub.s32 	%r74, %r71, %r73;
	shr.u32 	%r75, %r74, 8;
	add.s32 	%r34, %r75, 1;
	and.b32  	%r35, %r34, 15;
	setp.lt.u32 	%p8, %r74, 3840;
	mov.u32 	%r202, %r27;
	@%p8 bra 	$L__BB10_33;
	shr.u32 	%r76, %r198, 8;
	add.s32 	%r77, %r76, 1;
	and.b32  	%r78, %r77, 33554416;
	neg.s32 	%r200, %r78;
	mov.u32 	%r202, %r27;
$L__BB10_32:
	.pragma "nounroll";
	ld.global.f32 	%f103, [%rd73+-8192];
	add.f32 	%f104, %f322, %f103;
	ld.global.f32 	%f105, [%rd73+-7168];
	add.f32 	%f106, %f104, %f105;
	ld.global.f32 	%f107, [%rd73+-6144];
	add.f32 	%f108, %f106, %f107;
	ld.global.f32 	%f109, [%rd73+-5120];
	add.f32 	%f110, %f108, %f109;
	ld.global.f32 	%f111, [%rd73+-4096];
	add.f32 	%f112, %f110, %f111;
	ld.global.f32 	%f113, [%rd73+-3072];
	add.f32 	%f114, %f112, %f113;
	ld.global.f32 	%f115, [%rd73+-2048];
	add.f32 	%f116, %f114, %f115;
	ld.global.f32 	%f117, [%rd73+-1024];
	add.f32 	%f118, %f116, %f117;
	ld.global.f32 	%f119, [%rd73];
	add.f32 	%f120, %f118, %f119;
	ld.global.f32 	%f121, [%rd73+1024];
	add.f32 	%f122, %f120, %f121;
	ld.global.f32 	%f123, [%rd73+2048];
	add.f32 	%f124, %f122, %f123;
	ld.global.f32 	%f125, [%rd73+3072];
	add.f32 	%f126, %f124, %f125;
	ld.global.f32 	%f127, [%rd73+4096];
	add.f32 	%f128, %f126, %f127;
	ld.global.f32 	%f129, [%rd73+5120];
	add.f32 	%f130, %f128, %f129;
	ld.global.f32 	%f131, [%rd73+6144];
	add.f32 	%f132, %f130, %f131;
	ld.global.f32 	%f133, [%rd73+7168];
	add.f32 	%f322, %f132, %f133;
	add.s32 	%r202, %r202, 4096;
	add.s32 	%r200, %r200, 16;
	add.s64 	%rd73, %rd73, 16384;
	setp.ne.s32 	%p9, %r200, 0;
	@%p9 bra 	$L__BB10_32;
$L__BB10_33:
	setp.eq.s32 	%p10, %r35, 0;
	@%p10 bra 	$L__BB10_42;
	and.b32  	%r42, %r34, 7;
	setp.lt.u32 	%p11, %r35, 8;
	@%p11 bra 	$L__BB10_36;
	cvt.u64.u32 	%rd40, %r202;
	add.s64 	%rd41, %rd75, %rd40;
	shl.b64 	%rd42, %rd41, 2;
	add.s64 	%rd43, %rd2, %rd42;
	ld.global.f32 	%f135, [%rd43];
	add.f32 	%f136, %f322, %f135;
	ld.global.f32 	%f137, [%rd43+1024];
	add.f32 	%f138, %f136, %f137;
	ld.global.f32 	%f139, [%rd43+2048];
	add.f32 	%f140, %f138, %f139;
	ld.global.f32 	%f141, [%rd43+3072];
	add.f32 	%f142, %f140, %f141;
	ld.global.f32 	%f143, [%rd43+4096];
	add.f32 	%f144, %f142, %f143;
	ld.global.f32 	%f145, [%rd43+5120];
	add.f32 	%f146, %f144, %f145;
	ld.global.f32 	%f147, [%rd43+6144];
	add.f32 	%f148, %f146, %f147;
	ld.global.f32 	%f149, [%rd43+7168];
	add.f32 	%f322, %f148, %f149;
	add.s32 	%r202, %r202, 2048;
$L__BB10_36:
	setp.eq.s32 	%p12, %r42, 0;
	@%p12 bra 	$L__BB10_42;
	setp.lt.u32 	%p13, %r42, 4;
	@%p13 bra 	$L__BB10_39;
	cvt.u64.u32 	%rd44, %r202;
	add.s64 	%rd45, %rd75, %rd44;
	shl.b64 	%rd46, %rd45, 2;
	add.s64 	%rd47, %rd2, %rd46;
	ld.global.f32 	%f151, [%rd47];
	add.f32 	%f152, %f322, %f151;
	ld.global.f32 	%f153, [%rd47+1024];
	add.f32 	%f154, %f152, %f153;
	ld.global.f32 	%f155, [%rd47+2048];
	add.f32 	%f156, %f154, %f155;
	ld.global.f32 	%f157, [%rd47+3072];
	add.f32 	%f322, %f156, %f157;
	add.s32 	%r202, %r202, 1024;
$L__BB10_39:
	and.b32  	%r79, %r34, 3;
	setp.eq.s32 	%p14, %r79, 0;
	@%p14 bra 	$L__BB10_42;
	cvt.u64.u32 	%rd48, %r202;
	add.s64 	%rd49, %rd48, %rd74;
	shl.b64 	%rd50, %rd49, 2;
	add.s64 	%rd77, %rd2, %rd50;
	cvt.u16.u32 	%rs1, %r198;
	shr.u16 	%rs2, %rs1, 8;
	add.s16 	%rs3, %rs2, 1;
	cvt.u32.u16 	%r80, %rs3;
	and.b32  	%r81, %r80, 3;
	neg.s32 	%r205, %r81;
$L__BB10_41:
	.pragma "nounroll";
	ld.global.f32 	%f158, [%rd77];
	add.f32 	%f322, %f322, %f158;
	add.s64 	%rd77, %rd77, 1024;
	add.s32 	%r205, %r205, 1;
	setp.ne.s32 	%p15, %r205, 0;
	@%p15 bra 	$L__BB10_41;
$L__BB10_42:
	// begin inline asm
	mov.u32 %r82, %laneid;
	// end inline asm
	mov.b32 	%r84, %f322;
	mov.b32 	%r85, 1;
	mov.b32 	%r106, 31;
	mov.b32 	%r107, -1;
	// begin inline asm
	shfl.sync.down.b32 %r83, %r84, %r85, %r106, %r107;
	// end inline asm
	setp.gt.s32 	%p16, %r82, 30;
	mov.b32 	%f159, %r83;
	add.f32 	%f160, %f322, %f159;
	selp.f32 	%f161, %f322, %f160, %p16;
	mov.b32 	%r89, %f161;
	mov.b32 	%r90, 2;
	// begin inline asm
	shfl.sync.down.b32 %r88, %r89, %r90, %r106, %r107;
	// end inline asm
	setp.gt.s32 	%p17, %r82, 29;
	mov.b32 	%f162, %r88;
	add.f32 	%f163, %f161, %f162;
	selp.f32 	%f164, %f161, %f163, %p17;
	mov.b32 	%r94, %f164;
	mov.b32 	%r95, 4;
	// begin inline asm
	shfl.sync.down.b32 %r93, %r94, %r95, %r106, %r107;
	// end inline asm
	setp.gt.s32 	%p18, %r82, 27;
	mov.b32 	%f165, %r93;
	add.f32 	%f166, %f164, %f165;
	selp.f32 	%f167, %f164, %f166, %p18;
	mov.b32 	%r99, %f167;
	mov.b32 	%r100, 8;
	// begin inline asm
	shfl.sync.down.b32 %r98, %r99, %r100, %r106, %r107;
	// end inline asm
	setp.gt.s32 	%p19, %r82, 23;
	mov.b32 	%f168, %r98;
	add.f32 	%f169, %f167, %f168;
	selp.f32 	%f170, %f167, %f169, %p19;
	mov.b32 	%r104, %f170;
	mov.b32 	%r105, 16;
	// begin inline asm
	shfl.sync.down.b32 %r103, %r104, %r105, %r106, %r107;
	// end inline asm
	setp.gt.s32 	%p20, %r82, 15;
	mov.b32 	%f171, %r103;
	add.f32 	%f37, %f170, %f171;
	selp.f32 	%f323, %f170, %f37, %p20;
	setp.ne.s32 	%p21, %r82, 0;
	@%p21 bra 	$L__BB10_44;
	shr.u32 	%r108, %r27, 3;
	and.b32  	%r109, %r108, 124;
	mov.u32 	%r110, _ZZN3cub18CUB_300001_SM_10006detail6reduce18DeviceReduceKernelINS2_10policy_hubIfyN4cuda3std3__44plusIfEEE10Policy1000EN6thrust24THRUST_300001_SM_1000_NS6detail15normal_iteratorINSD_10device_ptrIfEEEEyS9_fNS7_10__identityEEEvT0_PT3_T1_NS0_13GridEvenShareISN_EET2_T4_E12temp_storage;
	add.s32 	%r111, %r110, %r109;
	st.shared.f32 	[%r111+8], %f37;
$L__BB10_44:
	bar.sync 	0;
	setp.ne.s32 	%p22, %r27, 0;
	@%p22 bra 	$L__BB10_46;
	ld.shared.f32 	%f172, [_ZZN3cub18CUB_300001_SM_10006detail6reduce18DeviceReduceKernelINS2_10policy_hubIfyN4cuda3std3__44plusIfEEE10Policy1000EN6thrust24THRUST_300001_SM_1000_NS6detail15normal_iteratorINSD_10device_ptrIfEEEEyS9_fNS7_10__identityEEEvT0_PT3_T1_NS0_13GridEvenShareISN_EET2_T4_E12temp_storage+12];
	add.f32 	%f173, %f323, %f172;
	ld.shared.f32 	%f174, [_ZZN3cub18CUB_300001_SM_10006detail6reduce18DeviceReduceKernelINS2_10policy_hubIfyN4cuda3std3__44plusIfEEE10Policy1000EN6thrust24THRUST_300001_SM_1000_NS6detail15normal_iteratorINSD_10device_ptrIfEEEEyS9_fNS7_10__identityEEEvT0_PT3_T1_NS0_13GridEvenShareISN_EET2_T4_E12temp_storage+16];
	add.f32 	%f175, %f173, %f174;
	ld.shared.f32 	%f176, [_ZZN3cub18CUB_300001_SM_10006detail6reduce18DeviceReduceKernelINS2_10policy_hubIfyN4cuda3std3__44plusIfEEE10Policy1000EN6thrust24THRUST_300001_SM_1000_NS6detail15normal_iteratorINSD_10device_ptrIfEEEEyS9_fNS7_10__identityEEEvT0_PT3_T1_NS0_13GridEvenShareISN_EET2_T4_E12temp_storage+20];
	add.f32 	%f177, %f175, %f176;
	ld.shared.f32 	%f178, [_ZZN3cub18CUB_300001_SM_10006detail6reduce18DeviceReduceKernelINS2_10policy_hubIfyN4cuda3std3__44plusIfEEE10Policy1000EN6thrust24THRUST_300001_SM_1000_NS6detail15normal_iteratorINSD_10device_ptrIfEEEEyS9_fNS7_10__identityEEEvT0_PT3_T1_NS0_13GridEvenShareISN_EET2_T4_E12temp_storage+24];
	add.f32 	%f179, %f177, %f178;
	ld.shared.f32 	%f180, [_ZZN3cub18CUB_300001_SM_10006detail6reduce18DeviceReduceKernelINS2_10policy_hubIfyN4cuda3std3__44plusIfEEE10Policy1000EN6thrust24THRUST_300001_SM_1000_NS6detail15normal_iteratorINSD_10device_ptrIfEEEEyS9_fNS7_10__identityEEEvT0_PT3_T1_NS0_13GridEvenShareISN_EET2_T4_E12temp_storage+28];
	add.f32 	%f181, %f179, %f180;
	ld.shared.f32 	%f182, [_ZZN3cub18CUB_300001_SM_10006detail6reduce18DeviceReduceKernelINS2_10policy_hubIfyN4cuda3std3__44plusIfEEE10Policy1000EN6thrust24THRUST_300001_SM_1000_NS6detail15normal_iteratorINSD_10device_ptrIfEEEEyS9_fNS7_10__identityEEEvT0_PT3_T1_NS0_13GridEvenShareISN_EET2_T4_E12temp_storage+32];
	add.f32 	%f183, %f181, %f182;
	ld.shared.f32 	%f184, [_ZZN3cub18CUB_300001_SM_10006detail6reduce18DeviceReduceKernelINS2_10policy_hubIfyN4cuda3std3__44plusIfEEE10Policy1000EN6thrust24THRUST_300001_SM_1000_NS6detail15normal_iteratorINSD_10device_ptrIfEEEEyS9_fNS7_10__identityEEEvT0_PT3_T1_NS0_13GridEvenShareISN_EET2_T4_E12temp_storage+36];
	add.f32 	%f323, %f183, %f184;
$L__BB10_46:
	mov.u32 	%r189, %tid.x;
	setp.ne.s32 	%p56, %r189, 0;
	@%p56 bra 	$L__BB10_48;
	ld.param.u64 	%rd71, [_ZN3cub18CUB_300001_SM_10006detail6reduce18DeviceReduceKernelINS2_10policy_hubIfyN4cuda3std3__44plusIfEEE10Policy1000EN6thrust24THRUST_300001_SM_1000_NS6detail15normal_iteratorINSD_10device_ptrIfEEEEyS9_fNS7_10__identityEEEvT0_PT3_T1_NS0_13GridEvenShareISN_EET2_T4__param_1];
	cvta.to.global.u64 	%rd68, %rd71;
	mul.wide.u32 	%rd69, %r2, 4;
	add.s64 	%rd70, %rd68, %rd69;
	st.global.f32 	[%rd70], %f323;
$L__BB10_48:
	ret;

}
	// .globl	_ZN3cub18CUB_300001_SM_10006detail6reduce28DeviceReduceSingleTileKernelINS2_10policy_hubIfyN4cuda3std3__44plusIfEEE10Policy1000EPfSC_iS9_ffNS7_10__identityEEEvT0_T1_T2_T3_T4_T6_
.visible .entry _ZN3cub18CUB_300001_SM_10006detail6reduce28DeviceReduceSingleTileKernelINS2_10policy_hubIfyN4cuda3std3__44plusIfEEE10Policy1000EPfSC_iS9_ffNS7_10__identityEEEvT0_T1_T2_T3_T4_T6_(
	.param .u64 .ptr .align 1 _ZN3cub18CUB_300001_SM_10006detail6reduce28DeviceReduceSingleTileKernelINS2_10policy_hubIfyN4cuda3std3__44plusIfEEE10Policy1000EPfSC_iS9_ffNS7_10__identityEEEvT0_T1_T2_T3_T4_T6__param_0,
	.param .u64 .ptr .align 1 _ZN3cub18CUB_300001_SM_10006detail6reduce28DeviceReduceSingleTileKernelINS2_10policy_hubIfyN4cuda3std3__44plusIfEEE10Policy1000EPfSC_iS9_ffNS7_10__identityEEEvT0_T1_T2_T3_T4_T6__param_1,
	.param .u32 _ZN3cub18CUB_300001_SM_10006detail6reduce28DeviceReduceSingleTileKernelINS2_10policy_hubIfyN4cuda3std3__44plusIfEEE10Policy1000EPfSC_iS9_ffNS7_10__identityEEEvT0_T1_T2_T3_T4_T6__param_2,
	.param .align 1 .b8 _ZN3cub18CUB_300001_SM_10006detail6reduce28DeviceReduceSingleTileKernelINS2_10policy_hubIfyN4cuda3std3__44plusIfEEE10Policy1000EPfSC_iS9_ffNS7_10__identityEEEvT0_T1_T2_T3_T4_T6__param_3[1],
	.param .f32 _ZN3cub18CUB_300001_SM_10006detail6reduce28DeviceReduceSingleTileKernelINS2_10policy_hubIfyN4cuda3std3__44plusIfEEE10Policy1000EPfSC_iS9_ffNS7_10__identityEEEvT0_T1_T2_T3_T4_T6__param_4,
	.param .align 1 .b8 _ZN3cub18CUB_300001_SM_10006detail6reduce28DeviceReduceSingleTileKernelINS2_10policy_hubIfyN4cuda3std3__44plusIfEEE10Policy1000EPfSC_iS9_ffNS7_10__identityEEEvT0_T1_T2_T3_T4_T6__param_5[1]
)
.maxntid 256
.minnctapersm 1
{
	.reg .pred 	%p<97>;
	.reg .b32 	%r<407>;
	.reg .b32 	%f<419>;
	.reg .b64 	%rd<125>;
	// demoted variable
	.shared .align 4 .b8 _ZZN3cub18CUB_300001_SM_10006detail6reduce28DeviceReduceSingleTileKernelINS2_10policy_hubIfyN4cuda3std3__44plusIfEEE10Policy1000EPfSC_iS9_ffNS7_10__identityEEEvT0_T1_T2_T3_T4_T6_E12temp_storage[44];
	ld.param.u64 	%rd16, [_ZN3cub18CUB_300001_SM_10006detail6reduce28DeviceReduceSingleTileKernelINS2_10policy_hubIfyN4cuda3std3__44plusIfEEE10Policy1000EPfSC_iS9_ffNS7_10__identityEEEvT0_T1_T2_T3_T4_T6__param_0];
	ld.param.u64 	%rd17, [_ZN3cub18CUB_300001_SM_10006detail6reduce28DeviceReduceSingleTileKernelINS2_10policy_hubIfyN4cuda3std3__44plusIfEEE10Policy1000EPfSC_iS9_ffNS7_10__identityEEEvT0_T1_T2_T3_T4_T6__param_1];
	ld.param.u32 	%r67, [_ZN3cub18CUB_300001_SM_10006detail6reduce28DeviceReduceSingleTileKernelINS2_10policy_hubIfyN4cuda3std3__44plusIfEEE10Policy1000EPfSC_iS9_ffNS7_10__identityEEEvT0_T1_T2_T3_T4_T6__param_2];
	ld.param.f32 	%f58, [_ZN3cub18CUB_300001_SM_10006detail6reduce28DeviceReduceSingleTileKernelINS2_10policy_hubIfyN4cuda3std3__44plusIfEEE10Policy1000EPfSC_iS9_ffNS7_10__identityEEEvT0_T1_T2_T3_T4_T6__param_4];
	cvta.to.global.u64 	%rd1, %rd17;
	setp.ne.s32 	%p1, %r67, 0;
	@%p1 bra 	$L__BB11_3;
	mov.u32 	%r380, %tid.x;
	setp.ne.s32 	%p96, %r380, 0;
	@%p96 bra 	$L__BB11_74;
	st.global.f32 	[%rd1], %f58;
	bra.uni 	$L__BB11_74;
$L__BB11_3:
	and.b64  	%rd18, %rd16, 15;
	setp.ne.s64 	%p2, %rd18, 0;
	@%p2 bra 	$L__BB11_38;
	setp.gt.s32 	%p49, %r67, 4095;
	@%p49 bra 	$L__BB11_22;
	mov.u32 	%r1, %tid.x;
	setp.ge.s32 	%p66, %r1, %r67;
	mov.f32 	%f397, 0f00000000;
	mov.u32 	%r384, %r1;
	@%p66 bra 	$L__BB11_7;
	mul.wide.u32 	%rd113, %r1, 4;
	add.s64 	%rd112, %rd16, %rd113;
	// begin inline asm
	ld.global.nc.u32 %r300, [%rd112];
	// end inline asm
	mov.b32 	%f397, %r300;
	add.s32 	%r384, %r1, 256;
$L__BB11_7:
	setp.ge.s32 	%p67, %r384, %r67;
	@%p67 bra 	$L__BB11_13;
	not.b32 	%r301, %r384;
	add.s32 	%r4, %r67, %r301;
	and.b32  	%r302, %r4, 768;
	setp.eq.s32 	%p68, %r302, 768;
	@%p68 bra 	$L__BB11_11;
	mul.wide.u32 	%rd114, %r384, 4;
	add.s64 	%rd121, %rd16, %rd114;
	shr.u32 	%r303, %r4, 8;
	add.s32 	%r304, %r303, 1;
	and.b32  	%r305, %r304, 3;
	neg.s32 	%r382, %r305;
$L__BB11_10:
	.pragma "nounroll";
	// begin inline asm
	ld.global.nc.u32 %r306, [%rd121];
	// end inline asm
	mov.b32 	%f323, %r306;
	add.f32 	%f397, %f397, %f323;
	add.s32 	%r384, %r384, 256;
	add.s64 	%rd121, %rd121, 1024;
	add.s32 	%r382, %r382, 1;
	setp.ne.s32 	%p69, %r382, 0;
	@%p69 bra 	$L__BB11_10;
$L__BB11_11:
	setp.lt.u32 	%p70, %r4, 768;
	@%p70 bra 	$L__BB11_13;
$L__BB11_12:
	mul.wide.s32 	%rd120, %r384, 4;
	add.s64 	%rd116, %rd16, %rd120;
	// begin inline asm
	ld.global.nc.u32 %r307, [%rd116];
	// end inline asm
	mov.b32 	%f324, %r307;
	add.f32 	%f325, %f397, %f324;
	add.s64 	%rd117, %rd116, 1024;
	// begin inline asm
	ld.global.nc.u32 %r308, [%rd117];
	// end inline asm
	mov.b32 	%f326, %r308;
	add.f32 	%f327, %f325, %f326;
	add.s64 	%rd118, %rd116, 2048;
	// begin inline asm
	ld.global.nc.u32 %r309, [%rd118];
	// end inline asm
	mov.b32 	%f328, %r309;
	add.f32 	%f329, %f327, %f328;
	add.s64 	%rd119, %rd116, 3072;
	// begin inline asm
	ld.global.nc.u32 %r310, [%rd119];
	// end inline asm
	mov.b32 	%f330, %r310;
	add.f32 	%f397, %f329, %f330;
	add.s32 	%r384, %r384, 1024;
	setp.lt.s32 	%p71, %r384, %r67;
	@%p71 bra 	$L__BB11_12;
$L__BB11_13:
	setp.lt.s32 	%p72, %r67, 256;
	@%p72 bra 	$L__BB11_18;
	// begin inline asm
	mov.u32 %r349, %laneid;
	// end inline asm
	mov.b32 	%r351, %f397;
	mov.b32 	%r352, 1;
	mov.b32 	%r373, 31;
	mov.b32 	%r374, -1;
	// begin inline asm
	shfl.sync.down.b32 %r350, %r351, %r352, %r373, %r374;
	// end inline asm
	setp.gt.s32 	%p88, %r349, 30;
	mov.b32 	%f365, %r350;
	add.f32 	%f366, %f397, %f365;
	selp.f32 	%f367, %f397, %f366, %p88;
	mov.b32 	%r356, %f367;
	mov.b32 	%r357, 2;
	// begin inline asm
	shfl.sync.down.b32 %r355, %r356, %r357, %r373, %r374;
	// end inline asm
	setp.gt.s32 	%p89, %r349, 29;
	mov.b32 	%f368, %r355;
	add.f32 	%f369, %f367, %f368;
	selp.f32 	%f370, %f367, %f369, %p89;
	mov.b32 	%r361, %f370;
	mov.b32 	%r362, 4;
	// begin inline asm
	shfl.sync.down.b32 %r360, %r361, %r362, %r373, %r374;
	// end inline asm
	setp.gt.s32 	%p90, %r349, 27;
	mov.b32 	%f371, %r360;
	add.f32 	%f372, %f370, %f371;
	selp.f32 	%f373, %f370, %f372, %p90;
	mov.b32 	%r366, %f373;
	mov.b32 	%r367, 8;
	// begin inline asm
	shfl.sync.down.b32 %r365, %r366, %r367, %r373, %r374;
	// end inline asm
	setp.gt.s32 	%p91, %r349, 23;
	mov.b32 	%f374, %r365;
	add.f32 	%f375, %f373, %f374;
	selp.f32 	%f376, %f373, %f375, %p91;
	mov.b32 	%r371, %f376;
	mov.b32 	%r372, 16;
	// begin inline asm
	shfl.sync.down.b32 %r370, %r371, %r372, %r373, %r374;
	// end inline asm
	setp.gt.s32 	%p92, %r349, 15;
	mov.b32 	%f377, %r370;
	add.f32 	%f10, %f376, %f377;
	selp.f32 	%f418, %f376, %f10, %p92;
	setp.ne.s32 	%p93, %r349, 0;
	@%p93 bra 	$L__BB11_16;
	shr.u32 	%r375, %r1, 3;
	and.b32  	%r376, %r375, 124;
	mov.u32 	%r377, _ZZN3cub18CUB_300001_SM_10006detail6reduce28DeviceReduceSingleTileKernelINS2_10policy_hubIfyN4cuda3std3__44plusIfEEE10Policy1000EPfSC_iS9_ffNS7_10__identityEEEvT0_T1_T2_T3_T4_T6_E12temp_storage;
	add.s32 	%r378, %r377, %r376;
	st.shared.f32 	[%r378+8], %f10;
$L__BB11_16:
	bar.sync 	0;
	setp.ne.s32 	%p94, %r1, 0;
	@%p94 bra 	$L__BB11_72;
	ld.shared.f32 	%f378, [_ZZN3cub18CUB_300001_SM_10006detail6reduce28DeviceReduceSingleTileKernelINS2_10policy_hubIfyN4cuda3std3__44plusIfEEE10Policy1000EPfSC_iS9_ffNS7_10__identityEEEvT0_T1_T2_T3_T4_T6_E12temp_storage+12];
	add.f32 	%f379, %f418, %f378;
	ld.shared.f32 	%f380, [_ZZN3cub18CUB_300001_SM_10006detail6reduce28DeviceReduceSingleTileKernelINS2_10policy_hubIfyN4cuda3std3__44plusIfEEE10Policy1000EPfSC_iS9_ffNS7_10__identityEEEvT0_T1_T2_T3_T4_T6_E12temp_storage+16];
	add.f32 	%f381, %f379, %f380;
	ld.shared.f32 	%f382, [_ZZN3cub18CUB_300001_SM_10006detail6reduce28DeviceReduceSingleTileKernelINS2_10policy_hubIfyN4cuda3std3__44plusIfEEE10Policy1000EPfSC_iS9_ffNS7_10__identityEEEvT0_T1_T2_T3_T4_T6_E12temp_storage+20];
	add.f32 	%f383, %f381, %f382;
	ld.shared.f32 	%f384, [_ZZN3cub18CUB_300001_SM_10006detail6reduce28DeviceReduceSingleTileKernelINS2_10policy_hubIfyN4cuda3std3__44plusIfEEE10Policy1000EPfSC_iS9_ffNS7_10__identityEEEvT0_T1_T2_T3_T4_T6_E12temp_storage+24];
	add.f32 	%f385, %f383, %f384;
	ld.shared.f32 	%f386, [_ZZN3cub18CUB_300001_SM_10006detail6reduce28DeviceReduceSingleTileKernelINS2_10policy_hubIfyN4cuda3std3__44plusIfEEE10Policy1000EPfSC_iS9_ffNS7_10__identityEEEvT0_T1_T2_T3_T4_T6_E12temp_storage+28];
	add.f32 	%f387, %f385, %f386;
	ld.shared.f32 	%f388, [_ZZN3cub18CUB_300001_SM_10006detail6reduce28DeviceReduceSingleTileKernelINS2_10policy_hubIfyN4cuda3std3__44plusIfEEE10Policy1000EPfSC_iS9_ffNS7_10__identityEEEvT0_T1_T2_T3_T4_T6_E12temp_storage+32];
	add.f32 	%f389, %f387, %f388;
	ld.shared.f32 	%f390, [_ZZN3cub18CUB_300001_SM_10006detail6reduce28DeviceReduceSingleTileKernelINS2_10policy_hubIfyN4cuda3std3__44plusIfEEE10Policy1000EPfSC_iS9_ffNS7_10__identityEEEvT0_T1_T2_T3_T4_T6_E12temp_storage+36];
	add.f32 	%f418, %f389, %f390;
	bra.uni 	$L__BB11_72;
$L__BB11_18:
	// begin inline asm
	mov.u32 %r311, %laneid;
	// end inline asm
	and.b32  	%r337, %r1, 992;
	add.s32 	%r338, %r337, 32;
	setp.gt.s32 	%p73, %r338, %r67;
	not.b32 	%r339, %r337;
	add.s32 	%r340, %r67, %r339;
	selp.b32 	%r335, %r340, 31, %p73;
	mov.b32 	%r313, %f397;
	mov.b32 	%r314, 1;
	mov.b32 	%r336, -1;
	// begin inline asm
	shfl.sync.down.b32 %r312, %r313, %r314, %r335, %r336;
	// end inline asm
	setp.lt.s32 	%p74, %r311, %r335;
	mov.b32 	%f331, %r312;
	add.f32 	%f332, %f397, %f331;
	selp.f32 	%f333, %f332, %f397, %p74;
	mov.b32 	%r318, %f333;
	mov.b32 	%r319, 2;
	// begin inline asm
	shfl.sync.down.b32 %r317, %r318, %r319, %r335, %r336;
	// end inline asm
	add.s32 	%r341, %r311, 2;
	setp.gt.s32 	%p75, %r341, %r335;
	mov.b32 	%f334, %r317;
	add.f32 	%f335, %f333, %f334;
	selp.f32 	%f336, %f333, %f335, %p75;
	mov.b32 	%r323, %f336;
	mov.b32 	%r324, 4;
	// begin inline asm
	shfl.sync.down.b32 %r322, %r323, %r324, %r335, %r336;
	// end inline asm
	add.s32 	%r342, %r311, 4;
	setp.gt.s32 	%p76, %r342, %r335;
	mov.b32 	%f337, %r322;
	add.f32 	%f338, %f336, %f337;
	selp.f32 	%f339, %f336, %f338, %p76;
	mov.b32 	%r328, %f339;
	mov.b32 	%r329, 8;
	// begin inline asm
	shfl.sync.down.b32 %r327, %r328, %r329, %r335, %r336;
	// end inline asm
	add.s32 	%r343, %r311, 8;
	setp.gt.s32 	%p77, %r343, %r335;
	mov.b32 	%f340, %r327;
	add.f32 	%f341, %f339, %f340;
	selp.f32 	%f342, %f339, %f341, %p77;
	mov.b32 	%r333, %f342;
	mov.b32 	%r334, 16;
	// begin inline asm
	shfl.sync.down.b32 %r332, %r333, %r334, %r335, %r336;
	// end inline asm
	add.s32 	%r344, %r311, 16;
	setp.gt.s32 	%p78, %r344, %r335;
	mov.b32 	%f343, %r332;
	add.f32 	%f344, %f342, %f343;
	selp.f32 	%f418, %f342, %f344, %p78;
	setp.ne.s32 	%p79, %r311, 0;
	@%p79 bra 	$L__BB11_20;
	shr.u32 	%r345, %r1, 3;
	and.b32  	%r346, %r345, 124;
	mov.u32 	%r347, _ZZN3cub18CUB_300001_SM_10006detail6reduce28DeviceReduceSingleTileKernelINS2_10policy_hubIfyN4cuda3std3__44plusIfEEE10Policy1000EPfSC_iS9_ffNS7_10__identityEEEvT0_T1_T2_T3_T4_T6_E12temp_storage;
	add.s32 	%r348, %r347, %r346;
	st.shared.f32 	[%r348+8], %f418;
$L__BB11_20:
	bar.sync 	0;
	setp.ne.s32 	%p80, %r1, 0;
	@%p80 bra 	$L__BB11_72;
	setp.gt.s32 	%p81, %r67, 32;
	ld.shared.f32 	%f345, [_ZZN3cub18CUB_300001_SM_10006detail6reduce28DeviceReduceSingleTileKernelINS2_10policy_hubIfyN4cuda3std3__44plusIfEEE10Policy1000EPfSC_iS9_ffNS7_10__identityEEEvT0_T1_T2_T3_T4_T6_E12temp_storage+12];
	add.f32 	%f346, %f418, %f345;
	selp.f32 	%f347, %f346, %f418, %p81;
	setp.gt.s32 	%p82, %r67, 64;
	ld.shared.f32 	%f348, [_ZZN3cub18CUB_300001_SM_10006detail6reduce28DeviceReduceSingleTileKernelINS2_10policy_hubIfyN4cuda3std3__44plusIfEEE10Policy1000EPfSC_iS9_ffNS7_10__identityEEEvT0_T1_T2_T3_T4_T6_E12temp_storage+16];
	add.f32 	%f349, %f348, %f347;
	selp.f32 	%f350, %f349, %f347, %p82;
	setp.gt.s32 	%p83, %r67, 96;
	ld.shared.f32 	%f351, [_ZZN3cub18CUB_300001_SM_10006detail6reduce28DeviceReduceSingleTileKernelINS2_10policy_hubIfyN4cuda3std3__44plusIfEEE10Policy1000EPfSC_iS9_ffNS7_10__identityEEEvT0_T1_T2_T3_T4_T6_E12temp_storage+20];
	add.f32 	%f352, %f351, %f350;
	selp.f32 	%f353, %f352, %f350, %p83;
	setp.gt.s32 	%p84, %r67, 128;
	ld.shared.f32 	%f354, [_ZZN3cub18CUB_300001_SM_10006detail6reduce28DeviceReduceSingleTileKernelINS2_10policy_hubIfyN4cuda3std3__44plusIfEEE10Policy1000EPfSC_iS9_ffNS7_10__identityEEEvT0_T1_T2_T3_T4_T6_E12temp_storage+24];
	add.f32 	%f355, %f354, %f353;
	selp.f32 	%f356, %f355, %f353, %p84;
	setp.gt.s32 	%p85, %r67, 160;
	ld.shared.f32 	%f357, [_ZZN3cub18CUB_300001_SM_10006detail6reduce28DeviceReduceSingleTileKernelINS2_10policy_hubIfyN4cuda3std3__44plusIfEEE10Policy1000EPfSC_iS9_ffNS7_10__identityEEEvT0_T1_T2_T3_T4_T6_E12temp_storage+28];
	add.f32 	%f358, %f357, %f356;
	selp.f32 	%f359, %f358, %f356, %p85;
	setp.gt.s32 	%p86, %r67, 192;
	ld.shared.f32 	%f360, [_ZZN3cub18CUB_300001_SM_10006detail6reduce28DeviceReduceSingleTileKernelINS2_10policy_hubIfyN4cuda3std3__44plusIfEEE10Policy1000EPfSC_iS9_ffNS7_10__identityEEEvT0_T1_T2_T3_T4_T6_E12temp_storage+32];
	add.f32 	%f361, %f360, %f359;
	selp.f32 	%f362, %f361, %f359, %p86;
	setp.gt.s32 	%p87, %r67, 224;
	ld.shared.f32 	%f363, [_ZZN3cub18CUB_300001_SM_10006detail6reduce28DeviceReduceSingleTileKernelINS2_10policy_hubIfyN4cuda3std3__44plusIfEEE10Policy1000EPfSC_iS9_ffNS7_10__identityEEEvT0_T1_T2_T3_T4_T6_E12temp_storage+36];
	add.f32 	%f364, %f363, %f362;
	selp.f32 	%f418, %f364, %f362, %p87;
	bra.uni 	$L__BB11_72;
$L__BB11_22:
	mov.u32 	%r13, %tid.x;
	shl.b32 	%r224, %r13, 2;
	mul.wide.u32 	%rd86, %r224, 4;
	add.s64 	%rd76, %rd16, %rd86;
	// begin inline asm
	ld.global.nc.v2.u64 {%rd74, %rd75}, [%rd76];
	// end inline asm
	mov.b64 	{%r225, %r226}, %rd75;
	mov.b64 	{%r227, %r228}, %rd74;
	mov.b32 	%f225, %r228;
	mov.b32 	%f226, %r227;
	mov.b32 	%f227, %r226;
	mov.b32 	%f228, %r225;
	add.s64 	%rd79, %rd76, 4096;
	// begin inline asm
	ld.global.nc.v2.u64 {%rd77, %rd78}, [%rd79];
	// end inline asm
	mov.b64 	{%r229, %r230}, %rd78;
	mov.b64 	{%r231, %r232}, %rd77;
	mov.b32 	%f229, %r232;
	mov.b32 	%f230, %r231;
	mov.b32 	%f231, %r230;
	mov.b32 	%f232, %r229;
	add.s64 	%rd82, %rd76, 8192;
	// begin inline asm
	ld.global.nc.v2.u64 {%rd80, %rd81}, [%rd82];
	// end inline asm
	mov.b64 	{%r233, %r234}, %rd81;
	mov.b64 	{%r235, %r236}, %rd80;
	mov.b32 	%f233, %r236;
	mov.b32 	%f234, %r235;
	mov.b32 	%f235, %r234;
	mov.b32 	%f236, %r233;
	add.s64 	%rd85, %rd76, 12288;
	// begin inline asm
	ld.global.nc.v2.u64 {%rd83, %rd84}, [%rd85];
	// end inline asm
	mov.b64 	{%r237, %r238}, %rd84;
	mov.b64 	{%r239, %r240}, %rd83;
	mov.b32 	%f237, %r240;
	mov.b32 	%f238, %r239;
	mov.b32 	%f239, %r238;
	mov.b32 	%f240, %r237;
	add.f32 	%f241, %f226, %f225;
	add.f32 	%f242, %f228, %f227;
	add.f32 	%f243, %f230, %f229;
	add.f32 	%f244, %f232, %f231;
	add.f32 	%f245, %f234, %f233;
	add.f32 	%f246, %f236, %f235;
	add.f32 	%f247, %f238, %f237;
	add.f32 	%f248, %f240, %f239;
	add.f32 	%f249, %f241, %f242;
	add.f32 	%f250, %f243, %f244;
	add.f32 	%f251, %f245, %f246;
	add.f32 	%f252, %f247, %f248;
	add.f32 	%f253, %f249, %f250;
	add.f32 	%f254, %f251, %f252;
	add.f32 	%f404, %f253, %f254;
	setp.lt.u32 	%p50, %r67, 8192;
	mov.b32 	%r387, 4096;
	@%p50 bra 	$L__BB11_26;
	add.s32 	%r14, %r67, -4096;
	mov.b32 	%r387, 4096;
$L__BB11_24:
	mul.wide.s32 	%rd99, %r387, 4;
	add.s64 	%rd89, %rd76, %rd99;
	// begin inline asm
	ld.global.nc.v2.u64 {%rd87, %rd88}, [%rd89];
	// end inline asm
	mov.b64 	{%r242, %r243}, %rd88;
	mov.b64 	{%r244, %r245}, %rd87;
	mov.b32 	%f255, %r245;
	mov.b32 	%f256, %r244;
	mov.b32 	%f257, %r243;
	mov.b32 	%f258, %r242;
	add.s64 	%rd92, %rd89, 4096;
	// begin inline asm
	ld.global.nc.v2.u64 {%rd90, %rd91}, [%rd92];
	// end inline asm
	mov.b64 	{%r246, %r247}, %rd91;
	mov.b64 	{%r248, %r249}, %rd90;
	mov.b32 	%f259, %r249;
	mov.b32 	%f260, %r248;
	mov.b32 	%f261, %r247;
	mov.b32 	%f262, %r246;
	add.s64 	%rd95, %rd89, 8192;
	// begin inline asm
	ld.global.nc.v2.u64 {%rd93, %rd94}, [%rd95];
	// end inline asm
	mov.b64 	{%r250, %r251}, %rd94;
	mov.b64 	{%r252, %r253}, %rd93;
	mov.b32 	%f263, %r253;
	mov.b32 	%f264, %r252;
	mov.b32 	%f265, %r251;
	mov.b32 	%f266, %r250;
	add.s64 	%rd98, %rd89, 12288;
	// begin inline asm
	ld.global.nc.v2.u64 {%rd96, %rd97}, [%rd98];
	// end inline asm
	mov.b64 	{%r254, %r255}, %rd97;
	mov.b64 	{%r256, %r257}, %rd96;
	mov.b32 	%f267, %r257;
	mov.b32 	%f268, %r256;
	mov.b32 	%f269, %r255;
	mov.b32 	%f270, %r254;
	add.f32 	%f271, %f404, %f256;
	add.f32 	%f272, %f255, %f258;
	add.f32 	%f273, %f257, %f260;
	add.f32 	%f274, %f259, %f262;
	add.f32 	%f275, %f261, %f264;
	add.f32 	%f276, %f263, %f266;
	add.f32 	%f277, %f265, %f268;
	add.f32 	%f278, %f267, %f270;
	add.f32 	%f279, %f271, %f272;
	add.f32 	%f280, %f273, %f274;
	add.f32 	%f281, %f275, %f276;
	add.f32 	%f282, %f277, %f278;
	add.f32 	%f283, %f279, %f280;
	add.f32 	%f284, %f281, %f282;
	add.f32 	%f285, %f283, %f284;
	add.f32 	%f404, %f285, %f269;
	sub.s32 	%r258, %r67, %r387;
	setp.lt.s32 	%p51, %r258, 4096;
	@%p51 bra 	$L__BB11_34;
	add.s32 	%r387, %r387, 4096;
	setp.le.s32 	%p52, %r387, %r14;
	@%p52 bra 	$L__BB11_24;
$L__BB11_26:
	setp.le.s32 	%p53, %r67, %r387;
	@%p53 bra 	$L__BB11_34;
	sub.s32 	%r18, %r67, %r387;
	setp.ge.s32 	%p54, %r13, %r18;
	@%p54 bra 	$L__BB11_34;
	not.b32 	%r259, %r13;
	add.s32 	%r260, %r67, %r259;
	sub.s32 	%r19, %r260, %r387;
	and.b32  	%r261, %r19, 768;
	setp.eq.s32 	%p55, %r261, 768;
	mov.u32 	%r391, %r13;
	@%p55 bra 	$L__BB11_31;
	add.s32 	%r389, %r13, %r387;
	shr.u32 	%r262, %r19, 8;
	add.s32 	%r263, %r262, 1;
	and.b32  	%r264, %r263, 3;
	neg.s32 	%r388, %r264;
	mov.u32 	%r391, %r13;
$L__BB11_30:
	.pragma "nounroll";
	mul.wide.u32 	%rd101, %r389, 4;
	add.s64 	%rd100, %rd16, %rd101;
	// begin inline asm
	ld.global.nc.u32 %r265, [%rd100];
	// end inline asm
	mov.b32 	%f287, %r265;
	add.f32 	%f404, %f404, %f287;
	add.s32 	%r391, %r391, 256;
	add.s32 	%r389, %r389, 256;
	add.s32 	%r388, %r388, 1;
	setp.ne.s32 	%p56, %r388, 0;
	@%p56 bra 	$L__BB11_30;
$L__BB11_31:
	setp.lt.u32 	%p57, %r19, 768;
	@%p57 bra 	$L__BB11_34;
	cvt.u64.u32 	%rd102, %r391;
	cvt.u64.u32 	%rd103, %r387;
	add.s64 	%rd104, %rd102, %rd103;
	shl.b64 	%rd105, %rd104, 2;
	add.s64 	%rd106, %rd105, %rd16;
	add.s64 	%rd122, %rd106, 2048;
	add.s32 	%r392, %r391, %r387;
$L__BB11_33:
	mul.wide.u32 	%rd111, %r392, 4;
	add.s64 	%rd107, %rd16, %rd111;
	// begin inline asm
	ld.global.nc.u32 %r266, [%rd107];
	// end inline asm
	mov.b32 	%f288, %r266;
	add.f32 	%f289, %f404, %f288;
	add.s64 	%rd108, %rd122, -1024;
	// begin inline asm
	ld.global.nc.u32 %r267, [%rd108];
	// end inline asm
	mov.b32 	%f290, %r267;
	add.f32 	%f291, %f289, %f290;
	// begin inline asm
	ld.global.nc.u32 %r268, [%rd122];
	// end inline asm
	mov.b32 	%f292, %r268;
	add.f32 	%f293, %f291, %f292;
	add.s64 	%rd110, %rd122, 1024;
	// begin inline asm
	ld.global.nc.u32 %r269, [%rd110];
	// end inline asm
	mov.b32 	%f294, %r269;
	add.f32 	%f404, %f293, %f294;
	add.s32 	%r391, %r391, 1024;
	add.s64 	%rd122, %rd122, 4096;
	add.s32 	%r392, %r392, 1024;
	setp.lt.s32 	%p58, %r391, %r18;
	@%p58 bra 	$L__BB11_33;
$L__BB11_34:
	// begin inline asm
	mov.u32 %r270, %laneid;
	// end inline asm
	mov.b32 	%r272, %f404;
	mov.b32 	%r273, 1;
	mov.b32 	%r294, 31;
	mov.b32 	%r295, -1;
	// begin inline asm
	shfl.sync.down.b32 %r271, %r272, %r273, %r294, %r295;
	// end inline asm
	setp.gt.s32 	%p59, %r270, 30;
	mov.b32 	%f295, %r271;
	add.f32 	%f296, %f404, %f295;
	selp.f32 	%f297, %f404, %f296, %p59;
	mov.b32 	%r277, %f297;
	mov.b32 	%r278, 2;
	// begin inline asm
	shfl.sync.down.b32 %r276, %r277, %r278, %r294, %r295;
	// end inline asm
	setp.gt.s32 	%p60, %r270, 29;
	mov.b32 	%f298, %r276;
	add.f32 	%f299, %f297, %f298;
	selp.f32 	%f300, %f297, %f299, %p60;
	mov.b32 	%r282, %f300;
	mov.b32 	%r283, 4;
	// begin inline asm
	shfl.sync.down.b32 %r281, %r282, %r283, %r294, %r295;
	// end inline asm
	setp.gt.s32 	%p61, %r270, 27;
	mov.b32 	%f301, %r281;
	add.f32 	%f302, %f300, %f301;
	selp.f32 	%f303, %f300, %f302, %p61;
	mov.b32 	%r287, %f303;
	mov.b32 	%r288, 8;
	// begin inline asm
	shfl.sync.down.b32 %r286, %r287, %r288, %r294, %r295;
	// end inline asm
	setp.gt.s32 	%p62, %r270, 23;
	mov.b32 	%f304, %r286;
	add.f32 	%f305, %f303, %f304;
	selp.f32 	%f306, %f303, %f305, %p62;
	mov.b32 	%r292, %f306;
	mov.b32 	%r293, 16;
	// begin inline asm
	shfl.sync.down.b32 %r291, %r292, %r293, %r294, %r295;
	// end inline asm
	setp.gt.s32 	%p63, %r270, 15;
	mov.b32 	%f307, %r291;
	add.f32 	%f26, %f306, %f307;
	selp.f32 	%f418, %f306, %f26, %p63;
	setp.ne.s32 	%p64, %r270, 0;
	@%p64 bra 	$L__BB11_36;
	shr.u32 	%r296, %r13, 3;
	and.b32  	%r297, %r296, 124;
	mov.u32 	%r298, _ZZN3cub18CUB_300001_SM_10006detail6reduce28DeviceReduceSingleTileKernelINS2_10policy_hubIfyN4cuda3std3__44plusIfEEE10Policy1000EPfSC_iS9_ffNS7_10__identityEEEvT0_T1_T2_T3_T4_T6_E12temp_storage;
	add.s32 	%r299, %r298, %r297;
	st.shared.f32 	[%r299+8], %f26;
$L__BB11_36:
	bar.sync 	0;
	setp.ne.s32 	%p65, %r13, 0;
	@%p65 bra 	$L__BB11_72;
	ld.shared.f32 	%f308, [_ZZN3cub18CUB_300001_SM_10006detail6reduce28DeviceReduceSingleTileKernelINS2_10policy_hubIfyN4cuda3std3__44plusIfEEE10Policy1000EPfSC_iS9_ffNS7_10__identityEEEvT0_T1_T2_T3_T4_T6_E12temp_storage+12];
	add.f32 	%f309, %f418, %f308;
	ld.shared.f32 	%f310, [_ZZN3cub18CUB_300001_SM_10006detail6reduce28DeviceReduceSingleTileKernelINS2_10policy_hubIfyN4cuda3std3__44plusIfEEE10Policy1000EPfSC_iS9_ffNS7_10__identityEEEvT0_T1_T2_T3_T4_T6_E12temp_storage+16];
	add.f32 	%f311, %f309, %f310;
	ld.shared.f32 	%f312, [_ZZN3cub18CUB_300001_SM_10006detail6reduce28DeviceReduceSingleTileKernelINS2_10policy_hubIfyN4cuda3std3__44plusIfEEE10Policy1000EPfSC_iS9_ffNS7_10__identityEEEvT0_T1_T2_T3_T4_T6_E12temp_storage+20];
	add.f32 	%f313, %f311, %f312;
	ld.shared.f32 	%f314, [_ZZN3cub18CUB_300001_SM_10006detail6reduce28DeviceReduceSingleTileKernelINS2_10policy_hubIfyN4cuda3std3__44plusIfEEE10Policy1000EPfSC_iS9_ffNS7_10__identityEEEvT0_T1_T2_T3_T4_T6_E12temp_storage+24];
	add.f32 	%f315, %f313, %f314;
	ld.shared.f32 	%f316, [_ZZN3cub18CUB_300001_SM_10006detail6reduce28DeviceReduceSingleTileKernelINS2_10policy_hubIfyN4cuda3std3__44plusIfEEE10Policy1000EPfSC_iS9_ffNS7_10__identityEEEvT0_T1_T2_T3_T4_T6_E12temp_storage+28];
	add.f32 	%f317, %f315, %f316;
	ld.shared.f32 	%f318, [_ZZN3cub18CUB_300001_SM_10006detail6reduce28DeviceReduceSingleTileKernelINS2_10policy_hubIfyN4cuda3std3__44plusIfEEE10Policy1000EPfSC_iS9_ffNS7_10__identityEEEvT0_T1_T2_T3_T4_T6_E12temp_storage+32];
	add.f32 	%f319, %f317, %f318;
	ld.shared.f32 	%f320, [_ZZN3cub18CUB_300001_SM_10006detail6reduce28DeviceReduceSingleTileKernelINS2_10policy_hubIfyN4cuda3std3__44plusIfEEE10Policy1000EPfSC_iS9_ffNS7_10__identityEEEvT0_T1_T2_T3_T4_T6_E12temp_storage+36];
	add.f32 	%f418, %f319, %f320;
	bra.uni 	$L__BB11_72;
$L__BB11_38:
	setp.gt.s32 	%p3, %r67, 4095;
	@%p3 bra 	$L__BB11_56;
	mov.u32 	%r34, %tid.x;
	setp.ge.s32 	%p20, %r34, %r67;
	mov.f32 	%f410, 0f00000000;
	mov.u32 	%r397, %r34;
	@%p20 bra 	$L__BB11_41;
	mul.wide.u32 	%rd66, %r34, 4;
	add.s64 	%rd65, %rd16, %rd66;
	// begin inline asm
	ld.global.nc.u32 %r144, [%rd65];
	// end inline asm
	mov.b32 	%f410, %r144;
	add.s32 	%r397, %r34, 256;
$L__BB11_41:
	setp.ge.s32 	%p21, %r397, %r67;
	@%p21 bra 	$L__BB11_47;
	not.b32 	%r145, %r397;
	add.s32 	%r37, %r67, %r145;
	and.b32  	%r146, %r37, 768;
	setp.eq.s32 	%p22, %r146, 768;
	@%p22 bra 	$L__BB11_45;
	mul.wide.u32 	%rd67, %r397, 4;
	add.s64 	%rd123, %rd16, %rd67;
	shr.u32 	%r147, %r37, 8;
	add.s32 	%r148, %r147, 1;
	and.b32  	%r149, %r148, 3;
	neg.s32 	%r395, %r149;
$L__BB11_44:
	.pragma "nounroll";
	// begin inline asm
	ld.global.nc.u32 %r150, [%rd123];
	// end inline asm
	mov.b32 	%f157, %r150;
	add.f32 	%f410, %f410, %f157;
	add.s32 	%r397, %r397, 256;
	add.s64 	%rd123, %rd123, 1024;
	add.s32 	%r395, %r395, 1;
	setp.ne.s32 	%p23, %r395, 0;
	@%p23 bra 	$L__BB11_44;
$L__BB11_45:
	setp.lt.u32 	%p24, %r37, 768;
	@%p24 bra 	$L__BB11_47;
$L__BB11_46:
	mul.wide.s32 	%rd73, %r397, 4;
	add.s64 	%rd69, %rd16, %rd73;
	// begin inline asm
	ld.global.nc.u32 %r151, [%rd69];
	// end inline asm
	mov.b32 	%f158, %r151;
	add.f32 	%f159, %f410, %f158;
	add.s64 	%rd70, %rd69, 1024;
	// begin inline asm
	ld.global.nc.u32 %r152, [%rd70];
	// end inline asm
	mov.b32 	%f160, %r152;
	add.f32 	%f161, %f159, %f160;
	add.s64 	%rd71, %rd69, 2048;
	// begin inline asm
	ld.global.nc.u32 %r153, [%rd71];
	// end inline asm
	mov.b32 	%f162, %r153;
	add.f32 	%f163, %f161, %f162;
	add.s64 	%rd72, %rd69, 3072;
	// begin inline asm
	ld.global.nc.u32 %r154, [%rd72];
	// end inline asm
	mov.b32 	%f164, %r154;
	add.f32 	%f410, %f163, %f164;
	add.s32 	%r397, %r397, 1024;
	setp.lt.s32 	%p25, %r397, %r67;
	@%p25 bra 	$L__BB11_46;
$L__BB11_47:
	setp.lt.s32 	%p26, %r67, 256;
	@%p26 bra 	$L__BB11_52;
	// begin inline asm
	mov.u32 %r193, %laneid;
	// end inline asm
	mov.b32 	%r195, %f410;
	mov.b32 	%r196, 1;
	mov.b32 	%r217, 31;
	mov.b32 	%r218, -1;
	// begin inline asm
	shfl.sync.down.b32 %r194, %r195, %r196, %r217, %r218;
	// end inline asm
	setp.gt.s32 	%p42, %r193, 30;
	mov.b32 	%f199, %r194;
	add.f32 	%f200, %f410, %f199;
	selp.f32 	%f201, %f410, %f200, %p42;
	mov.b32 	%r200, %f201;
	mov.b32 	%r201, 2;
	// begin inline asm
	shfl.sync.down.b32 %r199, %r200, %r201, %r217, %r218;
	// end inline asm
	setp.gt.s32 	%p43, %r193, 29;
	mov.b32 	%f202, %r199;
	add.f32 	%f203, %f201, %f202;
	selp.f32 	%f204, %f201, %f203, %p43;
	mov.b32 	%r205, %f204;
	mov.b32 	%r206, 4;
	// begin inline asm
	shfl.sync.down.b32 %r204, %r205, %r206, %r217, %r218;
	// end inline asm
	setp.gt.s32 	%p44, %r193, 27;
	mov.b32 	%f205, %r204;
	add.f32 	%f206, %f204, %f205;
	selp.f32 	%f207, %f204, %f206, %p44;
	mov.b32 	%r210, %f207;
	mov.b32 	%r211, 8;
	// begin inline asm
	shfl.sync.down.b32 %r209, %r210, %r211, %r217, %r218;
	// end inline asm
	setp.gt.s32 	%p45, %r193, 23;
	mov.b32 	%f208, %r209;
	add.f32 	%f209, %f207, %f208;
	selp.f32 	%f210, %f207, %f209, %p45;
	mov.b32 	%r215, %f210;
	mov.b32 	%r216, 16;
	// begin inline asm
	shfl.sync.down.b32 %r214, %r215, %r216, %r217, %r218;
	// end inline asm
	setp.gt.s32 	%p46, %r193, 15;
	mov.b32 	%f211, %r214;
	add.f32 	%f38, %f210, %f211;
	selp.f32 	%f418, %f210, %f38, %p46;
	setp.ne.s32 	%p47, %r193, 0;
	@%p47 bra 	$L__BB11_50;
	shr.u32 	%r219, %r34, 3;
	and.b32  	%r220, %r219, 124;
	mov.u32 	%r221, _ZZN3cub18CUB_300001_SM_10006detail6reduce28DeviceReduceSingleTileKernelINS2_10policy_hubIfyN4cuda3std3__44plusIfEEE10Policy1000EPfSC_iS9_ffNS7_10__identityEEEvT0_T1_T2_T3_T4_T6_E12temp_storage;
	add.s32 	%r222, %r221, %r220;
	st.shared.f32 	[%r222+8], %f38;
$L__BB11_50:
	bar.sync 	0;
	setp.ne.s32 	%p48, %r34, 0;
	@%p48 bra 	$L__BB11_72;
	ld.shared.f32 	%f212, [_ZZN3cub18CUB_300001_SM_10006detail6reduce28DeviceReduceSingleTileKernelINS2_10policy_hubIfyN4cuda3std3__44plusIfEEE10Policy1000EPfSC_iS9_ffNS7_10__identityEEEvT0_T1_T2_T3_T4_T6_E12temp_storage+12];
	add.f32 	%f213, %f418, %f212;
	ld.shared.f32 	%f214, [_ZZN3cub18CUB_300001_SM_10006detail6reduce28DeviceReduceSingleTileKernelINS2_10policy_hubIfyN4cuda3std3__44plusIfEEE10Policy1000EPfSC_iS9_ffNS7_10__identityEEEvT0_T1_T2_T3_T4_T6_E12temp_storage+16];
	add.f32 	%f215, %f213, %f214;
	ld.shared.f32 	%f216, [_ZZN3cub18CUB_300001_SM_10006detail6reduce28DeviceReduceSingleTileKernelINS2_10policy_hubIfyN4cuda3std3__44plusIfEEE10Policy1000EPfSC_iS9_ffNS7_10__identityEEEvT0_T1_T2_T3_T4_T6_E12temp_storage+20];
	add.f32 	%f217, %f215, %f216;
	ld.shared.f32 	%f218, [_ZZN3cub18CUB_300001_SM_10006detail6reduce28DeviceReduceSingleTileKernelINS2_10policy_hubIfyN4cuda3std3__44plusIfEEE10Policy1000EPfSC_iS9_ffNS7_10__identityEEEvT0_T1_T2_T3_T4_T6_E12temp_storage+24];
	add.f32 	%f219, %f217, %f218;
	ld.shared.f32 	%f220, [_ZZN3cub18CUB_300001_SM_10006detail6reduce28DeviceReduceSingleTileKernelINS2_10policy_hubIfyN4cuda3std3__44plusIfEEE10Policy1000EPfSC_iS9_ffNS7_10__identityEEEvT0_T1_T2_T3_T4_T6_E12temp_storage+28];
	add.f32 	%f221, %f219, %f220;
	ld.shared.f32 	%f222, [_ZZN3cub18CUB_300001_SM_10006detail6reduce28DeviceReduceSingleTileKernelINS2_10policy_hubIfyN4cuda3std3__44plusIfEEE10Policy1000EPfSC_iS9_ffNS7_10__identityEEEvT0_T1_T2_T3_T4_T6_E12temp_storage+32];
	add.f32 	%f223, %f221, %f222;
	ld.shared.f32 	%f224, [_ZZN3cub18CUB_300001_SM_10006detail6reduce28DeviceReduceSingleTileKernelINS2_10policy_hubIfyN4cuda3std3__44plusIfEEE10Policy1000EPfSC_iS9_ffNS7_10__identityEEEvT0_T1_T2_T3_T4_T6_E12temp_storage+36];
	add.f32 	%f418, %f223, %f224;
	bra.uni 	$L__BB11_72;
$L__BB11_52:
	// begin inline asm
	mov.u32 %r155, %laneid;
	// end inline asm
	and.b32  	%r181, %r34, 992;
	add.s32 	%r182, %r181, 32;
	setp.gt.s32 	%p27, %r182, %r67;
	not.b32 	%r183, %r181;
	add.s32 	%r184, %r67, %r183;
	selp.b32 	%r179, %r184, 31, %p27;
	mov.b32 	%r157, %f410;
	mov.b32 	%r158, 1;
	mov.b32 	%r180, -1;
	// begin inline asm
	shfl.sync.down.b32 %r156, %r157, %r158, %r179, %r180;
	// end inline asm
	setp.lt.s32 	%p28, %r155, %r179;
	mov.b32 	%f165, %r156;
	add.f32 	%f166, %f410, %f165;
	selp.f32 	%f167, %f166, %f410, %p28;
	mov.b32 	%r162, %f167;
	mov.b32 	%r163, 2;
	// begin inline asm
	shfl.sync.down.b32 %r161, %r162, %r163, %r179, %r180;
	// end inline asm
	add.s32 	%r185, %r155, 2;
	setp.gt.s32 	%p29, %r185, %r179;
	mov.b32 	%f168, %r161;
	add.f32 	%f169, %f167, %f168;
	selp.f32 	%f170, %f167, %f169, %p29;
	mov.b32 	%r167, %f170;
	mov.b32 	%r168, 4;
	// begin inline asm
	shfl.sync.down.b32 %r166, %r167, %r168, %r179, %r180;
	// end inline asm
	add.s32 	%r186, %r155, 4;
	setp.gt.s32 	%p30, %r186, %r179;
	mov.b32 	%f171, %r166;
	add.f32 	%f172, %f170, %f171;
	selp.f32 	%f173, %f170, %f172, %p30;
	mov.b32 	%r172, %f173;
	mov.b32 	%r173, 8;
	// begin inline asm
	shfl.sync.down.b32 %r171, %r172, %r173, %r179, %r180;
	// end inline asm
	add.s32 	%r187, %r155, 8;
	setp.gt.s32 	%p31, %r187, %r179;
	mov.b32 	%f174, %r171;
	add.f32 	%f175, %f173, %f174;
	selp.f32 	%f176, %f173, %f175, %p31;
	mov.b32 	%r177, %f176;
	mov.b32 	%r178, 16;
	// begin inline asm
	shfl.sync.down.b32 %r176, %r177, %r178, %r179, %r180;
	// end inline asm
	add.s32 	%r188, %r155, 16;
	setp.gt.s32 	%p32, %r188, %r179;
	mov.b32 	%f177, %r176;
	add.f32 	%f178, %f176, %f177;
	selp.f32 	%f418, %f176, %f178, %p32;
	setp.ne.s32 	%p33, %r155, 0;
	@%p33 bra 	$L__BB11_54;
	shr.u32 	%r189, %r34, 3;
	and.b32  	%r190, %r189, 124;
	mov.u32 	%r191, _ZZN3cub18CUB_300001_SM_10006detail6reduce28DeviceReduceSingleTileKernelINS2_10policy_hubIfyN4cuda3std3__44plusIfEEE10Policy1000EPfSC_iS9_ffNS7_10__identityEEEvT0_T1_T2_T3_T4_T6_E12temp_storage;
	add.s32 	%r192, %r191, %r190;
	st.shared.f32 	[%r192+8], %f418;
$L__BB11_54:
	bar.sync 	0;
	setp.ne.s32 	%p34, %r34, 0;
	@%p34 bra 	$L__BB11_72;
	setp.gt.s32 	%p35, %r67, 32;
	ld.shared.f32 	%f179, [_ZZN3cub18CUB_300001_SM_10006detail6reduce28DeviceReduceSingleTileKernelINS2_10policy_hubIfyN4cuda3std3__44plusIfEEE10Policy1000EPfSC_iS9_ffNS7_10__identityEEEvT0_T1_T2_T3_T4_T6_E12temp_storage+12];
	add.f32 	%f180, %f418, %f179;
	selp.f32 	%f181, %f180, %f418, %p35;
	setp.gt.s32 	%p36, %r67, 64;
	ld.shared.f32 	%f182, [_ZZN3cub18CUB_300001_SM_10006detail6reduce28DeviceReduceSingleTileKernelINS2_10policy_hubIfyN4cuda3std3__44plusIfEEE10Policy1000EPfSC_iS9_ffNS7_10__identityEEEvT0_T1_T2_T3_T4_T6_E12temp_storage+16];
	add.f32 	%f183, %f182, %f181;
	selp.f32 	%f184, %f183, %f181, %p36;
	setp.gt.s32 	%p37, %r67, 96;
	ld.shared.f32 	%f185, [_ZZN3cub18CUB_300001_SM_10006detail6reduce28DeviceReduceSingleTileKernelINS2_10policy_hubIfyN4cuda3std3__44plusIfEEE10Policy1000EPfSC_iS9_ffNS7_10__identityEEEvT0_T1_T2_T3_T4_T6_E12temp_storage+20];
	add.f32 	%f186, %f185, %f184;
	selp.f32 	%f187, %f186, %f184, %p37;
	setp.gt.s32 	%p38, %r67, 128;
	ld.shared.f32 	%f188, [_ZZN3cub18CUB_300001_SM_10006detail6reduce28DeviceReduceSingleTileKernelINS2_10policy_hubIfyN4cuda3std3__44plusIfEEE10Policy1000EPfSC_iS9_ffNS7_10__identityEEEvT0_T1_T2_T3_T4_T6_E12temp_storage+24];
	add.f32 	%f189, %f188, %f187;
	selp.f32 	%f190, %f189, %f187, %p38;
	setp.gt.s32 	%p39, %r67, 160;
	ld.shared.f32 	%f191, [_ZZN3cub18CUB_300001_SM_10006detail6reduce28DeviceReduceSingleTileKernelINS2_10policy_hubIfyN4cuda3std3__44plusIfEEE10Policy1000EPfSC_iS9_ffNS7_10__identityEEEvT0_T1_T2_T3_T4_T6_E12temp_storage+28];
	add.f32 	%f192, %f191, %f190;
	selp.f32 	%f193, %f192, %f190, %p39;
	setp.gt.s32 	%p40, %r67, 192;
	ld.shared.f32 	%f194, [_ZZN3cub18CUB_300001_SM_10006detail6reduce28DeviceReduceSingleTileKernelINS2_10policy_hubIfyN4cuda3std3__44plusIfEEE10Policy1000EPfSC_iS9_ffNS7_10__identityEEEvT0_T1_T2_T3_T4_T6_E12temp_storage+32];
	add.f32 	%f195, %f194, %f193;
	selp.f32 	%f196, %f195, %f193, %p40;
	setp.gt.s32 	%p41, %r67, 224;
	ld.shared.f32 	%f197, [_ZZN3cub18CUB_300001_SM_10006detail6reduce28DeviceReduceSingleTileKernelINS2_10policy_hubIfyN4cuda3std3__44plusIfEEE10Policy1000EPfSC_iS9_ffNS7_10__identityEEEvT0_T1_T2_T3_T4_T6_E12temp_storage+36];
	add.f32 	%f198, %f197, %f196;
	selp.f32 	%f418, %f198, %f196, %p41;
	bra.uni 	$L__BB11_72;
$L__BB11_56:
	mov.u32 	%r46, %tid.x;
	mul.wide.u32 	%rd35, %r46, 4;
	add.s64 	%rd19, %rd16, %rd35;
	// begin inline asm
	ld.global.nc.u32 %r68, [%rd19];
	// end inline asm
	mov.b32 	%f59, %r68;
	add.s64 	%rd20, %rd19, 1024;
	// begin inline asm
	ld.global.nc.u32 %r69, [%rd20];
	// end inline asm
	mov.b32 	%f60, %r69;
	add.s64 	%rd21, %rd19, 2048;
	// begin inline asm
	ld.global.nc.u32 %r70, [%rd21];
	// end inline asm
	mov.b32 	%f61, %r70;
	add.s64 	%rd22, %rd19, 3072;
	// begin inline asm
	ld.global.nc.u32 %r71, [%rd22];
	// end inline asm
	mov.b32 	%f62, %r71;
	add.s64 	%rd23, %rd19, 4096;
	// begin inline asm
	ld.global.nc.u32 %r72, [%rd23];
	// end inline asm
	mov.b32 	%f63, %r72;
	add.s64 	%rd24, %rd19, 5120;
	// begin inline asm
	ld.global.nc.u32 %r73, [%rd24];
	// end inline asm
	mov.b32 	%f64, %r73;
	add.s64 	%rd25, %rd19, 6144;
	// begin inline asm
	ld.global.nc.u32 %r74, [%rd25];
	// end inline asm
	mov.b32 	%f65, %r74;
	add.s64 	%rd26, %rd19, 7168;
	// begin inline asm
	ld.global.nc.u32 %r75, [%rd26];
	// end inline asm
	mov.b32 	%f66, %r75;
	add.s64 	%rd27, %rd19, 8192;
	// begin inline asm
	ld.global.nc.u32 %r76, [%rd27];
	// end inline asm
	mov.b32 	%f67, %r76;
	add.s64 	%rd28, %rd19, 9216;
	// begin inline asm
	ld.global.nc.u32 %r77, [%rd28];
	// end inline asm
	mov.b32 	%f68, %r77;
	add.s64 	%rd29, %rd19, 10240;
	// begin inline asm
	ld.global.nc.u32 %r78, [%rd29];
	// end inline asm
	mov.b32 	%f69, %r78;
	add.s64 	%rd30, %rd19, 11264;
	// begin inline asm
	ld.global.nc.u32 %r79, [%rd30];
	// end inline asm
	mov.b32 	%f70, %r79;
	add.s64 	%rd31, %rd19, 12288;
	// begin inline asm
	ld.global.nc.u32 %r80, [%rd31];
	// end inline asm
	mov.b32 	%f71, %r80;
	add.s64 	%rd32, %rd19, 13312;
	// begin inline asm
	ld.global.nc.u32 %r81, [%rd32];
	// end inline asm
	mov.b32 	%f72, %r81;
	add.s64 	%rd33, %rd19, 14336;
	// begin inline asm
	ld.global.nc.u32 %r82, [%rd33];
	// end inline asm
	mov.b32 	%f73, %r82;
	add.s64 	%rd34, %rd19, 15360;
	// begin inline asm
	ld.global.nc.u32 %r83, [%rd34];
	// end inline asm
	mov.b32 	%f74, %r83;
	add.f32 	%f75, %f59, %f60;
	add.f32 	%f76, %f61, %f62;
	add.f32 	%f77, %f63, %f64;
	add.f32 	%f78, %f65, %f66;
	add.f32 	%f79, %f67, %f68;
	add.f32 	%f80, %f69, %f70;
	add.f32 	%f81, %f71, %f72;
	add.f32 	%f82, %f73, %f74;
	add.f32 	%f83, %f75, %f76;
	add.f32 	%f84, %f77, %f78;
	add.f32 	%f85, %f79, %f80;
	add.f32 	%f86, %f81, %f82;
	add.f32 	%f87, %f83, %f84;
	add.f32 	%f88, %f85, %f86;
	add.f32 	%f417, %f87, %f88;
	setp.lt.u32 	%p4, %r67, 8192;
	mov.b32 	%r400, 4096;
	@%p4 bra 	$L__BB11_60;
	add.s32 	%r47, %r67, -4096;
	mov.b32 	%r400, 4096;
$L__BB11_58:
	mul.wide.s32 	%rd52, %r400, 4;
	add.s64 	%rd36, %rd19, %rd52;
	// begin inline asm
	ld.global.nc.u32 %r86, [%rd36];
	// end inline asm
	mov.b32 	%f89, %r86;
	add.s64 	%rd37, %rd36, 1024;
	// begin inline asm
	ld.global.nc.u32 %r87, [%rd37];
	// end inline asm
	mov.b32 	%f90, %r87;
	add.s64 	%rd38, %rd36, 2048;
	// begin inline asm
	ld.global.nc.u32 %r88, [%rd38];
	// end inline asm
	mov.b32 	%f91, %r88;
	add.s64 	%rd39, %rd36, 3072;
	// begin inline asm
	ld.global.nc.u32 %r89, [%rd39];
	// end inline asm
	mov.b32 	%f92, %r89;
	add.s64 	%rd40, %rd36, 4096;
	// begin inline asm
	ld.global.nc.u32 %r90, [%rd40];
	// end inline asm
	mov.b32 	%f93, %r90;
	add.s64 	%rd41, %rd36, 5120;
	// begin inline asm
	ld.global.nc.u32 %r91, [%rd41];
	// end inline asm
	mov.b32 	%f94, %r91;
	add.s64 	%rd42, %rd36, 6144;
	// begin inline asm
	ld.global.nc.u32 %r92, [%rd42];
	// end inline asm
	mov.b32 	%f95, %r92;
	add.s64 	%rd43, %rd36, 7168;
	// begin inline asm
	ld.global.nc.u32 %r93, [%rd43];
	// end inline asm
	mov.b32 	%f96, %r93;
	add.s64 	%rd44, %rd36, 8192;
	// begin inline asm
	ld.global.nc.u32 %r94, [%rd44];
	// end inline asm
	mov.b32 	%f97, %r94;
	add.s64 	%rd45, %rd36, 9216;
	// begin inline asm
	ld.global.nc.u32 %r95, [%rd45];
	// end inline asm
	mov.b32 	%f98, %r95;
	add.s64 	%rd46, %rd36, 10240;
	// begin inline asm
	ld.global.nc.u32 %r96, [%rd46];
	// end inline asm
	mov.b32 	%f99, %r96;
	add.s64 	%rd47, %rd36, 11264;
	// begin inline asm
	ld.global.nc.u32 %r97, [%rd47];
	// end inline asm
	mov.b32 	%f100, %r97;
	add.s64 	%rd48, %rd36, 12288;
	// begin inline asm
	ld.global.nc.u32 %r98, [%rd48];
	// end inline asm
	mov.b32 	%f101, %r98;
	add.s64 	%rd49, %rd36, 13312;
	// begin inline asm
	ld.global.nc.u32 %r99, [%rd49];
	// end inline asm
	mov.b32 	%f102, %r99;
	add.s64 	%rd50, %rd36, 14336;
	// begin inline asm
	ld.global.nc.u32 %r100, [%rd50];
	// end inline asm
	mov.b32 	%f103, %r100;
	add.s64 	%rd51, %rd36, 15360;
	// begin inline asm
	ld.global.nc.u32 %r101, [%rd51];
	// end inline asm
	mov.b32 	%f104, %r101;
	add.f32 	%f105, %f417, %f89;
	add.f32 	%f106, %f90, %f91;
	add.f32 	%f107, %f92, %f93;
	add.f32 	%f108, %f94, %f95;
	add.f32 	%f109, %f96, %f97;
	add.f32 	%f110, %f98, %f99;
	add.f32 	%f111, %f100, %f101;
	add.f32 	%f112, %f102, %f103;
	add.f32 	%f113, %f105, %f106;
	add.f32 	%f114, %f107, %f108;
	add.f32 	%f115, %f109, %f110;
	add.f32 	%f116, %f111, %f112;
	add.f32 	%f117, %f113, %f114;
	add.f32 	%f118, %f115, %f116;
	add.f32 	%f119, %f117, %f118;
	add.f32 	%f417, %f119, %f104;
	sub.s32 	%r102, %r67, %r400;
	setp.lt.s32 	%p5, %r102, 4096;
	@%p5 bra 	$L__BB11_68;
	add.s32 	%r400, %r400, 4096;
	setp.le.s32 	%p6, %r400, %r47;
	@%p6 bra 	$L__BB11_58;
$L__BB11_60:
	setp.le.s32 	%p7, %r67, %r400;
	@%p7 bra 	$L__BB11_68;
	sub.s32 	%r51, %r67, %r400;
	setp.ge.s32 	%p8, %r46, %r51;
	@%p8 bra 	$L__BB11_68;
	not.b32 	%r103, %r46;
	add.s32 	%r104, %r67, %r103;
	sub.s32 	%r52, %r104, %r400;
	and.b32  	%r105, %r52, 768;
	setp.eq.s32 	%p9, %r105, 768;
	mov.u32 	%r404, %r46;
	@%p9 bra 	$L__BB11_65;
	add.s32 	%r402, %r46, %r400;
	shr.u32 	%r106, %r52, 8;
	add.s32 	%r107, %r106, 1;
	and.b32  	%r108, %r107, 3;
	neg.s32 	%r401, %r108;
	mov.u32 	%r404, %r46;
$L__BB11_64:
	.pragma "nounroll";
	mul.wide.u32 	%rd54, %r402, 4;
	add.s64 	%rd53, %rd16, %rd54;
	// begin inline asm
	ld.global.nc.u32 %r109, [%rd53];
	// end inline asm
	mov.b32 	%f121, %r109;
	add.f32 	%f417, %f417, %f121;
	add.s32 	%r404, %r404, 256;
	add.s32 	%r402, %r402, 256;
	add.s32 	%r401, %r401, 1;
	setp.ne.s32 	%p10, %r401, 0;
	@%p10 bra 	$L__BB11_64;
$L__BB11_65:
	setp.lt.u32 	%p11, %r52, 768;
	@%p11 bra 	$L__BB11_68;
	cvt.u64.u32 	%rd55, %r404;
	cvt.u64.u32 	%rd56, %r400;
	add.s64 	%rd57, %rd55, %rd56;
	shl.b64 	%rd58, %rd57, 2;
	add.s64 	%rd59, %rd58, %rd16;
	add.s64 	%rd124, %rd59, 2048;
	add.s32 	%r405, %r404, %r400;
$L__BB11_67:
	mul.wide.u32 	%rd64, %r405, 4;
	add.s64 	%rd60, %rd16, %rd64;
	// begin inline asm
	ld.global.nc.u32 %r110, [%rd60];
	// end inline asm
	mov.b32 	%f122, %r110;
	add.f32 	%f123, %f417, %f122;
	add.s64 	%rd61, %rd124, -1024;
	// begin inline asm
	ld.global.nc.u32 %r111, [%rd61];
	// end inline asm
	mov.b32 	%f124, %r111;
	add.f32 	%f125, %f123, %f124;
	// begin inline asm
	ld.global.nc.u32 %r112, [%rd124];
	// end inline asm
	mov.b32 	%f126, %r112;
	add.f32 	%f127, %f125, %f126;
	add.s64 	%rd63, %rd124, 1024;
	// begin inline asm
	ld.global.nc.u32 %r113, [%rd63];
	// end inline asm
	mov.b32 	%f128, %r113;
	add.f32 	%f417, %f127, %f128;
	add.s32 	%r404, %r404, 1024;
	add.s64 	%rd124, %rd124, 4096;
	add.s32 	%r405, %r405, 1024;
	setp.lt.s32 	%p12, %r404, %r51;
	@%p12 bra 	$L__BB11_67;
$L__BB11_68:
	// begin inline asm
	mov.u32 %r114, %laneid;
	// end inline asm
	mov.b32 	%r116, %f417;
	mov.b32 	%r117, 1;
	mov.b32 	%r138, 31;
	mov.b32 	%r139, -1;
	// begin inline asm
	shfl.sync.down.b32 %r115, %r116, %r117, %r138, %r139;
	// end inline asm
	setp.gt.s32 	%p13, %r114, 30;
	mov.b32 	%f129, %r115;
	add.f32 	%f130, %f417, %f129;
	selp.f32 	%f131, %f417, %f130, %p13;
	mov.b32 	%r121, %f131;
	mov.b32 	%r122, 2;
	// begin inline asm
	shfl.sync.down.b32 %r120, %r121, %r122, %r138, %r139;
	// end inline asm
	setp.gt.s32 	%p14, %r114, 29;
	mov.b32 	%f132, %r120;
	add.f32 	%f133, %f131, %f132;
	selp.f32 	%f134, %f131, %f133, %p14;
	mov.b32 	%r126, %f134;
	mov.b32 	%r127, 4;
	// begin inline asm
	shfl.sync.down.b32 %r125, %r126, %r127, %r138, %r139;
	// end inline asm
	setp.gt.s32 	%p15, %r114, 27;
	mov.b32 	%f135, %r125;
	add.f32 	%f136, %f134, %f135;
	selp.f32 	%f137, %f134, %f136, %p15;
	mov.b32 	%r131, %f137;
	mov.b32 	%r132, 8;
	// begin inline asm
	shfl.sync.down.b32 %r130, %r131, %r132, %r138, %r139;
	// end inline asm
	setp.gt.s32 	%p16, %r114, 23;
	mov.b32 	%f138, %r130;
	add.f32 	%f139, %f137, %f138;
	selp.f32 	%f140, %f137, %f139, %p16;
	mov.b32 	%r136, %f140;
	mov.b32 	%r137, 16;
	// begin inline asm
	shfl.sync.down.b32 %r135, %r136, %r137, %r138, %r139;
	// end inline asm
	setp.gt.s32 	%p17, %r114, 15;
	mov.b32 	%f141, %r135;
	add.f32 	%f54, %f140, %f141;
	selp.f32 	%f418, %f140, %f54, %p17;
	setp.ne.s32 	%p18, %r114, 0;
	@%p18 bra 	$L__BB11_70;
	shr.u32 	%r140, %r46, 3;
	and.b32  	%r141, %r140, 124;
	mov.u32 	%r142, _ZZN3cub18CUB_300001_SM_10006detail6reduce28DeviceReduceSingleTileKernelINS2_10policy_hubIfyN4cuda3std3__44plusIfEEE10Policy1000EPfSC_iS9_ffNS7_10__identityEEEvT0_T1_T2_T3_T4_T6_E12temp_storage;
	add.s32 	%r143, %r142, %r141;
	st.shared.f32 	[%r143+8], %f54;
$L__BB11_70:
	bar.sync 	0;
	setp.ne.s32 	%p19, %r46, 0;
	@%p19 bra 	$L__BB11_72;
	ld.shared.f32 	%f142, [_ZZN3cub18CUB_300001_SM_10006detail6reduce28DeviceReduceSingleTileKernelINS2_10policy_hubIfyN4cuda3std3__44plusIfEEE10Policy1000EPfSC_iS9_ffNS7_10__identityEEEvT0_T1_T2_T3_T4_T6_E12temp_storage+12];
	add.f32 	%f143, %f418, %f142;
	ld.shared.f32 	%f144, [_ZZN3cub18CUB_300001_SM_10006detail6reduce28DeviceReduceSingleTileKernelINS2_10policy_hubIfyN4cuda3std3__44plusIfEEE10Policy1000EPfSC_iS9_ffNS7_10__identityEEEvT0_T1_T2_T3_T4_T6_E12temp_storage+16];
	add.f32 	%f145, %f143, %f144;
	ld.shared.f32 	%f146, [_ZZN3cub18CUB_300001_SM_10006detail6reduce28DeviceReduceSingleTileKernelINS2_10policy_hubIfyN4cuda3std3__44plusIfEEE10Policy1000EPfSC_iS9_ffNS7_10__identityEEEvT0_T1_T2_T3_T4_T6_E12temp_storage+20];
	add.f32 	%f147, %f145, %f146;
	ld.shared.f32 	%f148, [_ZZN3cub18CUB_300001_SM_10006detail6reduce28DeviceReduceSingleTileKernelINS2_10policy_hubIfyN4cuda3std3__44plusIfEEE10Policy1000EPfSC_iS9_ffNS7_10__identityEEEvT0_T1_T2_T3_T4_T6_E12temp_storage+24];
	add.f32 	%f149, %f147, %f148;
	ld.shared.f32 	%f150, [_ZZN3cub18CUB_300001_SM_10006detail6reduce28DeviceReduceSingleTileKernelINS2_10policy_hubIfyN4cuda3std3__44plusIfEEE10Policy1000EPfSC_iS9_ffNS7_10__identityEEEvT0_T1_T2_T3_T4_T6_E12temp_storage+28];
	add.f32 	%f151, %f149, %f150;
	ld.shared.f32 	%f152, [_ZZN3cub18CUB_300001_SM_10006detail6reduce28DeviceReduceSingleTileKernelINS2_10policy_hubIfyN4cuda3std3__44plusIfEEE10Policy1000EPfSC_iS9_ffNS7_10__identityEEEvT0_T1_T2_T3_T4_T6_E12temp_storage+32];
	add.f32 	%f153, %f151, %f152;
	ld.shared.f32 	%f154, [_ZZN3cub18CUB_300001_SM_10006detail6reduce28DeviceReduceSingleTileKernelINS2_10policy_hubIfyN4cuda3std3__44plusIfEEE10Policy1000EPfSC_iS9_ffNS7_10__identityEEEvT0_T1_T2_T3_T4_T6_E12temp_storage+36];
	add.f32 	%f418, %f153, %f154;
$L__BB11_72:
	mov.u32 	%r379, %tid.x;
	setp.ne.s32 	%p95, %r379, 0;
	@%p95 bra 	$L__BB11_74;
	add.f32 	%f391, %f58, %f418;
	st.global.f32 	[%rd1], %f391;
$L__BB11_74:
	ret;

}


// ===== COMPILED SASS (sm_100) =====

	.target	sm_100

	.elftype	@"ET_EXEC"


//--------------------- .note.nv.tkinfo           --------------------------
	.section	.note.nv.tkinfo,"",@"SHT_NOTE"
	.sectionflags	@"SHF_NOTE_NV_TKINFO"
	.tkinfo
        /*0018*/ 	.word	0x00000002
        /*0030*/ 	.string	""
        /*0030*/ 	.string	"ptxas"
        /*0030*/ 	.string	"Cuda compilation tools, release 13.0, V13.0.88"
        /*0030*/ 	.string	"Build cuda_13.0.r13.0/compiler.36424714_0"
        /*0030*/ 	.string	"-arch sm_100 -m 64 "



//--------------------- .note.nv.cuinfo           --------------------------
	.section	.note.nv.cuinfo,"",@"SHT_NOTE"
	.sectionflags	@"SHF_NOTE_NV_CUINFO"
        /*0018*/ 	.short	0x0002
        /*001a*/ 	.short	0x0064
        /*001c*/ 	.short	0x0082
	.zero		2


//--------------------- .nv.info                  --------------------------
	.section	.nv.info,"",@"SHT_CUDA_INFO"
	.align	4


	//----- nvinfo : EIATTR_REGCOUNT
	.align		4
        /*0000*/ 	.byte	0x04, 0x2f
        /*0002*/ 	.short	(.L_44 - .L_43)
	.align		4
.L_43:
        /*0004*/ 	.word	index@(_ZN3cub18CUB_300001_SM_10006detail11EmptyKernelIvEEvv)
        /*0008*/ 	.word	0x00000004


	//----- nvinfo : EIATTR_FRAME_SIZE
	.align		4
.L_44:
        /*000c*/ 	.byte	0x04, 0x11
        /*000e*/ 	.short	(.L_46 - .L_45)
	.align		4
.L_45:
        /*0010*/ 	.word	index@(_ZN3cub18CUB_300001_SM_10006detail11EmptyKernelIvEEvv)
        /*0014*/ 	.word	0x00000000


	//----- nvinfo : EIATTR_REGCOUNT
	.align		4
.L_46:
        /*0018*/ 	.byte	0x04, 0x2f
        /*001a*/ 	.short	(.L_48 - .L_47)
	.align		4
.L_47:
        /*001c*/ 	.word	index@(_ZN3cub18CUB_300001_SM_10006detail8for_each13static_kernelINS2_12policy_hub_t12policy_500_tEmN6thrust24THRUST_300001_SM_1000_NS8cuda_cub6__fill7functorINS7_6detail15normal_iteratorINS7_10device_ptrIfEEEEfEEEEvT0_T1_)
        /*0020*/ 	.word	0x00000008


	//----- nvinfo : EIATTR_FRAME_SIZE
	.align		4
.L_48:
        /*0024*/ 	.byte	0x04, 0x11
        /*0026*/ 	.short	(.L_50 - .L_49)
	.align		4
.L_49:
        /*0028*/ 	.word	index@(_ZN3cub18CUB_300001_SM_10006detail8for_each13static_kernelINS2_12policy_hub_t12policy_500_tEmN6thrust24THRUST_300001_SM_1000_NS8cuda_cub6__fill7functorINS7_6detail15normal_iteratorINS7_10device_ptrIfEEEEfEEEEvT0_T1_)
        /*002c*/ 	.word	0x00000000


	//----- nvinfo : EIATTR_REGCOUNT
	.align		4
.L_50:
        /*0030*/ 	.byte	0x04, 0x2f
        /*0032*/ 	.short	(.L_52 - .L_51)
	.align		4
.L_51:
        /*0034*/ 	.word	index@(_ZN3cub18CUB_300001_SM_10006detail8for_each13static_kernelINS2_12policy_hub_t12policy_500_tEmN6thrust24THRUST_300001_SM_1000_NS8cuda_cub20__uninitialized_fill7functorINS7_10device_ptrIfEEfEEEEvT0_T1_)
        /*0038*/ 	.word	0x00000008


	//----- nvinfo : EIATTR_FRAME_SIZE
	.align		4
.L_52:
        /*003c*/ 	.byte	0x04, 0x11
        /*003e*/ 	.short	(.L_54 - .L_53)
	.align		4
.L_53:
        /*0040*/ 	.word	index@(_ZN3cub18CUB_300001_SM_10006detail8for_each13static_kernelINS2_12policy_hub_t12policy_500_tEmN6thrust24THRUST_300001_SM_1000_NS8cuda_cub20__uninitialized_fill7functorINS7_10device_ptrIfEEfEEEEvT0_T1_)
        /*0044*/ 	.word	0x00000000


	//----- nvinfo : EIATTR_REGCOUNT
	.align		4
.L_54:
        /*0048*/ 	.byte	0x04, 0x2f
        /*004a*/ 	.short	(.L_56 - .L_55)
	.align		4
.L_55:
        /*004c*/ 	.word	index@(_ZN3cub18CUB_300001_SM_10006detail8for_each13static_kernelINS2_12policy_hub_t12policy_500_tElN6thrust24THRUST_300001_SM_1000_NS8cuda_cub6__fill7functorINS7_6detail15normal_iteratorINS7_10device_ptrIfEEEEfEEEEvT0_T1_)
        /*0050*/ 	.word	0x00000008


	//----- nvinfo : EIATTR_FRAME_SIZE
	.align		4
.L_56:
        /*0054*/ 	.byte	0x04, 0x11
        /*0056*/ 	.short	(.L_58 - .L_57)
	.align		4
.L_57:
        /*0058*/ 	.word	index@(_ZN3cub18CUB_300001_SM_10006detail8for_each13static_kernelINS2_12policy_hub_t12policy_500_tElN6thrust24THRUST_300001_SM_1000_NS8cuda_cub6__fill7functorINS7_6detail15normal_iteratorINS7_10device_ptrIfEEEEfEEEEvT0_T1_)
        /*005c*/ 	.word	0x00000000


	//----- nvinfo : EIATTR_REGCOUNT
	.align		4
.L_58:
        /*0060*/ 	.byte	0x04, 0x2f
        /*0062*/ 	.short	(.L_60 - .L_59)
	.align		4
.L_59:
        /*0064*/ 	.word	index@(_ZN3cub18CUB_300001_SM_10006detail9transform16transform_kernelINS2_10policy_hubILb1EN4cuda3std3__45tupleIJN6thrust24THRUST_300001_SM_1000_NS6detail15normal_iteratorINSA_10device_ptrIKfEEEESG_EEEE10policy1000Ei12weighted_mulNSC_INSD_IfEEEEJPSE_SN_EEEvT0_iT1_T2_DpNS2_10kernel_argIT3_EE)
        /*0068*/ 	.word	0x0000001c


	//----- nvinfo : EIATTR_FRAME_SIZE
	.align		4
.L_60:
        /*006c*/ 	.byte	0x04, 0x11
        /*006e*/ 	.short	(.L_62 - .L_61)
	.align		4
.L_61:
        /*0070*/ 	.word	index@(_ZN3cub18CUB_300001_SM_10006detail9transform16transform_kernelINS2_10policy_hubILb1EN4cuda3std3__45tupleIJN6thrust24THRUST_300001_SM_1000_NS6detail15normal_iteratorINSA_10device_ptrIKfEEEESG_EEEE10policy1000Ei12weighted_mulNSC_INSD_IfEEEEJPSE_SN_EEEvT0_iT1_T2_DpNS2_10kernel_argIT3_EE)
        /*0074*/ 	.word	0x00000000


	//----- nvinfo : EIATTR_REGCOUNT
	.align		4
.L_62:
        /*0078*/ 	.byte	0x04, 0x2f
        /*007a*/ 	.short	(.L_64 - .L_63)
	.align		4
.L_63:
        /*007c*/ 	.word	index@(_ZN3cub18CUB_300001_SM_10006detail9transform16transform_kernelINS2_10policy_hubILb1EN4cuda3std3__45tupleIJN6thrust24THRUST_300001_SM_1000_NS6detail15normal_iteratorINSA_10device_ptrIKfEEEESG_EEEE10policy1000El12weighted_mulNSC_INSD_IfEEEEJPSE_SN_EEEvT0_iT1_T2_DpNS2_10kernel_argIT3_EE)
        /*0080*/ 	.word	0x00000020


	//----- nvinfo : EIATTR_FRAME_SIZE
	.align		4
.L_64:
        /*0084*/ 	.byte	0x04, 0x11
        /*0086*/ 	.short	(.L_66 - .L_65)
	.align		4
.L_65:
        /*0088*/ 	.word	index@(_ZN3cub18CUB_300001_SM_10006detail9transform16transform_kernelINS2_10policy_hubILb1EN4cuda3std3__45tupleIJN6thrust24THRUST_300001_SM_1000_NS6detail15normal_iteratorINSA_10device_ptrIKfEEEESG_EEEE10policy1000El12weighted_mulNSC_INSD_IfEEEEJPSE_SN_EEEvT0_iT1_T2_DpNS2_10kernel_argIT3_EE)
        /*008c*/ 	.word	0x00000000


	//----- nvinfo : EIATTR_REGCOUNT
	.align		4
.L_66:
        /*0090*/ 	.byte	0x04, 0x2f
        /*0092*/ 	.short	(.L_68 - .L_67)
	.align		4
.L_67:
        /*0094*/ 	.word	index@(_ZN3cub18CUB_300001_SM_10006detail6reduce28DeviceReduceSingleTileKernelINS2_10policy_hubIfjN4cuda3std3__44plusIfEEE10Policy1000EN6thrust24THRUST_300001_SM_1000_NS6detail15normal_iteratorINSD_10device_ptrIfEEEEPfjS9_ffNS7_10__identityEEEvT0_T1_T2_T3_T4_T6_)
        /*0098*/ 	.word	0x00000020


	//----- nvinfo : EIATTR_FRAME_SIZE
	.align		4
.L_68:
        /*009c*/ 	.byte	0x04, 0x11
        /*009e*/ 	.short	(.L_70 - .L_69)
	.align		4
.L_69:
        /*00a0*/ 	.word	index@(_ZN3cub18CUB_300001_SM_10006detail6reduce28DeviceReduceSingleTileKernelINS2_10policy_hubIfjN4cuda3std3__44plusIfEEE10Policy1000EN6thrust24THRUST_300001_SM_1000_NS6detail15normal_iteratorINSD_10device_ptrIfEEEEPfjS9_ffNS7_10__identityEEEvT0_T1_T2_T3_T4_T6_)
        /*00a4*/ 	.word	0x00000000


	//----- nvinfo : EIATTR_REGCOUNT
	.align		4
.L_70:
        /*00a8*/ 	.byte	0x04, 0x2f
        /*00aa*/ 	.short	(.L_72 - .L_71)
	.align		4
.L_71:
        /*00ac*/ 	.word	index@(_ZN3cub18CUB_300001_SM_10006detail6reduce18DeviceReduceKernelINS2_10policy_hubIfjN4cuda3std3__44plusIfEEE10Policy1000EN6thrust24THRUST_300001_SM_1000_NS6detail15normal_iteratorINSD_10device_ptrIfEEEEjS9_fNS7_10__identityEEEvT0_PT3_T1_NS0_13GridEvenShareISN_EET2_T4_)
        /*00b0*/ 	.word	0x00000020


	//----- nvinfo : EIATTR_FRAME_SIZE
	.align		4
.L_72:
        /*00b4*/ 	.byte	0x04, 0x11
        /*00b6*/ 	.short	(.L_74 - .L_73)
	.align		4
.L_73:
        /*00b8*/ 	.word	index@(_ZN3cub18CUB_300001_SM_10006detail6reduce18DeviceReduceKernelINS2_10policy_hubIfjN4cuda3std3__44plusIfEEE10Policy1000EN6thrust24THRUST_300001_SM_1000_NS6detail15normal_iteratorINSD_10device_ptrIfEEEEjS9_fNS7_10__identityEEEvT0_PT3_T1_NS0_13GridEvenShareISN_EET2_T4_)
        /*00bc*/ 	.word	0x00000000


	//----- nvinfo : EIATTR_REGCOUNT
	.align		4
.L_74:
        /*00c0*/ 	.byte	0x04, 0x2f
        /*00c2*/ 	.short	(.L_76 - .L_75)
	.align		4
.L_75:
        /*00c4*/ 	.word	index@(_ZN3cub18CUB_300001_SM_10006detail6reduce28DeviceReduceSingleTileKernelINS2_10policy_hubIfjN4cuda3std3__44plusIfEEE10Policy1000EPfSC_iS9_ffNS7_10__identityEEEvT0_T1_T2_T3_T4_T6_)
        /*00c8*/ 	.word	0x0000001e


	//----- nvinfo : EIATTR_FRAME_SIZE
	.align		4
.L_76:
        /*00cc*/ 	.byte	0x04, 0x11
        /*00ce*/ 	.short	(.L_78 - .L_77)
	.align		4
.L_77:
        /*00d0*/ 	.word	index@(_ZN3cub18CUB_300001_SM_10006detail6reduce28DeviceReduceSingleTileKernelINS2_10policy_hubIfjN4cuda3std3__44plusIfEEE10Policy1000EPfSC_iS9_ffNS7_10__identityEEEvT0_T1_T2_T3_T4_T6_)
        /*00d4*/ 	.word	0x00000000


	//----- nvinfo : EIATTR_REGCOUNT
	.align		4
.L_78:
        /*00d8*/ 	.byte	0x04, 0x2f
        /*00da*/ 	.short	(.L_80 - .L_79)
	.align		4
.L_79:
        /*00dc*/ 	.word	index@(_ZN3cub18CUB_300001_SM_10006detail6reduce28DeviceReduceSingleTileKernelINS2_10policy_hubIfyN4cuda3std3__44plusIfEEE10Policy1000EN6thrust24THRUST_300001_SM_1000_NS6detail15normal_iteratorINSD_10device_ptrIfEEEEPfyS9_ffNS7_10__identityEEEvT0_T1_T2_T3_T4_T6_)
        /*00e0*/ 	.word	0x00000020


	//----- nvinfo : EIATTR_FRAME_SIZE
	.align		4
.L_80:
        /*00e4*/ 	.byte	0x04, 0x11
        /*00e6*/ 	.short	(.L_82 - .L_81)
	.align		4
.L_81:
        /*00e8*/ 	.word	index@(_ZN3cub18CUB_300001_SM_10006detail6reduce28DeviceReduceSingleTileKernelINS2_10policy_hubIfyN4cuda3std3__44plusIfEEE10Policy1000EN6thrust24THRUST_300001_SM_1000_NS6detail15normal_iteratorINSD_10device_ptrIfEEEEPfyS9_ffNS7_10__identityEEEvT0_T1_T2_T3_T4_T6_)
        /*00ec*/ 	.word	0x00000000


	//----- nvinfo : EIATTR_REGCOUNT
	.align		4
.L_82:
        /*00f0*/ 	.byte	0x04, 0x2f
        /*00f2*/ 	.short	(.L_84 - .L_83)
	.align		4
.L_83:
        /*00f4*/ 	.word	index@(_ZN3cub18CUB_300001_SM_10006detail6reduce18DeviceReduceKernelINS2_10policy_hubIfyN4cuda3std3__44plusIfEEE10Policy1000EN6thrust24THRUST_300001_SM_1000_NS6detail15normal_iteratorINSD_10device_ptrIfEEEEyS9_fNS7_10__identityEEEvT0_PT3_T1_NS0_13GridEvenShareISN_EET2_T4_)
        /*00f8*/ 	.word	0x0000001e


	//----- nvinfo : EIATTR_FRAME_SIZE
	.align		4
.L_84:
        /*00fc*/ 	.byte	0x04, 0x11
        /*00fe*/ 	.short	(.L_86 - .L_85)
	.align		4
.L_85:
        /*0100*/ 	.word	index@(_ZN3cub18CUB_300001_SM_10006detail6reduce18DeviceReduceKernelINS2_10policy_hubIfyN4cuda3std3__44plusIfEEE10Policy1000EN6thrust24THRUST_300001_SM_1000_NS6detail15normal_iteratorINSD_10device_ptrIfEEEEyS9_fNS7_10__identityEEEvT0_PT3_T1_NS0_13GridEvenShareISN_EET2_T4_)
        /*0104*/ 	.word	0x00000000


	//----- nvinfo : EIATTR_REGCOUNT
	.align		4
.L_86:
        /*0108*/ 	.byte	0x04, 0x2f
        /*010a*/ 	.short	(.L_88 - .L_87)
	.align		4
.L_87:
        /*010c*/ 	.word	index@(_ZN3cub18CUB_300001_SM_10006detail6reduce28DeviceReduceSingleTileKernelINS2_10policy_hubIfyN4cuda3std3__44plusIfEEE10Policy1000EPfSC_iS9_ffNS7_10__identityEEEvT0_T1_T2_T3_T4_T6_)
        /*0110*/ 	.word	0x0000001e


	//----- nvinfo : EIATTR_FRAME_SIZE
	.align		4
.L_88:
        /*0114*/ 	.byte	0x04, 0x11
        /*0116*/ 	.short	(.L_90 - .L_89)
	.align		4
.L_89:
        /*0118*/ 	.word	index@(_ZN3cub18CUB_300001_SM_10006detail6reduce28DeviceReduceSingleTileKernelINS2_10policy_hubIfyN4cuda3std3__44plusIfEEE10Policy1000EPfSC_iS9_ffNS7_10__identityEEEvT0_T1_T2_T3_T4_T6_)
        /*011c*/ 	.word	0x00000000


	//----- nvinfo : EIATTR_MIN_STACK_SIZE
	.align		4
.L_90:
        /*0120*/ 	.byte	0x04, 0x12
        /*0122*/ 	.short	(.L_92 - .L_91)
	.align		4
.L_91:
        /*0124*/ 	.word	index@(_ZN3cub18CUB_300001_SM_10006detail6reduce28DeviceReduceSingleTileKernelINS2_10policy_hubIfyN4cuda3std3__44plusIfEEE10Policy1000EPfSC_iS9_ffNS7_10__identityEEEvT0_T1_T2_T3_T4_T6_)
        /*0128*/ 	.word	0x00000000


	//----- nvinfo : EIATTR_MIN_STACK_SIZE
	.align		4
.L_92:
        /*012c*/ 	.byte	0x04, 0x12
        /*012e*/ 	.short	(.L_94 - .L_93)
	.align		4
.L_93:
        /*0130*/ 	.word	index@(_ZN3cub18CUB_300001_SM_10006detail6reduce18DeviceReduceKernelINS2_10policy_hubIfyN4cuda3std3__44plusIfEEE10Policy1000EN6thrust24THRUST_300001_SM_1000_NS6detail15normal_iteratorINSD_10device_ptrIfEEEEyS9_fNS7_10__identityEEEvT0_PT3_T1_NS0_13GridEvenShareISN_EET2_T4_)
        /*0134*/ 	.word	0x00000000


	//----- nvinfo : EIATTR_MIN_STACK_SIZE
	.align		4
.L_94:
        /*0138*/ 	.byte	0x04, 0x12
        /*013a*/ 	.short	(.L_96 - .L_95)
	.align		4
.L_95:
        /*013c*/ 	.word	index@(_ZN3cub18CUB_300001_SM_10006detail6reduce28DeviceReduceSingleTileKernelINS2_10policy_hubIfyN4cuda3std3__44plusIfEEE10Policy1000EN6thrust24THRUST_300001_SM_1000_NS6detail15normal_iteratorINSD_10device_ptrIfEEEEPfyS9_ffNS7_10__identityEEEvT0_T1_T2_T3_T4_T6_)
        /*0140*/ 	.word	0x00000000


	//----- nvinfo : EIATTR_MIN_STACK_SIZE
	.align		4
.L_96:
        /*0144*/ 	.byte	0x04, 0x12
        /*0146*/ 	.short	(.L_98 - .L_97)
	.align		4
.L_97:
        /*0148*/ 	.word	index@(_ZN3cub18CUB_300001_SM_10006detail6reduce28DeviceReduceSingleTileKernelINS2_10policy_hubIfjN4cuda3std3__44plusIfEEE10Policy1000EPfSC_iS9_ffNS7_10__identityEEEvT0_T1_T2_T3_T4_T6_)
        /*014c*/ 	.word	0x00000000


	//----- nvinfo : EIATTR_MIN_STACK_SIZE
	.align		4
.L_98:
        /*0150*/ 	.byte	0x04, 0x12
        /*0152*/ 	.short	(.L_100 - .L_99)
	.align		4
.L_99:
        /*0154*/ 	.word	index@(_ZN3cub18CUB_300001_SM_10006detail6reduce18DeviceReduceKernelINS2_10policy_hubIfjN4cuda3std3__44plusIfEEE10Policy1000EN6thrust24THRUST_300001_SM_1000_NS6detail15normal_iteratorINSD_10device_ptrIfEEEEjS9_fNS7_10__identityEEEvT0_PT3_T1_NS0_13GridEvenShareISN_EET2_T4_)
        /*0158*/ 	.word	0x00000000


	//----- nvinfo : EIATTR_MIN_STACK_SIZE
	.align		4
.L_100:
        /*015c*/ 	.byte	0x04, 0x12
        /*015e*/ 	.short	(.L_102 - .L_101)
	.align		4
.L_101:
        /*0160*/ 	.word	index@(_ZN3cub18CUB_300001_SM_10006detail6reduce28DeviceReduceSingleTileKernelINS2_10policy_hubIfjN4cuda3std3__44plusIfEEE10Policy1000EN6thrust24THRUST_300001_SM_1000_NS6detail15normal_iteratorINSD_10device_ptrIfEEEEPfjS9_ffNS7_10__identityEEEvT0_T1_T2_T3_T4_T6_)
        /*0164*/ 	.word	0x00000000


	//----- nvinfo : EIATTR_MIN_STACK_SIZE
	.align		4
.L_102:
        /*0168*/ 	.byte	0x04, 0x12
        /*016a*/ 	.short	(.L_104 - .L_103)
	.align		4
.L_103:
        /*016c*/ 	.word	index@(_ZN3cub18CUB_300001_SM_10006detail9transform16transform_kernelINS2_10policy_hubILb1EN4cuda3std3__45tupleIJN6thrust24THRUST_300001_SM_1000_NS6detail15normal_iteratorINSA_10device_ptrIKfEEEESG_EEEE10policy1000El12weighted_mulNSC_INSD_IfEEEEJPSE_SN_EEEvT0_iT1_T2_DpNS2_10kernel_argIT3_EE)
        /*0170*/ 	.word	0x00000000


	//----- nvinfo : EIATTR_MIN_STACK_SIZE
	.align		4
.L_104:
        /*0174*/ 	.byte	0x04, 0x12
        /*0176*/ 	.short	(.L_106 - .L_105)
	.align		4
.L_105:
        /*0178*/ 	.word	index@(_ZN3cub18CUB_300001_SM_10006detail9transform16transform_kernelINS2_10policy_hubILb1EN4cuda3std3__45tupleIJN6thrust24THRUST_300001_SM_1000_NS6detail15normal_iteratorINSA_10device_ptrIKfEEEESG_EEEE10policy1000Ei12weighted_mulNSC_INSD_IfEEEEJPSE_SN_EEEvT0_iT1_T2_DpNS2_10kernel_argIT3_EE)
        /*017c*/ 	.word	0x00000000


	//----- nvinfo : EIATTR_MIN_STACK_SIZE
	.align		4
.L_106:
        /*0180*/ 	.byte	0x04, 0x12
        /*0182*/ 	.short	(.L_108 - .L_107)
	.align		4
.L_107:
        /*0184*/ 	.word	index@(_ZN3cub18CUB_300001_SM_10006detail8for_each13static_kernelINS2_12policy_hub_t12policy_500_tElN6thrust24THRUST_300001_SM_1000_NS8cuda_cub6__fill7functorINS7_6detail15normal_iteratorINS7_10device_ptrIfEEEEfEEEEvT0_T1_)
        /*0188*/ 	.word	0x00000000


	//----- nvinfo : EIATTR_MIN_STACK_SIZE
	.align		4
.L_108:
        /*018c*/ 	.byte	0x04, 0x12
        /*018e*/ 	.short	(.L_110 - .L_109)
	.align		4
.L_109:
        /*0190*/ 	.word	index@(_ZN3cub18CUB_300001_SM_10006detail8for_each13static_kernelINS2_12policy_hub_t12policy_500_tEmN6thrust24THRUST_300001_SM_1000_NS8cuda_cub20__uninitialized_fill7functorINS7_10device_ptrIfEEfEEEEvT0_T1_)
        /*0194*/ 	.word	0x00000000


	//----- nvinfo : EIATTR_MIN_STACK_SIZE
	.align		4
.L_110:
        /*0198*/ 	.byte	0x04, 0x12
        /*019a*/ 	.short	(.L_112 - .L_111)
	.align		4
.L_111:
        /*019c*/ 	.word	index@(_ZN3cub18CUB_300001_SM_10006detail8for_each13static_kernelINS2_12policy_hub_t12policy_500_tEmN6thrust24THRUST_300001_SM_1000_NS8cuda_cub6__fill7functorINS7_6detail15normal_iteratorINS7_10device_ptrIfEEEEfEEEEvT0_T1_)
        /*01a0*/ 	.word	0x00000000


	//----- nvinfo : EIATTR_MIN_STACK_SIZE
	.align		4
.L_112:
        /*01a4*/ 	.byte	0x04, 0x12
        /*01a6*/ 	.short	(.L_114 - .L_113)
	.align		4
.L_113:
        /*01a8*/ 	.word	index@(_ZN3cub18CUB_300001_SM_10006detail11EmptyKernelIvEEvv)
        /*01ac*/ 	.word	0x00000000
.L_114:


//--------------------- .nv.compat                --------------------------
	.section	.nv.compat,"",@"SHT_CUDA_COMPAT_INFO"
	.align	4
        /*0000*/ 	.byte	0x02, 0x09, 0x00, 0x00, 0x02, 0x02, 0x01, 0x00, 0x02, 0x05, 0x05, 0x00, 0x03, 0x07, 0x01, 0x01
        /*0010*/ 	.byte	0x02, 0x03, 0x00, 0x00, 0x02, 0x06, 0x01, 0x00, 0x04, 0x0b, 0x08, 0x00, 0x09, 0x00, 0x00, 0x00
        /*0020*/ 	.byte	0x00, 0x00, 0x00, 0x00


//--------------------- .nv.info._ZN3cub18CUB_300001_SM_10006detail6reduce28DeviceReduceSingleTileKernelINS2_10policy_hubIfyN4cuda3std3__44plusIfEEE10Policy1000EPfSC_iS9_ffNS7_10__identityEEEvT0_T1_T2_T3_T4_T6_ --------------------------
	.section	.nv.info._ZN3cub18CUB_300001_SM_10006detail6reduce28DeviceReduceSingleTileKernelINS2_10policy_hubIfyN4cuda3std3__44plusIfEEE10Policy1000EPfSC_iS9_ffNS7_10__identityEEEvT0_T1_T2_T3_T4_T6_,"",@"SHT_CUDA_INFO"
	.sectionflags	@""
	.align	4


	//----- nvinfo : EIATTR_CUDA_API_VERSION
	.align		4
        /*0000*/ 	.byte	0x04, 0x37
        /*0002*/ 	.short	(.L_116 - .L_115)
.L_115:
        /*0004*/ 	.word	0x00000082


	//----- nvinfo : EIATTR_KPARAM_INFO
	.align		4
.L_116:
        /*0008*/ 	.byte	0x04, 0x17
        /*000a*/ 	.short	(.L_118 - .L_117)
.L_117:
        /*000c*/ 	.word	0x00000000
        /*0010*/ 	.short	0x0005
        /*0012*/ 	.short	0x001c
        /*0014*/ 	.byte	0x00, 0xf0, 0x05, 0x00


	//----- nvinfo : EIATTR_KPARAM_INFO
	.align		4
.L_118:
        /*0018*/ 	.byte	0x04, 0x17
        /*001a*/ 	.short	(.L_120 - .L_119)
.L_119:
        /*001c*/ 	.word	0x00000000
        /*0020*/ 	.short	0x0004
        /*0022*/ 	.short	0x0018
        /*0024*/ 	.byte	0x00, 0xf0, 0x11, 0x00


	//----- nvinfo : EIATTR_KPARAM_INFO
	.align		4
.L_120:
        /*0028*/ 	.byte	0x04, 0x17
        /*002a*/ 	.short	(.L_122 - .L_121)
.L_121:
        /*002c*/ 	.word	0x00000000
        /*0030*/ 	.short	0x0003
        /*0032*/ 	.short	0x0014
        /*0034*/ 	.byte	0x00, 0xf0, 0x05, 0x00


	//----- nvinfo : EIATTR_KPARAM_INFO
	.align		4
.L_122:
        /*0038*/ 	.byte	0x04, 0x17
        /*003a*/ 	.short	(.L_124 - .L_123)
.L_123:
        /*003c*/ 	.word	0x00000000
        /*0040*/ 	.short	0x0002
        /*0042*/ 	.short	0x0010
        /*0044*/ 	.byte	0x00, 0xf0, 0x11, 0x00


	//----- nvinfo : EIATTR_KPARAM_INFO
	.align		4
.L_124:
        /*0048*/ 	.byte	0x04, 0x17
        /*004a*/ 	.short	(.L_126 - .L_125)
.L_125:
        /*004c*/ 	.word	0x00000000
        /*0050*/ 	.short	0x0001
        /*0052*/ 	.short	0x0008
        /*0054*/ 	.byte	0x00, 0xf5, 0x21, 0x00


	//----- nvinfo : EIATTR_KPARAM_INFO
	.align		4
.L_126:
        /*0058*/ 	.byte	0x04, 0x17
        /*005a*/ 	.short	(.L_128 - .L_127)
.L_127:
        /*005c*/ 	.word	0x00000000
        /*0060*/ 	.short	0x0000
        /*0062*/ 	.short	0x0000
        /*0064*/ 	.byte	0x00, 0xf5, 0x21, 0x00


	//----- nvinfo : EIATTR_SPARSE_MMA_MASK
	.align		4
.L_128:
        /*0068*/ 	.byte	0x03, 0x50
        /*006a*/ 	.short	0x0000


	//----- nvinfo : EIATTR_MAXREG_COUNT
	.align		4
        /*006c*/ 	.byte	0x03, 0x1b
        /*006e*/ 	.short	0x00ff


	//----- nvinfo : EIATTR_NUM_BARRIERS
	.align		4
        /*0070*/ 	.byte	0x02, 0x4c
        /*0072*/ 	.byte	0x01
	.zero		1


	//----- nvinfo : EIATTR_MERCURY_ISA_VERSION
	.align		4
        /*0074*/ 	.byte	0x03, 0x5f
        /*0076*/ 	.short	0x0101


	//----- nvinfo : EIATTR_COOP_GROUP_MASK_REGIDS
	.align		4
        /*0078*/ 	.byte	0x04, 0x29
        /*007a*/ 	.short	(.L_130 - .L_129)


	//   ....[0]....
.L_129:
        /*007c*/ 	.word	0xffffffff


	//   ....[1]....
        /*0080*/ 	.word	0xffffffff


	//   ....[2]....
        /*0084*/ 	.word	0xffffffff


	//   ....[3]....
        /*0088*/ 	.word	0xffffffff


	//   ....[4]....
        /*008c*/ 	.word	0xffffffff


	//   ....[5]....
        /*0090*/ 	.word	0xffffffff


	//   ....[6]....
        /*0094*/ 	.word	0xffffffff


	//   ....[7]....
        /*0098*/ 	.word	0xffffffff


	//   ....[8]....
        /*009c*/ 	.word	0xffffffff


	//   ....[9]....
        /*00a0*/ 	.word	0xffffffff


	//   ....[10]....
        /*00a4*/ 	.word	0xffffffff


	//   ....[11]....
        /*00a8*/ 	.word	0xffffffff


	//   ....[12]....
        /*00ac*/ 	.word	0xffffffff


	//   ....[13]....
        /*00b0*/ 	.word	0xffffffff


	//   ....[14]....
        /*00b4*/ 	.word	0xffffffff


	//   ....[15]....
        /*00b8*/ 	.word	0xffffffff


	//   ....[16]....
        /*00bc*/ 	.word	0xffffffff


	//   ....[17]....
        /*00c0*/ 	.word	0xffffffff


	//   ....[18]....
        /*00c4*/ 	.word	0xffffffff


	//   ....[19]....
        /*00c8*/ 	.word	0xffffffff


	//   ....[20]....
        /*00cc*/ 	.word	0xffffffff


	//   ....[21]....
        /*00d0*/ 	.word	0xffffffff


	//   ....[22]....
        /*00d4*/ 	.word	0xffffffff


	//   ....[23]....
        /*00d8*/ 	.word	0xffffffff


	//   ....[24]....
        /*00dc*/ 	.word	0xffffffff


	//   ....[25]....
        /*00e0*/ 	.word	0xffffffff


	//   ....[26]....
        /*00e4*/ 	.word	0xffffffff


	//   ....[27]....
        /*00e8*/ 	.word	0xffffffff


	//   ....[28]....
        /*00ec*/ 	.word	0xffffffff


	//   ....[29]....
        /*00f0*/ 	.word	0xffffffff


	//----- nvinfo : EIATTR_COOP_GROUP_INSTR_OFFSETS
	.align		4
.L_130:
        /*00f4*/ 	.byte	0x04, 0x28
        /*00f6*/ 	.short	(.L_132 - .L_131)


	//   ....[0]....
.L_131:
        /*00f8*/ 	.word	0x00000980


	//   ....[1]....
        /*00fc*/ 	.word	0x000009e0


	//   ....[2]....
        /*0100*/ 	.word	0x00000a50


	//   ....[3]....
        /*0104*/ 	.word	0x00000aa0


	//   ....[4]....
        /*0108*/ 	.word	0x00000ad0


	//   ....[5]....
        /*010c*/ 	.word	0x00000c90


	//   ....[6]....
        /*0110*/ 	.word	0x00000d20


	//   ....[7]....
        /*0114*/ 	.word	0x00000d60


	//   ....[8]....
        /*0118*/ 	.word	0x00000db0


	//   ....[9]....
        /*011c*/ 	.word	0x00000df0


	//   ....[10]....
        /*0120*/ 	.word	0x00001c00


	//   ....[11]....
        /*0124*/ 	.word	0x00001c80


	//   ....[12]....
        /*0128*/ 	.word	0x00001cd0


	//   ....[13]....
        /*012c*/ 	.word	0x00001d10


	//   ....[14]....
        /*0130*/ 	.word	0x00001d40


	//   ....[15]....
        /*0134*/ 	.word	0x00002700


	//   ....[16]....
        /*0138*/ 	.word	0x00002760


	//   ....[17]....
        /*013c*/ 	.word	0x000027d0


	//   ....[18]....
        /*0140*/ 	.word	0x00002820


	//   ....[19]....
        /*0144*/ 	.word	0x00002850


	//   ....[20]....
        /*0148*/ 	.word	0x00002a10


	//   ....[21]....
        /*014c*/ 	.word	0x00002a90


	//   ....[22]....
        /*0150*/ 	.word	0x00002ad0


	//   ....[23]....
        /*0154*/ 	.word	0x00002b10


	//   ....[24]....
        /*0158*/ 	.word	0x00002b70


	//   ....[25]....
        /*015c*/ 	.word	0x00003b00


	//   ....[26]....
        /*0160*/ 	.word	0x00003b80


	//   ....[27]....
        /*0164*/ 	.word	0x00003bd0


	//   ....[28]....
        /*0168*/ 	.word	0x00003c10


	//   ....[29]....
        /*016c*/ 	.word	0x00003c40


	//----- nvinfo : EIATTR_VRC_CTA_INIT_COUNT
	.align		4
.L_132:
        /*0170*/ 	.byte	0x02, 0x4a
	.zero		1
	.zero		1


	//----- nvinfo : EIATTR_EXIT_INSTR_OFFSETS
	.align		4
        /*0174*/ 	.byte	0x04, 0x1c
        /*0176*/ 	.short	(.L_134 - .L_133)


	//   ....[0]....
.L_133:
        /*0178*/ 	.word	0x00000080


	//   ....[1]....
        /*017c*/ 	.word	0x000000c0


	//   ....[2]....
        /*0180*/ 	.word	0x00003d90


	//   ....[3]....
        /*0184*/ 	.word	0x00003de0


	//----- nvinfo : EIATTR_MAX_THREADS
	.align		4
.L_134:
        /*0188*/ 	.byte	0x04, 0x05
        /*018a*/ 	.short	(.L_136 - .L_135)
.L_135:
        /*018c*/ 	.word	0x00000100
        /*0190*/ 	.word	0x00000001
        /*0194*/ 	.word	0x00000001


	//----- nvinfo : EIATTR_CRS_STACK_SIZE
	.align		4
.L_136:
        /*0198*/ 	.byte	0x04, 0x1e
        /*019a*/ 	.short	(.L_138 - .L_137)
.L_137:
        /*019c*/ 	.word	0x00000000


	//----- nvinfo : EIATTR_CBANK_PARAM_SIZE
	.align		4
.L_138:
        /*01a0*/ 	.byte	0x03, 0x19
        /*01a2*/ 	.short	0x001d


	//----- nvinfo : EIATTR_PARAM_CBANK
	.align		4
        /*01a4*/ 	.byte	0x04, 0x0a
        /*01a6*/ 	.short	(.L_140 - .L_139)
	.align		4
.L_139:
        /*01a8*/ 	.word	index@(.nv.constant0._ZN3cub18CUB_300001_SM_10006detail6reduce28DeviceReduceSingleTileKernelINS2_10policy_hubIfyN4cuda3std3__44plusIfEEE10Policy1000EPfSC_iS9_ffNS7_10__identityEEEvT0_T1_T2_T3_T4_T6_)
        /*01ac*/ 	.short	0x0380
        /*01ae*/ 	.short	0x001d


	//----- nvinfo : EIATTR_SW_WAR
	.align		4
.L_140:
        /*01b0*/ 	.byte	0x04, 0x36
        /*01b2*/ 	.short	(.L_142 - .L_141)
.L_141:
        /*01b4*/ 	.word	0x00000008
.L_142:


//--------------------- .nv.info._ZN3cub18CUB_300001_SM_10006detail6reduce18DeviceReduceKernelINS2_10policy_hubIfyN4cuda3std3__44plusIfEEE10Policy1000EN6thrust24THRUST_300001_SM_1000_NS6detail15normal_iteratorINSD_10device_ptrIfEEEEyS9_fNS7_10__identityEEEvT0_PT3_T1_NS0_13GridEvenShareISN_EET2_T4_ --------------------------
	.section	.nv.info._ZN3cub18CUB_300001_SM_10006detail6reduce18DeviceReduceKernelINS2_10policy_hubIfyN4cuda3std3__44plusIfEEE10Policy1000EN6thrust24THRUST_300001_SM_1000_NS6detail15normal_iteratorINSD_10device_ptrIfEEEEyS9_fNS7_10__identityEEEvT0_PT3_T1_NS0_13GridEvenShareISN_EET2_T4_,"",@"SHT_CUDA_INFO"
	.sectionflags	@""
	.align	4


	//----- nvinfo : EIATTR_CUDA_API_VERSION
	.align		4
        /*0000*/ 	.byte	0x04, 0x37
        /*0002*/ 	.short	(.L_144 - .L_143)
.L_143:
        /*0004*/ 	.word	0x00000082


	//----- nvinfo : EIATTR_KPARAM_INFO
	.align		4
.L_144:
        /*0008*/ 	.byte	0x04, 0x17
        /*000a*/ 	.short	(.L_146 - .L_145)
.L_145:
        /*000c*/ 	.word	0x00000000
        /*0010*/ 	.short	0x0005
        /*0012*/ 	.short	0x0061
        /*0014*/ 	.byte	0x00, 0xf0, 0x05, 0x00


	//----- nvinfo : EIATTR_KPARAM_INFO
	.align		4
.L_146:
        /*0018*/ 	.byte	0x04, 0x17
        /*001a*/ 	.short	(.L_148 - .L_147)
.L_147:
        /*001c*/ 	.word	0x00000000
        /*0020*/ 	.short	0x0004
        /*0022*/ 	.short	0x0060
        /*0024*/ 	.byte	0x00, 0xf0, 0x05, 0x00


	//----- nvinfo : EIATTR_KPARAM_INFO
	.align		4
.L_148:
        /*0028*/ 	.byte	0x04, 0x17
        /*002a*/ 	.short	(.L_150 - .L_149)
.L_149:
        /*002c*/ 	.word	0x00000000
        /*0030*/ 	.short	0x0003
        /*0032*/ 	.short	0x0018
        /*0034*/ 	.byte	0x00, 0xf0, 0x21, 0x01


	//----- nvinfo : EIATTR_KPARAM_INFO
	.align		4
.L_150:
        /*0038*/ 	.byte	0x04, 0x17
        /*003a*/ 	.short	(.L_152 - .L_151)
.L_151:
        /*003c*/ 	.word	0x00000000
        /*0040*/ 	.short	0x0002
        /*0042*/ 	.short	0x0010
        /*0044*/ 	.byte	0x00, 0xf0, 0x21, 0x00


	//----- nvinfo : EIATTR_KPARAM_INFO
	.align		4
.L_152:
        /*0048*/ 	.byte	0x04, 0x17
        /*004a*/ 	.short	(.L_154 - .L_153)
.L_153:
        /*004c*/ 	.word	0x00000000
        /*0050*/ 	.short	0x0001
        /*0052*/ 	.short	0x0008
        /*0054*/ 	.byte	0x00, 0xf5, 0x21, 0x00


	//----- nvinfo : EIATTR_KPARAM_INFO
	.align		4
.L_154:
        /*0058*/ 	.byte	0x04, 0x17
        /*005a*/ 	.short	(.L_156 - .L_155)
.L_155:
        /*005c*/ 	.word	0x00000000
        /*0060*/ 	.short	0x0000
        /*0062*/ 	.short	0x0000
        /*0064*/ 	.byte	0x00, 0xf0, 0x21, 0x00


	//----- nvinfo : EIATTR_SPARSE_MMA_MASK
	.align		4
.L_156:
        /*0068*/ 	.byte	0x03, 0x50
        /*006a*/ 	.short	0x0000


	//----- nvinfo : EIATTR_MAXREG_COUNT
	.align		4
        /*006c*/ 	.byte	0x03, 0x1b
        /*006e*/ 	.short	0x00ff


	//----- nvinfo : EIATTR_NUM_BARRIERS
	.align		4
        /*0070*/ 	.byte	0x02, 0x4c
        /*0072*/ 	.byte	0x01
	.zero		1


	//----- nvinfo : EIATTR_MERCURY_ISA_VERSION
	.align		4
        /*0074*/ 	.byte	0x03, 0x5f
        /*0076*/ 	.short	0x0101


	//----- nvinfo : EIATTR_COOP_GROUP_MASK_REGIDS
	.align		4
        /*0078*/ 	.byte	0x04, 0x29
        /*007a*/ 	.short	(.L_158 - .L_157)


	//   ....[0]....
.L_157:
        /*007c*/ 	.word	0xffffffff


	//   ....[1]....
        /*0080*/ 	.word	0xffffffff


	//   ....[2]....
        /*0084*/ 	.word	0xffffffff


	//   ....[3]....
        /*0088*/ 	.word	0xffffffff


	//   ....[4]....
        /*008c*/ 	.word	0xffffffff


	//   ....[5]....
        /*0090*/ 	.word	0xffffffff


	//   ....[6]....
        /*0094*/ 	.word	0xffffffff


	//   ....[7]....
        /*0098*/ 	.word	0xffffffff


	//   ....[8]....
        /*009c*/ 	.word	0xffffffff


	//   ....[9]....
        /*00a0*/ 	.word	0xffffffff


	//   ....[10]....
        /*00a4*/ 	.word	0xffffffff


	//   ....[11]....
        /*00a8*/ 	.word	0xffffffff


	//   ....[12]....
        /*00ac*/ 	.word	0xffffffff


	//   ....[13]....
        /*00b0*/ 	.word	0xffffffff


	//   ....[14]....
        /*00b4*/ 	.word	0xffffffff


	//----- nvinfo : EIATTR_COOP_GROUP_INSTR_OFFSETS
	.align		4
.L_158:
        /*00b8*/ 	.byte	0x04, 0x28
        /*00ba*/ 	.short	(.L_160 - .L_159)


	//   ....[0]....
.L_159:
        /*00bc*/ 	.word	0x000009c0


	//   ....[1]....
        /*00c0*/ 	.word	0x00000a20


	//   ....[2]....
        /*00c4*/ 	.word	0x00000a90


	//   ....[3]....
        /*00c8*/ 	.word	0x00000ae0


	//   ....[4]....
        /*00cc*/ 	.word	0x00000b10


	//   ....[5]....
        /*00d0*/ 	.word	0x00000cd0


	//   ....[6]....
        /*00d4*/ 	.word	0x00000d60


	//   ....[7]....
        /*00d8*/ 	.word	0x00000dd0


	//   ....[8]....
        /*00dc*/ 	.word	0x00000e20


	//   ....[9]....
        /*00e0*/ 	.word	0x00000e50


	//   ....[10]....
        /*00e4*/ 	.word	0x00002030


	//   ....[11]....
        /*00e8*/ 	.word	0x000020c0


	//   ....[12]....
        /*00ec*/ 	.word	0x00002110


	//   ....[13]....
        /*00f0*/ 	.word	0x00002150


	//   ....[14]....
        /*00f4*/ 	.word	0x00002180


	//----- nvinfo : EIATTR_VRC_CTA_INIT_COUNT
	.align		4
.L_160:
        /*00f8*/ 	.byte	0x02, 0x4a
	.zero		1
	.zero		1


	//----- nvinfo : EIATTR_EXIT_INSTR_OFFSETS
	.align		4
        /*00fc*/ 	.byte	0x04, 0x1c
        /*00fe*/ 	.short	(.L_162 - .L_161)


	//   ....[0]....
.L_161:
        /*0100*/ 	.word	0x000022d0


	//   ....[1]....
        /*0104*/ 	.word	0x00002330


	//----- nvinfo : EIATTR_MAX_THREADS
	.align		4
.L_162:
        /*0108*/ 	.byte	0x04, 0x05
        /*010a*/ 	.short	(.L_164 - .L_163)
.L_163:
        /*010c*/ 	.word	0x00000100
        /*0110*/ 	.word	0x00000001
        /*0114*/ 	.word	0x00000001


	//----- nvinfo : EIATTR_CRS_STACK_SIZE
	.align		4
.L_164:
        /*0118*/ 	.byte	0x04, 0x1e
        /*011a*/ 	.short	(.L_166 - .L_165)
.L_165:
        /*011c*/ 	.word	0x00000000


	//----- nvinfo : EIATTR_CBANK_PARAM_SIZE
	.align		4
.L_166:
        /*0120*/ 	.byte	0x03, 0x19
        /*0122*/ 	.short	0x0062


	//----- nvinfo : EIATTR_PARAM_CBANK
	.align		4
        /*0124*/ 	.byte	0x04, 0x0a
        /*0126*/ 	.short	(.L_168 - .L_167)
	.align		4
.L_167:
        /*0128*/ 	.word	index@(.nv.constant0._ZN3cub18CUB_300001_SM_10006detail6reduce18DeviceReduceKernelINS2_10policy_hubIfyN4cuda3std3__44plusIfEEE10Policy1000EN6thrust24THRUST_300001_SM_1000_NS6detail15normal_iteratorINSD_10device_ptrIfEEEEyS9_fNS7_10__identityEEEvT0_PT3_T1_NS0_13GridEvenShareISN_EET2_T4_)
        /*012c*/ 	.short	0x0380
        /*012e*/ 	.short	0x0062


	//----- nvinfo : EIATTR_SW_WAR
	.align		4
.L_168:
        /*0130*/ 	.byte	0x04, 0x36
        /*0132*/ 	.short	(.L_170 - .L_169)
.L_169:
        /*0134*/ 	.word	0x00000008
.L_170:


//--------------------- .nv.info._ZN3cub18CUB_300001_SM_10006detail6reduce28DeviceReduceSingleTileKernelINS2_10policy_hubIfyN4cuda3std3__44plusIfEEE10Policy1000EN6thrust24THRUST_300001_SM_1000_NS6detail15normal_iteratorINSD_10device_ptrIfEEEEPfyS9_ffNS7_10__identityEEEvT0_T1_T2_T3_T4_T6_ --------------------------
	.section	.nv.info._ZN3cub18CUB_300001_SM_10006detail6reduce28DeviceReduceSingleTileKernelINS2_10policy_hubIfyN4cuda3std3__44plusIfEEE10Policy1000EN6thrust24THRUST_300001_SM_1000_NS6detail15normal_iteratorINSD_10device_ptrIfEEEEPfyS9_ffNS7_10__identityEEEvT0_T1_T2_T3_T4_T6_,"",@"SHT_CUDA_INFO"
	.sectionflags	@""
	.align	4


	//----- nvinfo : EIATTR_CUDA_API_VERSION
	.align		4
        /*0000*/ 	.byte	0x04, 0x37
        /*0002*/ 	.short	(.L_172 - .L_171)
.L_171:
        /*0004*/ 	.word	0x00000082


	//----- nvinfo : EIATTR_KPARAM_INFO
	.align		4
.L_172:
        /*0008*/ 	.byte	0x04, 0x17
        /*000a*/ 	.short	(.L_174 - .L_173)
.L_173:
        /*000c*/ 	.word	0x00000000
        /*0010*/ 	.short	0x0005
        /*0012*/ 	.short	0x0020
        /*0014*/ 	.byte	0x00, 0xf0, 0x05, 0x00


	//----- nvinfo : EIATTR_KPARAM_INFO
	.align		4
.L_174:
        /*0018*/ 	.byte	0x04, 0x17
        /*001a*/ 	.short	(.L_176 - .L_175)
.L_175:
        /*001c*/ 	.word	0x00000000
        /*0020*/ 	.short	0x0004
        /*0022*/ 	.short	0x001c
        /*0024*/ 	.byte	0x00, 0xf0, 0x11, 0x00


	//----- nvinfo : EIATTR_KPARAM_INFO
	.align		4
.L_176:
        /*0028*/ 	.byte	0x04, 0x17
        /*002a*/ 	.short	(.L_178 - .L_177)
.L_177:
        /*002c*/ 	.word	0x00000000
        /*0030*/ 	.short	0x0003
        /*0032*/ 	.short	0x0018
        /*0034*/ 	.byte	0x00, 0xf0, 0x05, 0x00


	//----- nvinfo : EIATTR_KPARAM_INFO
	.align		4
.L_178:
        /*0038*/ 	.byte	0x04, 0x17
        /*003a*/ 	.short	(.L_180 - .L_179)
.L_179:
        /*003c*/ 	.word	0x00000000
        /*0040*/ 	.short	0x0002
        /*0042*/ 	.short	0x0010
        /*0044*/ 	.byte	0x00, 0xf0, 0x21, 0x00


	//----- nvinfo : EIATTR_KPARAM_INFO
	.align		4
.L_180:
        /*0048*/ 	.byte	0x04, 0x17
        /*004a*/ 	.short	(.L_182 - .L_181)
.L_181:
        /*004c*/ 	.word	0x00000000
        /*0050*/ 	.short	0x0001
        /*0052*/ 	.short	0x0008
        /*0054*/ 	.byte	0x00, 0xf5, 0x21, 0x00


	//----- nvinfo : EIATTR_KPARAM_INFO
	.align		4
.L_182:
        /*0058*/ 	.byte	0x04, 0x17
        /*005a*/ 	.short	(.L_184 - .L_183)
.L_183:
        /*005c*/ 	.word	0x00000000
        /*0060*/ 	.short	0x0000
        /*0062*/ 	.short	0x0000
        /*0064*/ 	.byte	0x00, 0xf0, 0x21, 0x00


	//----- nvinfo : EIATTR_SPARSE_MMA_MASK
	.align		4
.L_184:
        /*0068*/ 	.byte	0x03, 0x50
        /*006a*/ 	.short	0x0000


	//----- nvinfo : EIATTR_MAXREG_COUNT
	.align		4
        /*006c*/ 	.byte	0x03, 0x1b
        /*006e*/ 	.short	0x00ff


	//----- nvinfo : EIATTR_NUM_BARRIERS
	.align		4
        /*0070*/ 	.byte	0x02, 0x4c
        /*0072*/ 	.byte	0x01
	.zero		1


	//----- nvinfo : EIATTR_MERCURY_ISA_VERSION
	.align		4
        /*0074*/ 	.byte	0x03, 0x5f
        /*0076*/ 	.short	0x0101


	//----- nvinfo : EIATTR_COOP_GROUP_MASK_REGIDS
	.align		4
        /*0078*/ 	.byte	0x04, 0x29
        /*007a*/ 	.short	(.L_186 - .L_185)


	//   ....[0]....
.L_185:
        /*007c*/ 	.word	0xffffffff


	//   ....[1]....
        /*0080*/ 	.word	0xffffffff


	//   ....[2]....
        /*0084*/ 	.word	0xffffffff


	//   ....[3]....
        /*0088*/ 	.word	0xffffffff


	//   ....[4]....
        /*008c*/ 	.word	0xffffffff


	//   ....[5]....
        /*0090*/ 	.word	0xffffffff


	//   ....[6]....
        /*0094*/ 	.word	0xffffffff


	//   ....[7]....
        /*0098*/ 	.word	0xffffffff


	//   ....[8]....
        /*009c*/ 	.word	0xffffffff


	//   ....[9]....
        /*00a0*/ 	.word	0xffffffff


	//   ....[10]....
        /*00a4*/ 	.word	0xffffffff


	//   ....[11]....
        /*00a8*/ 	.word	0xffffffff


	//   ....[12]....
        /*00ac*/ 	.word	0xffffffff


	//   ....[13]....
        /*00b0*/ 	.word	0xffffffff


	//   ....[14]....
        /*00b4*/ 	.word	0xffffffff


	//----- nvinfo : EIATTR_COOP_GROUP_INSTR_OFFSETS
	.align		4
.L_186:
        /*00b8*/ 	.byte	0x04, 0x28
        /*00ba*/ 	.short	(.L_188 - .L_187)


	//   ....[0]....
.L_187:
        /*00bc*/ 	.word	0x00000930


	//   ....[1]....
        /*00c0*/ 	.word	0x00000990


	//   ....[2]....
        /*00c4*/ 	.word	0x00000a00


	//   ....[3]....
        /*00c8*/ 	.word	0x00000a50


	//   ....[4]....
        /*00cc*/ 	.word	0x00000a80


	//   ....[5]....
        /*00d0*/ 	.word	0x00000c40


	//   ....[6]....
        /*00d4*/ 	.word	0x00000cd0


	//   ....[7]....
        /*00d8*/ 	.word	0x00000d20


	//   ....[8]....
        /*00dc*/ 	.word	0x00000d60


	//   ....[9]....
        /*00e0*/ 	.word	0x00000da0


	//   ....[10]....
        /*00e4*/ 	.word	0x00001dc0


	//   ....[11]....
        /*00e8*/ 	.word	0x00001e40


	//   ....[12]....
        /*00ec*/ 	.word	0x00001e90


	//   ....[13]....
        /*00f0*/ 	.word	0x00001ed0


	//   ....[14]....
        /*00f4*/ 	.word	0x00001f00


	//----- nvinfo : EIATTR_VRC_CTA_INIT_COUNT
	.align		4
.L_188:
        /*00f8*/ 	.byte	0x02, 0x4a
	.zero		1
	.zero		1


	//----- nvinfo : EIATTR_EXIT_INSTR_OFFSETS
	.align		4
        /*00fc*/ 	.byte	0x04, 0x1c
        /*00fe*/ 	.short	(.L_190 - .L_189)


	//   ....[0]....
.L_189:
        /*0100*/ 	.word	0x000000a0


	//   ....[1]....
        /*0104*/ 	.word	0x000000e0


	//   ....[2]....
        /*0108*/ 	.word	0x00002040


	//   ....[3]....
        /*010c*/ 	.word	0x00002090


	//----- nvinfo : EIATTR_MAX_THREADS
	.align		4
.L_190:
        /*0110*/ 	.byte	0x04, 0x05
        /*0112*/ 	.short	(.L_192 - .L_191)
.L_191:
        /*0114*/ 	.word	0x00000100
        /*0118*/ 	.word	0x00000001
        /*011c*/ 	.word	0x00000001


	//----- nvinfo : EIATTR_CRS_STACK_SIZE
	.align		4
.L_192:
        /*0120*/ 	.byte	0x04, 0x1e
        /*0122*/ 	.short	(.L_194 - .L_193)
.L_193:
        /*0124*/ 	.word	0x00000000


	//----- nvinfo : EIATTR_CBANK_PARAM_SIZE
	.align		4
.L_194:
        /*0128*/ 	.byte	0x03, 0x19
        /*012a*/ 	.short	0x0021


	//----- nvinfo : EIATTR_PARAM_CBANK
	.align		4
        /*012c*/ 	.byte	0x04, 0x0a
        /*012e*/ 	.short	(.L_196 - .L_195)
	.align		4
.L_195:
        /*0130*/ 	.word	index@(.nv.constant0._ZN3cub18CUB_300001_SM_10006detail6reduce28DeviceReduceSingleTileKernelINS2_10policy_hubIfyN4cuda3std3__44plusIfEEE10Policy1000EN6thrust24THRUST_300001_SM_1000_NS6detail15normal_iteratorINSD_10device_ptrIfEEEEPfyS9_ffNS7_10__identityEEEvT0_T1_T2_T3_T4_T6_)
        /*0134*/ 	.short	0x0380
        /*0136*/ 	.short	0x0021


	//----- nvinfo : EIATTR_SW_WAR
	.align		4
.L_196:
        /*0138*/ 	.byte	0x04, 0x36
        /*013a*/ 	.short	(.L_198 - .L_197)
.L_197:
        /*013c*/ 	.word	0x00000008
.L_198:


//--------------------- .nv.info._ZN3cub18CUB_300001_SM_10006detail6reduce28DeviceReduceSingleTileKernelINS2_10policy_hubIfjN4cuda3std3__44plusIfEEE10Policy1000EPfSC_iS9_ffNS7_10__identityEEEvT0_T1_T2_T3_T4_T6_ --------------------------
	.section	.nv.info._ZN3cub18CUB_300001_SM_10006detail6reduce28DeviceReduceSingleTileKernelINS2_10policy_hubIfjN4cuda3std3__44plusIfEEE10Policy1000EPfSC_iS9_ffNS7_10__identityEEEvT0_T1_T2_T3_T4_T6_,"",@"SHT_CUDA_INFO"
	.sectionflags	@""
	.align	4


	//----- nvinfo : EIATTR_CUDA_API_VERSION
	.align		4
        /*0000*/ 	.byte	0x04, 0x37
        /*0002*/ 	.short	(.L_200 - .L_199)
.L_199:
        /*0004*/ 	.word	0x00000082


	//----- nvinfo : EIATTR_KPARAM_INFO
	.align		4
.L_200:
        /*0008*/ 	.byte	0x04, 0x17
        /*000a*/ 	.short	(.L_202 - .L_201)
.L_201:
        /*000c*/ 	.word	0x00000000
        /*0010*/ 	.short	0x0005
        /*0012*/ 	.short	0x001c
        /*0014*/ 	.byte	0x00, 0xf0, 0x05, 0x00


	//----- nvinfo : EIATTR_KPARAM_INFO
	.align		4
.L_202:
        /*0018*/ 	.byte	0x04, 0x17
        /*001a*/ 	.short	(.L_204 - .L_203)
.L_203:
        /*001c*/ 	.word	0x00000000
        /*0020*/ 	.short	0x0004
        /*0022*/ 	.short	0x0018
        /*0024*/ 	.byte	0x00, 0xf0, 0x11, 0x00


	//----- nvinfo : EIATTR_KPARAM_INFO
	.align		4
.L_204:
        /*0028*/ 	.byte	0x04, 0x17
        /*002a*/ 	.short	(.L_206 - .L_205)
.L_205:
        /*002c*/ 	.word	0x00000000
        /*0030*/ 	.short	0x0003
        /*0032*/ 	.short	0x0014
        /*0034*/ 	.byte	0x00, 0xf0, 0x05, 0x00


	//----- nvinfo : EIATTR_KPARAM_INFO
	.align		4
.L_206:
        /*0038*/ 	.byte	0x04, 0x17
        /*003a*/ 	.short	(.L_208 - .L_207)
.L_207:
        /*003c*/ 	.word	0x00000000
        /*0040*/ 	.short	0x0002
        /*0042*/ 	.short	0x0010
        /*0044*/ 	.byte	0x00, 0xf0, 0x11, 0x00


	//----- nvinfo : EIATTR_KPARAM_INFO
	.align		4
.L_208:
        /*0048*/ 	.byte	0x04, 0x17
        /*004a*/ 	.short	(.L_210 - .L_209)
.L_209:
        /*004c*/ 	.word	0x00000000
        /*0050*/ 	.short	0x0001
        /*0052*/ 	.short	0x0008
        /*0054*/ 	.byte	0x00, 0xf5, 0x21, 0x00


	//----- nvinfo : EIATTR_KPARAM_INFO
	.align		4
.L_210:
        /*0058*/ 	.byte	0x04, 0x17
        /*005a*/ 	.short	(.L_212 - .L_211)
.L_211:
        /*005c*/ 	.word	0x00000000
        /*0060*/ 	.short	0x0000
        /*0062*/ 	.short	0x0000
        /*0064*/ 	.byte	0x00, 0xf5, 0x21, 0x00


	//----- nvinfo : EIATTR_SPARSE_MMA_MASK
	.align		4
.L_212:
        /*0068*/ 	.byte	0x03, 0x50
        /*006a*/ 	.short	0x0000


	//----- nvinfo : EIATTR_MAXREG_COUNT
	.align		4
        /*006c*/ 	.byte	0x03, 0x1b
        /*006e*/ 	.short	0x0080


	//----- nvinfo : EIATTR_NUM_BARRIERS
	.align		4
        /*0070*/ 	.byte	0x02, 0x4c
        /*0072*/ 	.byte	0x01
	.zero		1


	//----- nvinfo : EIATTR_MERCURY_ISA_VERSION
	.align		4
        /*0074*/ 	.byte	0x03, 0x5f
        /*0076*/ 	.short	0x0101


	//----- nvinfo : EIATTR_UNUSED_LOAD_BYTE_OFFSET
	.align		4
        /*0078*/ 	.byte	0x04, 0x44
        /*007a*/ 	.short	(.L_214 - .L_213)


	//   ....[0]....
.L_213:
        /*007c*/ 	.word	0x00000b70
        /*0080*/ 	.word	0x0000fff0


	//   ....[1]....
        /*0084*/ 	.word	0x00000f80
        /*0088*/ 	.word	0x0000fff0


	//   ....[2]....
        /*008c*/ 	.word	0x00002010
        /*0090*/ 	.word	0x0000fff0


	//   ....[3]....
        /*0094*/ 	.word	0x00002bb0
        /*0098*/ 	.word	0x0000fff0


	//   ....[4]....
        /*009c*/ 	.word	0x00002fc0
        /*00a0*/ 	.word	0x0000fff0


	//   ....[5]....
        /*00a4*/ 	.word	0x00004140
        /*00a8*/ 	.word	0x0000fff0


	//----- nvinfo : EIATTR_COOP_GROUP_MASK_REGIDS
	.align		4
.L_214:
        /*00ac*/ 	.byte	0x04, 0x29
        /*00ae*/ 	.short	(.L_216 - .L_215)


	//   ....[0]....
.L_215:
        /*00b0*/ 	.word	0xffffffff


	//   ....[1]....
        /*00b4*/ 	.word	0xffffffff


	//   ....[2]....
        /*00b8*/ 	.word	0xffffffff


	//   ....[3]....
        /*00bc*/ 	.word	0xffffffff


	//   ....[4]....
        /*00c0*/ 	.word	0xffffffff


	//   ....[5]....
        /*00c4*/ 	.word	0xffffffff


	//   ....[6]....
        /*00c8*/ 	.word	0xffffffff


	//   ....[7]....
        /*00cc*/ 	.word	0xffffffff


	//   ....[8]....
        /*00d0*/ 	.word	0xffffffff


	//   ....[9]....
        /*00d4*/ 	.word	0xffffffff


	//   ....[10]....
        /*00d8*/ 	.word	0xffffffff


	//   ....[11]....
        /*00dc*/ 	.word	0xffffffff


	//   ....[12]....
        /*00e0*/ 	.word	0xffffffff


	//   ....[13]....
        /*00e4*/ 	.word	0xffffffff


	//   ....[14]....
        /*00e8*/ 	.word	0xffffffff


	//   ....[15]....
        /*00ec*/ 	.word	0xffffffff


	//   ....[16]....
        /*00f0*/ 	.word	0xffffffff


	//   ....[17]....
        /*00f4*/ 	.word	0xffffffff


	//   ....[18]....
        /*00f8*/ 	.word	0xffffffff


	//   ....[19]....
        /*00fc*/ 	.word	0xffffffff


	//   ....[20]....
        /*0100*/ 	.word	0xffffffff


	//   ....[21]....
        /*0104*/ 	.word	0xffffffff


	//   ....[22]....
        /*0108*/ 	.word	0xffffffff


	//   ....[23]....
        /*010c*/ 	.word	0xffffffff


	//   ....[24]....
        /*0110*/ 	.word	0xffffffff


	//   ....[25]....
        /*0114*/ 	.word	0xffffffff


	//   ....[26]....
        /*0118*/ 	.word	0xffffffff


	//   ....[27]....
        /*011c*/ 	.word	0xffffffff


	//   ....[28]....
        /*0120*/ 	.word	0xffffffff


	//   ....[29]....
        /*0124*/ 	.word	0xffffffff


	//----- nvinfo : EIATTR_COOP_GROUP_INSTR_OFFSETS
	.align		4
.L_216:
        /*0128*/ 	.byte	0x04, 0x28
        /*012a*/ 	.short	(.L_218 - .L_217)


	//   ....[0]....
.L_217:
        /*012c*/ 	.word	0x00000980


	//   ....[1]....
        /*0130*/ 	.word	0x000009e0


	//   ....[2]....
        /*0134*/ 	.word	0x00000a50


	//   ....[3]....
        /*0138*/ 	.word	0x00000aa0


	//   ....[4]....
        /*013c*/ 	.word	0x00000ad0


	//   ....[5]....
        /*0140*/ 	.word	0x00000d20


	//   ....[6]....
        /*0144*/ 	.word	0x00000db0


	//   ....[7]....
        /*0148*/ 	.word	0x00000df0


	//   ....[8]....
        /*014c*/ 	.word	0x00000e40


	//   ....[9]....
        /*0150*/ 	.word	0x00000e80


	//   ....[10]....
        /*0154*/ 	.word	0x00001e30


	//   ....[11]....
        /*0158*/ 	.word	0x00001eb0


	//   ....[12]....
        /*015c*/ 	.word	0x00001f00


	//   ....[13]....
        /*0160*/ 	.word	0x00001f40


	//   ....[14]....
        /*0164*/ 	.word	0x00001f70


	//   ....[15]....
        /*0168*/ 	.word	0x000029c0


	//   ....[16]....
        /*016c*/ 	.word	0x00002a20


	//   ....[17]....
        /*0170*/ 	.word	0x00002a90


	//   ....[18]....
        /*0174*/ 	.word	0x00002ae0


	//   ....[19]....
        /*0178*/ 	.word	0x00002b10


	//   ....[20]....
        /*017c*/ 	.word	0x00002d60


	//   ....[21]....
        /*0180*/ 	.word	0x00002de0


	//   ....[22]....
        /*0184*/ 	.word	0x00002e20


	//   ....[23]....
        /*0188*/ 	.word	0x00002e60


	//   ....[24]....
        /*018c*/ 	.word	0x00002ec0


	//   ....[25]....
        /*0190*/ 	.word	0x00003f60


	//   ....[26]....
        /*0194*/ 	.word	0x00003fe0


	//   ....[27]....
        /*0198*/ 	.word	0x00004030


	//   ....[28]....
        /*019c*/ 	.word	0x00004070


	//   ....[29]....
        /*01a0*/ 	.word	0x000040a0


	//----- nvinfo : EIATTR_VRC_CTA_INIT_COUNT
	.align		4
.L_218:
        /*01a4*/ 	.byte	0x02, 0x4a
	.zero		1
	.zero		1


	//----- nvinfo : EIATTR_EXIT_INSTR_OFFSETS
	.align		4
        /*01a8*/ 	.byte	0x04, 0x1c
        /*01aa*/ 	.short	(.L_220 - .L_219)


	//   ....[0]....
.L_219:
        /*01ac*/ 	.word	0x00000080


	//   ....[1]....
        /*01b0*/ 	.word	0x000000c0


	//   ....[2]....
        /*01b4*/ 	.word	0x00004280


	//   ....[3]....
        /*01b8*/ 	.word	0x000042d0


	//----- nvinfo : EIATTR_MAX_THREADS
	.align		4
.L_220:
        /*01bc*/ 	.byte	0x04, 0x05
        /*01be*/ 	.short	(.L_222 - .L_221)
.L_221:
        /*01c0*/ 	.word	0x00000200
        /*01c4*/ 	.word	0x00000001
        /*01c8*/ 	.word	0x00000001


	//----- nvinfo : EIATTR_CRS_STACK_SIZE
	.align		4
.L_222:
        /*01cc*/ 	.byte	0x04, 0x1e
        /*01ce*/ 	.short	(.L_224 - .L_223)
.L_223:
        /*01d0*/ 	.word	0x00000000


	//----- nvinfo : EIATTR_CBANK_PARAM_SIZE
	.align		4
.L_224:
        /*01d4*/ 	.byte	0x03, 0x19
        /*01d6*/ 	.short	0x001d


	//----- nvinfo : EIATTR_PARAM_CBANK
	.align		4
        /*01d8*/ 	.byte	0x04, 0x0a
        /*01da*/ 	.short	(.L_226 - .L_225)
	.align		4
.L_225:
        /*01dc*/ 	.word	index@(.nv.constant0._ZN3cub18CUB_300001_SM_10006detail6reduce28DeviceReduceSingleTileKernelINS2_10policy_hubIfjN4cuda3std3__44plusIfEEE10Policy1000EPfSC_iS9_ffNS7_10__identityEEEvT0_T1_T2_T3_T4_T6_)
        /*01e0*/ 	.short	0x0380
        /*01e2*/ 	.short	0x001d


	//----- nvinfo : EIATTR_SW_WAR
	.align		4
.L_226:
        /*01e4*/ 	.byte	0x04, 0x36
        /*01e6*/ 	.short	(.L_228 - .L_227)
.L_227:
        /*01e8*/ 	.word	0x00000008
.L_228:


//--------------------- .nv.info._ZN3cub18CUB_300001_SM_10006detail6reduce18DeviceReduceKernelINS2_10policy_hubIfjN4cuda3std3__44plusIfEEE10Policy1000EN6thrust24THRUST_300001_SM_1000_NS6detail15normal_iteratorINSD_10device_ptrIfEEEEjS9_fNS7_10__identityEEEvT0_PT3_T1_NS0_13GridEvenShareISN_EET2_T4_ --------------------------
	.section	.nv.info._ZN3cub18CUB_300001_SM_10006detail6reduce18DeviceReduceKernelINS2_10policy_hubIfjN4cuda3std3__44plusIfEEE10Policy1000EN6thrust24THRUST_300001_SM_1000_NS6detail15normal_iteratorINSD_10device_ptrIfEEEEjS9_fNS7_10__identityEEEvT0_PT3_T1_NS0_13GridEvenShareISN_EET2_T4_,"",@"SHT_CUDA_INFO"
	.sectionflags	@""
	.align	4


	//----- nvinfo : EIATTR_CUDA_API_VERSION
	.align		4
        /*0000*/ 	.byte	0x04, 0x37
        /*0002*/ 	.short	(.L_230 - .L_229)
.L_229:
        /*0004*/ 	.word	0x00000082


	//----- nvinfo : EIATTR_KPARAM_INFO
	.align		4
.L_230:
        /*0008*/ 	.byte	0x04, 0x17
        /*000a*/ 	.short	(.L_232 - .L_231)
.L_231:
        /*000c*/ 	.word	0x00000000
        /*0010*/ 	.short	0x0005
        /*0012*/ 	.short	0x003d
        /*0014*/ 	.byte	0x00, 0xf0, 0x05, 0x00


	//----- nvinfo : EIATTR_KPARAM_INFO
	.align		4
.L_232:
        /*0018*/ 	.byte	0x04, 0x17
        /*001a*/ 	.short	(.L_234 - .L_233)
.L_233:
        /*001c*/ 	.word	0x00000000
        /*0020*/ 	.short	0x0004
        /*0022*/ 	.short	0x003c
        /*0024*/ 	.byte	0x00, 0xf0, 0x05, 0x00


	//----- nvinfo : EIATTR_KPARAM_INFO
	.align		4
.L_234:
        /*0028*/ 	.byte	0x04, 0x17
        /*002a*/ 	.short	(.L_236 - .L_235)
.L_235:
        /*002c*/ 	.word	0x00000000
        /*0030*/ 	.short	0x0003
        /*0032*/ 	.short	0x0014
        /*0034*/ 	.byte	0x00, 0xf0, 0xa1, 0x00


	//----- nvinfo : EIATTR_KPARAM_INFO
	.align		4
.L_236:
        /*0038*/ 	.byte	0x04, 0x17
        /*003a*/ 	.short	(.L_238 - .L_237)
.L_237:
        /*003c*/ 	.word	0x00000000
        /*0040*/ 	.short	0x0002
        /*0042*/ 	.short	0x0010
        /*0044*/ 	.byte	0x00, 0xf0, 0x11, 0x00


	//----- nvinfo : EIATTR_KPARAM_INFO
	.align		4
.L_238:
        /*0048*/ 	.byte	0x04, 0x17
        /*004a*/ 	.short	(.L_240 - .L_239)
.L_239:
        /*004c*/ 	.word	0x00000000
        /*0050*/ 	.short	0x0001
        /*0052*/ 	.short	0x0008
        /*0054*/ 	.byte	0x00, 0xf5, 0x21, 0x00


	//----- nvinfo : EIATTR_KPARAM_INFO
	.align		4
.L_240:
        /*0058*/ 	.byte	0x04, 0x17
        /*005a*/ 	.short	(.L_242 - .L_241)
.L_241:
        /*005c*/ 	.word	0x00000000
        /*0060*/ 	.short	0x0000
        /*0062*/ 	.short	0x0000
        /*0064*/ 	.byte	0x00, 0xf0, 0x21, 0x00


	//----- nvinfo : EIATTR_SPARSE_MMA_MASK
	.align		4
.L_242:
        /*0068*/ 	.byte	0x03, 0x50
        /*006a*/ 	.short	0x0000


	//----- nvinfo : EIATTR_MAXREG_COUNT
	.align		4
        /*006c*/ 	.byte	0x03, 0x1b
        /*006e*/ 	.short	0x0080


	//----- nvinfo : EIATTR_NUM_BARRIERS
	.align		4
        /*0070*/ 	.byte	0x02, 0x4c
        /*0072*/ 	.byte	0x01
	.zero		1


	//----- nvinfo : EIATTR_MERCURY_ISA_VERSION
	.align		4
        /*0074*/ 	.byte	0x03, 0x5f
        /*0076*/ 	.short	0x0101


	//----- nvinfo : EIATTR_UNUSED_LOAD_BYTE_OFFSET
	.align		4
        /*0078*/ 	.byte	0x04, 0x44
        /*007a*/ 	.short	(.L_244 - .L_243)


	//   ....[0]....
.L_243:
        /*007c*/ 	.word	0x00000de0
        /*0080*/ 	.word	0x0000fff0


	//   ....[1]....
        /*0084*/ 	.word	0x000011f0
        /*0088*/ 	.word	0x0000fff0


	//   ....[2]....
        /*008c*/ 	.word	0x000026b0
        /*0090*/ 	.word	0x0000fff0


	//----- nvinfo : EIATTR_COOP_GROUP_MASK_REGIDS
	.align		4
.L_244:
        /*0094*/ 	.byte	0x04, 0x29
        /*0096*/ 	.short	(.L_246 - .L_245)


	//   ....[0]....
.L_245:
        /*0098*/ 	.word	0xffffffff


	//   ....[1]....
        /*009c*/ 	.word	0xffffffff


	//   ....[2]....
        /*00a0*/ 	.word	0xffffffff


	//   ....[3]....
        /*00a4*/ 	.word	0xffffffff


	//   ....[4]....
        /*00a8*/ 	.word	0xffffffff


	//   ....[5]....
        /*00ac*/ 	.word	0xffffffff


	//   ....[6]....
        /*00b0*/ 	.word	0xffffffff


	//   ....[7]....
        /*00b4*/ 	.word	0xffffffff


	//   ....[8]....
        /*00b8*/ 	.word	0xffffffff


	//   ....[9]....
        /*00bc*/ 	.word	0xffffffff


	//   ....[10]....
        /*00c0*/ 	.word	0xffffffff


	//   ....[11]....
        /*00c4*/ 	.word	0xffffffff


	//   ....[12]....
        /*00c8*/ 	.word	0xffffffff


	//   ....[13]....
        /*00cc*/ 	.word	0xffffffff


	//   ....[14]....
        /*00d0*/ 	.word	0xffffffff


	//----- nvinfo : EIATTR_COOP_GROUP_INSTR_OFFSETS
	.align		4
.L_246:
        /*00d4*/ 	.byte	0x04, 0x28
        /*00d6*/ 	.short	(.L_248 - .L_247)


	//   ....[0]....
.L_247:
        /*00d8*/ 	.word	0x00000bf0


	//   ....[1]....
        /*00dc*/ 	.word	0x00000c50


	//   ....[2]....
        /*00e0*/ 	.word	0x00000cc0


	//   ....[3]....
        /*00e4*/ 	.word	0x00000d10


	//   ....[4]....
        /*00e8*/ 	.word	0x00000d40


	//   ....[5]....
        /*00ec*/ 	.word	0x00000f90


	//   ....[6]....
        /*00f0*/ 	.word	0x00001020


	//   ....[7]....
        /*00f4*/ 	.word	0x00001070


	//   ....[8]....
        /*00f8*/ 	.word	0x000010b0


	//   ....[9]....
        /*00fc*/ 	.word	0x000010f0


	//   ....[10]....
        /*0100*/ 	.word	0x000024c0


	//   ....[11]....
        /*0104*/ 	.word	0x00002550


	//   ....[12]....
        /*0108*/ 	.word	0x000025a0


	//   ....[13]....
        /*010c*/ 	.word	0x000025e0


	//   ....[14]....
        /*0110*/ 	.word	0x00002610


	//----- nvinfo : EIATTR_VRC_CTA_INIT_COUNT
	.align		4
.L_248:
        /*0114*/ 	.byte	0x02, 0x4a
	.zero		1
	.zero		1


	//----- nvinfo : EIATTR_EXIT_INSTR_OFFSETS
	.align		4
        /*0118*/ 	.byte	0x04, 0x1c
        /*011a*/ 	.short	(.L_250 - .L_249)


	//   ....[0]....
.L_249:
        /*011c*/ 	.word	0x000027f0


	//   ....[1]....
        /*0120*/ 	.word	0x00002830


	//----- nvinfo : EIATTR_MAX_THREADS
	.align		4
.L_250:
        /*0124*/ 	.byte	0x04, 0x05
        /*0126*/ 	.short	(.L_252 - .L_251)
.L_251:
        /*0128*/ 	.word	0x00000200
        /*012c*/ 	.word	0x00000001
        /*0130*/ 	.word	0x00000001


	//----- nvinfo : EIATTR_CRS_STACK_SIZE
	.align		4
.L_252:
        /*0134*/ 	.byte	0x04, 0x1e
        /*0136*/ 	.short	(.L_254 - .L_253)
.L_253:
        /*0138*/ 	.word	0x00000000


	//----- nvinfo : EIATTR_CBANK_PARAM_SIZE
	.align		4
.L_254:
        /*013c*/ 	.byte	0x03, 0x19
        /*013e*/ 	.short	0x003e


	//----- nvinfo : EIATTR_PARAM_CBANK
	.align		4
        /*0140*/ 	.byte	0x04, 0x0a
        /*0142*/ 	.short	(.L_256 - .L_255)
	.align		4
.L_255:
        /*0144*/ 	.word	index@(.nv.constant0._ZN3cub18CUB_300001_SM_10006detail6reduce18DeviceReduceKernelINS2_10policy_hubIfjN4cuda3std3__44plusIfEEE10Policy1000EN6thrust24THRUST_300001_SM_1000_NS6detail15normal_iteratorINSD_10device_ptrIfEEEEjS9_fNS7_10__identityEEEvT0_PT3_T1_NS0_13GridEvenShareISN_EET2_T4_)
        /*0148*/ 	.short	0x0380
        /*014a*/ 	.short	0x003e


	//----- nvinfo : EIATTR_SW_WAR
	.align		4
.L_256:
        /*014c*/ 	.byte	0x04, 0x36
        /*014e*/ 	.short	(.L_258 - .L_257)
.L_257:
        /*0150*/ 	.word	0x00000008
.L_258:


//--------------------- .nv.info._ZN3cub18CUB_300001_SM_10006detail6reduce28DeviceReduceSingleTileKernelINS2_10policy_hubIfjN4cuda3std3__44plusIfEEE10Policy1000EN6thrust24THRUST_300001_SM_1000_NS6detail15normal_iteratorINSD_10device_ptrIfEEEEPfjS9_ffNS7_10__identityEEEvT0_T1_T2_T3_T4_T6_ --------------------------
	.section	.nv.info._ZN3cub18CUB_300001_SM_10006detail6reduce28DeviceReduceSingleTileKernelINS2_10policy_hubIfjN4cuda3std3__44plusIfEEE10Policy1000EN6thrust24THRUST_300001_SM_1000_NS6detail15normal_iteratorINSD_10device_ptrIfEEEEPfjS9_ffNS7_10__identityEEEvT0_T1_T2_T3_T4_T6_,"",@"SHT_CUDA_INFO"
	.sectionflags	@""
	.align	4


	//----- nvinfo : EIATTR_CUDA_API_VERSION
	.align		4
        /*0000*/ 	.byte	0x04, 0x37
        /*0002*/ 	.short	(.L_260 - .L_259)
.L_259:
        /*0004*/ 	.word	0x00000082


	//----- nvinfo : EIATTR_KPARAM_INFO
	.align		4
.L_260:
        /*0008*/ 	.byte	0x04, 0x17
        /*000a*/ 	.short	(.L_262 - .L_261)
.L_261:
        /*000c*/ 	.word	0x00000000
        /*0010*/ 	.short	0x0005
        /*0012*/ 	.short	0x001c
        /*0014*/ 	.byte	0x00, 0xf0, 0x05, 0x00


	//----- nvinfo : EIATTR_KPARAM_INFO
	.align		4
.L_262:
        /*0018*/ 	.byte	0x04, 0x17
        /*001a*/ 	.short	(.L_264 - .L_263)
.L_263:
        /*001c*/ 	.word	0x00000000
        /*0020*/ 	.short	0x0004
        /*0022*/ 	.short	0x0018
        /*0024*/ 	.byte	0x00, 0xf0, 0x11, 0x00


	//----- nvinfo : EIATTR_KPARAM_INFO
	.align		4
.L_264:
        /*0028*/ 	.byte	0x04, 0x17
        /*002a*/ 	.short	(.L_266 - .L_265)
.L_265:
        /*002c*/ 	.word	0x00000000
        /*0030*/ 	.short	0x0003
        /*0032*/ 	.short	0x0014
        /*0034*/ 	.byte	0x00, 0xf0, 0x05, 0x00


	//----- nvinfo : EIATTR_KPARAM_INFO
	.align		4
.L_266:
        /*0038*/ 	.byte	0x04, 0x17
        /*003a*/ 	.short	(.L_268 - .L_267)
.L_267:
        /*003c*/ 	.word	0x00000000
        /*0040*/ 	.short	0x0002
        /*0042*/ 	.short	0x0010
        /*0044*/ 	.byte	0x00, 0xf0, 0x11, 0x00


	//----- nvinfo : EIATTR_KPARAM_INFO
	.align		4
.L_268:
        /*0048*/ 	.byte	0x04, 0x17
        /*004a*/ 	.short	(.L_270 - .L_269)
.L_269:
        /*004c*/ 	.word	0x00000000
        /*0050*/ 	.short	0x0001
        /*0052*/ 	.short	0x0008
        /*0054*/ 	.byte	0x00, 0xf5, 0x21, 0x00


	//----- nvinfo : EIATTR_KPARAM_INFO
	.align		4
.L_270:
        /*0058*/ 	.byte	0x04, 0x17
        /*005a*/ 	.short	(.L_272 - .L_271)
.L_271:
        /*005c*/ 	.word	0x00000000
        /*0060*/ 	.short	0x0000
        /*0062*/ 	.short	0x0000
        /*0064*/ 	.byte	0x00, 0xf0, 0x21, 0x00


	//----- nvinfo : EIATTR_SPARSE_MMA_MASK
	.align		4
.L_272:
        /*0068*/ 	.byte	0x03, 0x50
        /*006a*/ 	.short	0x0000


	//----- nvinfo : EIATTR_MAXREG_COUNT
	.align		4
        /*006c*/ 	.byte	0x03, 0x1b
        /*006e*/ 	.short	0x0080


	//----- nvinfo : EIATTR_NUM_BARRIERS
	.align		4
        /*0070*/ 	.byte	0x02, 0x4c
        /*0072*/ 	.byte	0x01
	.zero		1


	//----- nvinfo : EIATTR_MERCURY_ISA_VERSION
	.align		4
        /*0074*/ 	.byte	0x03, 0x5f
        /*0076*/ 	.short	0x0101


	//----- nvinfo : EIATTR_UNUSED_LOAD_BYTE_OFFSET
	.align		4
        /*0078*/ 	.byte	0x04, 0x44
        /*007a*/ 	.short	(.L_274 - .L_273)


	//   ....[0]....
.L_273:
        /*007c*/ 	.word	0x00000b00
        /*0080*/ 	.word	0x0000fff0


	//   ....[1]....
        /*0084*/ 	.word	0x00000f10
        /*0088*/ 	.word	0x0000fff0


	//   ....[2]....
        /*008c*/ 	.word	0x00002270
        /*0090*/ 	.word	0x0000fff0


	//----- nvinfo : EIATTR_COOP_GROUP_MASK_REGIDS
	.align		4
.L_274:
        /*0094*/ 	.byte	0x04, 0x29
        /*0096*/ 	.short	(.L_276 - .L_275)


	//   ....[0]....
.L_275:
        /*0098*/ 	.word	0xffffffff


	//   ....[1]....
        /*009c*/ 	.word	0xffffffff


	//   ....[2]....
        /*00a0*/ 	.word	0xffffffff


	//   ....[3]....
        /*00a4*/ 	.word	0xffffffff


	//   ....[4]....
        /*00a8*/ 	.word	0xffffffff


	//   ....[5]....
        /*00ac*/ 	.word	0xffffffff


	//   ....[6]....
        /*00b0*/ 	.word	0xffffffff


	//   ....[7]....
        /*00b4*/ 	.word	0xffffffff


	//   ....[8]....
        /*00b8*/ 	.word	0xffffffff


	//   ....[9]....
        /*00bc*/ 	.word	0xffffffff


	//   ....[10]....
        /*00c0*/ 	.word	0xffffffff


	//   ....[11]....
        /*00c4*/ 	.word	0xffffffff


	//   ....[12]....
        /*00c8*/ 	.word	0xffffffff


	//   ....[13]....
        /*00cc*/ 	.word	0xffffffff


	//   ....[14]....
        /*00d0*/ 	.word	0xffffffff


	//----- nvinfo : EIATTR_COOP_GROUP_INSTR_OFFSETS
	.align		4
.L_276:
        /*00d4*/ 	.byte	0x04, 0x28
        /*00d6*/ 	.short	(.L_278 - .L_277)


	//   ....[0]....
.L_277:
        /*00d8*/ 	.word	0x00000910


	//   ....[1]....
        /*00dc*/ 	.word	0x00000970


	//   ....[2]....
        /*00e0*/ 	.word	0x000009e0


	//   ....[3]....
        /*00e4*/ 	.word	0x00000a30


	//   ....[4]....
        /*00e8*/ 	.word	0x00000a60


	//   ....[5]....
        /*00ec*/ 	.word	0x00000cb0


	//   ....[6]....
        /*00f0*/ 	.word	0x00000d40


	//   ....[7]....
        /*00f4*/ 	.word	0x00000d80


	//   ....[8]....
        /*00f8*/ 	.word	0x00000dd0


	//   ....[9]....
        /*00fc*/ 	.word	0x00000e10


	//   ....[10]....
        /*0100*/ 	.word	0x00002090


	//   ....[11]....
        /*0104*/ 	.word	0x00002110


	//   ....[12]....
        /*0108*/ 	.word	0x00002160


	//   ....[13]....
        /*010c*/ 	.word	0x000021a0


	//   ....[14]....
        /*0110*/ 	.word	0x000021d0


	//----- nvinfo : EIATTR_VRC_CTA_INIT_COUNT
	.align		4
.L_278:
        /*0114*/ 	.byte	0x02, 0x4a
	.zero		1
	.zero		1


	//----- nvinfo : EIATTR_EXIT_INSTR_OFFSETS
	.align		4
        /*0118*/ 	.byte	0x04, 0x1c
        /*011a*/ 	.short	(.L_280 - .L_279)


	//   ....[0]....
.L_279:
        /*011c*/ 	.word	0x00000080


	//   ....[1]....
        /*0120*/ 	.word	0x000000c0


	//   ....[2]....
        /*0124*/ 	.word	0x000023b0


	//   ....[3]....
        /*0128*/ 	.word	0x00002400


	//----- nvinfo : EIATTR_MAX_THREADS
	.align		4
.L_280:
        /*012c*/ 	.byte	0x04, 0x05
        /*012e*/ 	.short	(.L_282 - .L_281)
.L_281:
        /*0130*/ 	.word	0x00000200
        /*0134*/ 	.word	0x00000001
        /*0138*/ 	.word	0x00000001


	//----- nvinfo : EIATTR_CRS_STACK_SIZE
	.align		4
.L_282:
        /*013c*/ 	.byte	0x04, 0x1e
        /*013e*/ 	.short	(.L_284 - .L_283)
.L_283:
        /*0140*/ 	.word	0x00000000


	//----- nvinfo : EIATTR_CBANK_PARAM_SIZE
	.align		4
.L_284:
        /*0144*/ 	.byte	0x03, 0x19
        /*0146*/ 	.short	0x001d


	//----- nvinfo : EIATTR_PARAM_CBANK
	.align		4
        /*0148*/ 	.byte	0x04, 0x0a
        /*014a*/ 	.short	(.L_286 - .L_285)
	.align		4
.L_285:
        /*014c*/ 	.word	index@(.nv.constant0._ZN3cub18CUB_300001_SM_10006detail6reduce28DeviceReduceSingleTileKernelINS2_10policy_hubIfjN4cuda3std3__44plusIfEEE10Policy1000EN6thrust24THRUST_300001_SM_1000_NS6detail15normal_iteratorINSD_10device_ptrIfEEEEPfjS9_ffNS7_10__identityEEEvT0_T1_T2_T3_T4_T6_)
        /*0150*/ 	.short	0x0380
        /*0152*/ 	.short	0x001d


	//----- nvinfo : EIATTR_SW_WAR
	.align		4
.L_286:
        /*0154*/ 	.byte	0x04, 0x36
        /*0156*/ 	.short	(.L_288 - .L_287)
.L_287:
        /*0158*/ 	.word	0x00000008
.L_288:


//--------------------- .nv.info._ZN3cub18CUB_300001_SM_10006detail9transform16transform_kernelINS2_10policy_hubILb1EN4cuda3std3__45tupleIJN6thrust24THRUST_300001_SM_1000_NS6detail15normal_iteratorINSA_10device_ptrIKfEEEESG_EEEE10policy1000El12weighted_mulNSC_INSD_IfEEEEJPSE_SN_EEEvT0_iT1_T2_DpNS2_10kernel_argIT3_EE --------------------------
	.section	.nv.info._ZN3cub18CUB_300001_SM_10006detail9transform16transform_kernelINS2_10policy_hubILb1EN4cuda3std3__45tupleIJN6thrust24THRUST_300001_SM_1000_NS6detail15normal_iteratorINSA_10device_ptrIKfEEEESG_EEEE10policy1000El12weighted_mulNSC_INSD_IfEEEEJPSE_SN_EEEvT0_iT1_T2_DpNS2_10kernel_argIT3_EE,"",@"SHT_CUDA_INFO"
	.sectionflags	@""
	.align	4


	//----- nvinfo : EIATTR_CUDA_API_VERSION
	.align		4
        /*0000*/ 	.byte	0x04, 0x37
        /*0002*/ 	.short	(.L_290 - .L_289)
.L_289:
        /*0004*/ 	.word	0x00000082


	//----- nvinfo : EIATTR_KPARAM_INFO
	.align		4
.L_290:
        /*0008*/ 	.byte	0x04, 0x17
        /*000a*/ 	.short	(.L_292 - .L_291)
.L_291:
        /*000c*/ 	.word	0x00000000
        /*0010*/ 	.short	0x0005
        /*0012*/ 	.short	0x0028
        /*0014*/ 	.byte	0x00, 0xf0, 0x41, 0x00


	//----- nvinfo : EIATTR_KPARAM_INFO
	.align		4
.L_292:
        /*0018*/ 	.byte	0x04, 0x17
        /*001a*/ 	.short	(.L_294 - .L_293)
.L_293:
        /*001c*/ 	.word	0x00000000
        /*0020*/ 	.short	0x0004
        /*0022*/ 	.short	0x0018
        /*0024*/ 	.byte	0x00, 0xf0, 0x41, 0x00


	//----- nvinfo : EIATTR_KPARAM_INFO
	.align		4
.L_294:
        /*0028*/ 	.byte	0x04, 0x17
        /*002a*/ 	.short	(.L_296 - .L_295)
.L_295:
        /*002c*/ 	.word	0x00000000
        /*0030*/ 	.short	0x0003
        /*0032*/ 	.short	0x0010
        /*0034*/ 	.byte	0x00, 0xf0, 0x21, 0x00


	//----- nvinfo : EIATTR_KPARAM_INFO
	.align		4
.L_296:
        /*0038*/ 	.byte	0x04, 0x17
        /*003a*/ 	.short	(.L_298 - .L_297)
.L_297:
        /*003c*/ 	.word	0x00000000
        /*0040*/ 	.short	0x0002
        /*0042*/ 	.short	0x000c
        /*0044*/ 	.byte	0x00, 0xf0, 0x11, 0x00


	//----- nvinfo : EIATTR_KPARAM_INFO
	.align		4
.L_298:
        /*0048*/ 	.byte	0x04, 0x17
        /*004a*/ 	.short	(.L_300 - .L_299)
.L_299:
        /*004c*/ 	.word	0x00000000
        /*0050*/ 	.short	0x0001
        /*0052*/ 	.short	0x0008
        /*0054*/ 	.byte	0x00, 0xf0, 0x11, 0x00


	//----- nvinfo : EIATTR_KPARAM_INFO
	.align		4
.L_300:
        /*0058*/ 	.byte	0x04, 0x17
        /*005a*/ 	.short	(.L_302 - .L_301)
.L_301:
        /*005c*/ 	.word	0x00000000
        /*0060*/ 	.short	0x0000
        /*0062*/ 	.short	0x0000
        /*0064*/ 	.byte	0x00, 0xf0, 0x21, 0x00


	//----- nvinfo : EIATTR_SPARSE_MMA_MASK
	.align		4
.L_302:
        /*0068*/ 	.byte	0x03, 0x50
        /*006a*/ 	.short	0x0000


	//----- nvinfo : EIATTR_MAXREG_COUNT
	.align		4
        /*006c*/ 	.byte	0x03, 0x1b
        /*006e*/ 	.short	0x00ff


	//----- nvinfo : EIATTR_MERCURY_ISA_VERSION
	.align		4
        /*0070*/ 	.byte	0x03, 0x5f
        /*0072*/ 	.short	0x0101


	//----- nvinfo : EIATTR_VRC_CTA_INIT_COUNT
	.align		4
        /*0074*/ 	.byte	0x02, 0x4a
	.zero		1
	.zero		1


	//----- nvinfo : EIATTR_EXIT_INSTR_OFFSETS
	.align		4
        /*0078*/ 	.byte	0x04, 0x1c
        /*007a*/ 	.short	(.L_304 - .L_303)


	//   ....[0]....
.L_303:
        /*007c*/ 	.word	0x000003e0


	//   ....[1]....
        /*0080*/ 	.word	0x00000d90


	//   ....[2]....
        /*0084*/ 	.word	0x000010c0


	//   ....[3]....
        /*0088*/ 	.word	0x00001280


	//   ....[4]....
        /*008c*/ 	.word	0x000012b0


	//   ....[5]....
        /*0090*/ 	.word	0x00001350


	//   ....[6]....
        /*0094*/ 	.word	0x00001370


	//   ....[7]....
        /*0098*/ 	.word	0x000018c0


	//   ....[8]....
        /*009c*/ 	.word	0x00001b60


	//   ....[9]....
        /*00a0*/ 	.word	0x00001cb0


	//   ....[10]....
        /*00a4*/ 	.word	0x00001d60


	//----- nvinfo : EIATTR_MAX_THREADS
	.align		4
.L_304:
        /*00a8*/ 	.byte	0x04, 0x05
        /*00aa*/ 	.short	(.L_306 - .L_305)
.L_305:
        /*00ac*/ 	.word	0x00000080
        /*00b0*/ 	.word	0x00000001
        /*00b4*/ 	.word	0x00000001


	//----- nvinfo : EIATTR_CRS_STACK_SIZE
	.align		4
.L_306:
        /*00b8*/ 	.byte	0x04, 0x1e
        /*00ba*/ 	.short	(.L_308 - .L_307)
.L_307:
        /*00bc*/ 	.word	0x00000000


	//----- nvinfo : EIATTR_CBANK_PARAM_SIZE
	.align		4
.L_308:
        /*00c0*/ 	.byte	0x03, 0x19
        /*00c2*/ 	.short	0x0038


	//----- nvinfo : EIATTR_PARAM_CBANK
	.align		4
        /*00c4*/ 	.byte	0x04, 0x0a
        /*00c6*/ 	.short	(.L_310 - .L_309)
	.align		4
.L_309:
        /*00c8*/ 	.word	index@(.nv.constant0._ZN3cub18CUB_300001_SM_10006detail9transform16transform_kernelINS2_10policy_hubILb1EN4cuda3std3__45tupleIJN6thrust24THRUST_300001_SM_1000_NS6detail15normal_iteratorINSA_10device_ptrIKfEEEESG_EEEE10policy1000El12weighted_mulNSC_INSD_IfEEEEJPSE_SN_EEEvT0_iT1_T2_DpNS2_10kernel_argIT3_EE)
        /*00cc*/ 	.short	0x0380
        /*00ce*/ 	.short	0x0038


	//----- nvinfo : EIATTR_SW_WAR
	.align		4
.L_310:
        /*00d0*/ 	.byte	0x04, 0x36
        /*00d2*/ 	.short	(.L_312 - .L_311)
.L_311:
        /*00d4*/ 	.word	0x00000008
.L_312:


//--------------------- .nv.info._ZN3cub18CUB_300001_SM_10006detail9transform16transform_kernelINS2_10policy_hubILb1EN4cuda3std3__45tupleIJN6thrust24THRUST_300001_SM_1000_NS6detail15normal_iteratorINSA_10device_ptrIKfEEEESG_EEEE10policy1000Ei12weighted_mulNSC_INSD_IfEEEEJPSE_SN_EEEvT0_iT1_T2_DpNS2_10kernel_argIT3_EE --------------------------
	.section	.nv.info._ZN3cub18CUB_300001_SM_10006detail9transform16transform_kernelINS2_10policy_hubILb1EN4cuda3std3__45tupleIJN6thrust24THRUST_300001_SM_1000_NS6detail15normal_iteratorINSA_10device_ptrIKfEEEESG_EEEE10policy1000Ei12weighted_mulNSC_INSD_IfEEEEJPSE_SN_EEEvT0_iT1_T2_DpNS2_10kernel_argIT3_EE,"",@"SHT_CUDA_INFO"
	.sectionflags	@""
	.align	4


	//----- nvinfo : EIATTR_CUDA_API_VERSION
	.align		4
        /*0000*/ 	.byte	0x04, 0x37
        /*0002*/ 	.short	(.L_314 - .L_313)
.L_313:
        /*0004*/ 	.word	0x00000082


	//----- nvinfo : EIATTR_KPARAM_INFO
	.align		4
.L_314:
        /*0008*/ 	.byte	0x04, 0x17
        /*000a*/ 	.short	(.L_316 - .L_315)
.L_315:
        /*000c*/ 	.word	0x00000000
        /*0010*/ 	.short	0x0005
        /*0012*/ 	.short	0x0028
        /*0014*/ 	.byte	0x00, 0xf0, 0x41, 0x00


	//----- nvinfo : EIATTR_KPARAM_INFO
	.align		4
.L_316:
        /*0018*/ 	.byte	0x04, 0x17
        /*001a*/ 	.short	(.L_318 - .L_317)
.L_317:
        /*001c*/ 	.word	0x00000000
        /*0020*/ 	.short	0x0004
        /*0022*/ 	.short	0x0018
        /*0024*/ 	.byte	0x00, 0xf0, 0x41, 0x00


	//----- nvinfo : EIATTR_KPARAM_INFO
	.align		4
.L_318:
        /*0028*/ 	.byte	0x04, 0x17
        /*002a*/ 	.short	(.L_320 - .L_319)
.L_319:
        /*002c*/ 	.word	0x00000000
        /*0030*/ 	.short	0x0003
        /*0032*/ 	.short	0x0010
        /*0034*/ 	.byte	0x00, 0xf0, 0x21, 0x00


	//----- nvinfo : EIATTR_KPARAM_INFO
	.align		4
.L_320:
        /*0038*/ 	.byte	0x04, 0x17
        /*003a*/ 	.short	(.L_322 - .L_321)
.L_321:
        /*003c*/ 	.word	0x00000000
        /*0040*/ 	.short	0x0002
        /*0042*/ 	.short	0x0008
        /*0044*/ 	.byte	0x00, 0xf0, 0x11, 0x00


	//----- nvinfo : EIATTR_KPARAM_INFO
	.align		4
.L_322:
        /*0048*/ 	.byte	0x04, 0x17
        /*004a*/ 	.short	(.L_324 - .L_323)
.L_323:
        /*004c*/ 	.word	0x00000000
        /*0050*/ 	.short	0x0001
        /*0052*/ 	.short	0x0004
        /*0054*/ 	.byte	0x00, 0xf0, 0x11, 0x00


	//----- nvinfo : EIATTR_KPARAM_INFO
	.align		4
.L_324:
        /*0058*/ 	.byte	0x04, 0x17
        /*005a*/ 	.short	(.L_326 - .L_325)
.L_325:
        /*005c*/ 	.word	0x00000000
        /*0060*/ 	.short	0x0000
        /*0062*/ 	.short	0x0000
        /*0064*/ 	.byte	0x00, 0xf0, 0x11, 0x00


	//----- nvinfo : EIATTR_SPARSE_MMA_MASK
	.align		4
.L_326:
        /*0068*/ 	.byte	0x03, 0x50
        /*006a*/ 	.short	0x0000


	//----- nvinfo : EIATTR_MAXREG_COUNT
	.align		4
        /*006c*/ 	.byte	0x03, 0x1b
        /*006e*/ 	.short	0x00ff


	//----- nvinfo : EIATTR_MERCURY_ISA_VERSION
	.align		4
        /*0070*/ 	.byte	0x03, 0x5f
        /*0072*/ 	.short	0x0101


	//----- nvinfo : EIATTR_VRC_CTA_INIT_COUNT
	.align		4
        /*0074*/ 	.byte	0x02, 0x4a
	.zero		1
	.zero		1


	//----- nvinfo : EIATTR_EXIT_INSTR_OFFSETS
	.align		4
        /*0078*/ 	.byte	0x04, 0x1c
        /*007a*/ 	.short	(.L_328 - .L_327)


	//   ....[0]....
.L_327:
        /*007c*/ 	.word	0x000002f0


	//   ....[1]....
        /*0080*/ 	.word	0x00000880


	//   ....[2]....
        /*0084*/ 	.word	0x00000b20


	//   ....[3]....
        /*0088*/ 	.word	0x00000c80


	//   ....[4]....
        /*008c*/ 	.word	0x00000d40


	//   ....[5]....
        /*0090*/ 	.word	0x00000d70


	//   ....[6]....
        /*0094*/ 	.word	0x00001370


	//   ....[7]....
        /*0098*/ 	.word	0x000016e0


	//   ....[8]....
        /*009c*/ 	.word	0x000018c0


	//   ....[9]....
        /*00a0*/ 	.word	0x000018f0


	//   ....[10]....
        /*00a4*/ 	.word	0x000019a0


	//----- nvinfo : EIATTR_MAX_THREADS
	.align		4
.L_328:
        /*00a8*/ 	.byte	0x04, 0x05
        /*00aa*/ 	.short	(.L_330 - .L_329)
.L_329:
        /*00ac*/ 	.word	0x00000080
        /*00b0*/ 	.word	0x00000001
        /*00b4*/ 	.word	0x00000001


	//----- nvinfo : EIATTR_CRS_STACK_SIZE
	.align		4
.L_330:
        /*00b8*/ 	.byte	0x04, 0x1e
        /*00ba*/ 	.short	(.L_332 - .L_331)
.L_331:
        /*00bc*/ 	.word	0x00000000


	//----- nvinfo : EIATTR_CBANK_PARAM_SIZE
	.align		4
.L_332:
        /*00c0*/ 	.byte	0x03, 0x19
        /*00c2*/ 	.short	0x0038


	//----- nvinfo : EIATTR_PARAM_CBANK
	.align		4
        /*00c4*/ 	.byte	0x04, 0x0a
        /*00c6*/ 	.short	(.L_334 - .L_333)
	.align		4
.L_333:
        /*00c8*/ 	.word	index@(.nv.constant0._ZN3cub18CUB_300001_SM_10006detail9transform16transform_kernelINS2_10policy_hubILb1EN4cuda3std3__45tupleIJN6thrust24THRUST_300001_SM_1000_NS6detail15normal_iteratorINSA_10device_ptrIKfEEEESG_EEEE10policy1000Ei12weighted_mulNSC_INSD_IfEEEEJPSE_SN_EEEvT0_iT1_T2_DpNS2_10kernel_argIT3_EE)
        /*00cc*/ 	.short	0x0380
        /*00ce*/ 	.short	0x0038


	//----- nvinfo : EIATTR_SW_WAR
	.align		4
.L_334:
        /*00d0*/ 	.byte	0x04, 0x36
        /*00d2*/ 	.short	(.L_336 - .L_335)
.L_335:
        /*00d4*/ 	.word	0x00000008
.L_336:


//--------------------- .nv.info._ZN3cub18CUB_300001_SM_10006detail8for_each13static_kernelINS2_12policy_hub_t12policy_500_tElN6thrust24THRUST_300001_SM_1000_NS8cuda_cub6__fill7functorINS7_6detail15normal_iteratorINS7_10device_ptrIfEEEEfEEEEvT0_T1_ --------------------------
	.section	.nv.info._ZN3cub18CUB_300001_SM_10006detail8for_each13static_kernelINS2_12policy_hub_t12policy_500_tElN6thrust24THRUST_300001_SM_1000_NS8cuda_cub6__fill7functorINS7_6detail15normal_iteratorINS7_10device_ptrIfEEEEfEEEEvT0_T1_,"",@"SHT_CUDA_INFO"
	.sectionflags	@""
	.align	4


	//----- nvinfo : EIATTR_CUDA_API_VERSION
	.align		4
        /*0000*/ 	.byte	0x04, 0x37
        /*0002*/ 	.short	(.L_338 - .L_337)
.L_337:
        /*0004*/ 	.word	0x00000082


	//----- nvinfo : EIATTR_KPARAM_INFO
	.align		4
.L_338:
        /*0008*/ 	.byte	0x04, 0x17
        /*000a*/ 	.short	(.L_340 - .L_339)
.L_339:
        /*000c*/ 	.word	0x00000000
        /*0010*/ 	.short	0x0001
        /*0012*/ 	.short	0x0008
        /*0014*/ 	.byte	0x00, 0xf0, 0x41, 0x00


	//----- nvinfo : EIATTR_KPARAM_INFO
	.align		4
.L_340:
        /*0018*/ 	.byte	0x04, 0x17
        /*001a*/ 	.short	(.L_342 - .L_341)
.L_341:
        /*001c*/ 	.word	0x00000000
        /*0020*/ 	.short	0x0000
        /*0022*/ 	.short	0x0000
        /*0024*/ 	.byte	0x00, 0xf0, 0x21, 0x00


	//----- nvinfo : EIATTR_SPARSE_MMA_MASK
	.align		4
.L_342:
        /*0028*/ 	.byte	0x03, 0x50
        /*002a*/ 	.short	0x0000


	//----- nvinfo : EIATTR_MAXREG_COUNT
	.align		4
        /*002c*/ 	.byte	0x03, 0x1b
        /*002e*/ 	.short	0x00ff


	//----- nvinfo : EIATTR_MERCURY_ISA_VERSION
	.align		4
        /*0030*/ 	.byte	0x03, 0x5f
        /*0032*/ 	.short	0x0101


	//----- nvinfo : EIATTR_VRC_CTA_INIT_COUNT
	.align		4
        /*0034*/ 	.byte	0x02, 0x4a
	.zero		1
	.zero		1


	//----- nvinfo : EIATTR_EXIT_INSTR_OFFSETS
	.align		4
        /*0038*/ 	.byte	0x04, 0x1c
        /*003a*/ 	.short	(.L_344 - .L_343)


	//   ....[0]....
.L_343:
        /*003c*/ 	.word	0x00000130


	//   ....[1]....
        /*0040*/ 	.word	0x00000240


	//   ....[2]....
        /*0044*/ 	.word	0x00000270


	//----- nvinfo : EIATTR_MAX_THREADS
	.align		4
.L_344:
        /*0048*/ 	.byte	0x04, 0x05
        /*004a*/ 	.short	(.L_346 - .L_345)
.L_345:
        /*004c*/ 	.word	0x00000100
        /*0050*/ 	.word	0x00000001
        /*0054*/ 	.word	0x00000001


	//----- nvinfo : EIATTR_CBANK_PARAM_SIZE
	.align		4
.L_346:
        /*0058*/ 	.byte	0x03, 0x19
        /*005a*/ 	.short	0x0018


	//----- nvinfo : EIATTR_PARAM_CBANK
	.align		4
        /*005c*/ 	.byte	0x04, 0x0a
        /*005e*/ 	.short	(.L_348 - .L_347)
	.align		4
.L_347:
        /*0060*/ 	.word	index@(.nv.constant0._ZN3cub18CUB_300001_SM_10006detail8for_each13static_kernelINS2_12policy_hub_t12policy_500_tElN6thrust24THRUST_300001_SM_1000_NS8cuda_cub6__fill7functorINS7_6detail15normal_iteratorINS7_10device_ptrIfEEEEfEEEEvT0_T1_)
        /*0064*/ 	.short	0x0380
        /*0066*/ 	.short	0x0018


	//----- nvinfo : EIATTR_SW_WAR
	.align		4
.L_348:
        /*0068*/ 	.byte	0x04, 0x36
        /*006a*/ 	.short	(.L_350 - .L_349)
.L_349:
        /*006c*/ 	.word	0x00000008
.L_350:


//--------------------- .nv.info._ZN3cub18CUB_300001_SM_10006detail8for_each13static_kernelINS2_12policy_hub_t12policy_500_tEmN6thrust24THRUST_300001_SM_1000_NS8cuda_cub20__uninitialized_fill7functorINS7_10device_ptrIfEEfEEEEvT0_T1_ --------------------------
	.section	.nv.info._ZN3cub18CUB_300001_SM_10006detail8for_each13static_kernelINS2_12policy_hub_t12policy_500_tEmN6thrust24THRUST_300001_SM_1000_NS8cuda_cub20__uninitialized_fill7functorINS7_10device_ptrIfEEfEEEEvT0_T1_,"",@"SHT_CUDA_INFO"
	.sectionflags	@""
	.align	4


	//----- nvinfo : EIATTR_CUDA_API_VERSION
	.align		4
        /*0000*/ 	.byte	0x04, 0x37
        /*0002*/ 	.short	(.L_352 - .L_351)
.L_351:
        /*0004*/ 	.word	0x00000082


	//----- nvinfo : EIATTR_KPARAM_INFO
	.align		4
.L_352:
        /*0008*/ 	.byte	0x04, 0x17
        /*000a*/ 	.short	(.L_354 - .L_353)
.L_353:
        /*000c*/ 	.word	0x00000000
        /*0010*/ 	.short	0x0001
        /*0012*/ 	.short	0x0008
        /*0014*/ 	.byte	0x00, 0xf0, 0x41, 0x00


	//----- nvinfo : EIATTR_KPARAM_INFO
	.align		4
.L_354:
        /*0018*/ 	.byte	0x04, 0x17
        /*001a*/ 	.short	(.L_356 - .L_355)
.L_355:
        /*001c*/ 	.word	0x00000000
        /*0020*/ 	.short	0x0000
        /*0022*/ 	.short	0x0000
        /*0024*/ 	.byte	0x00, 0xf0, 0x21, 0x00


	//----- nvinfo : EIATTR_SPARSE_MMA_MASK
	.align		4
.L_356:
        /*0028*/ 	.byte	0x03, 0x50
        /*002a*/ 	.short	0x0000


	//----- nvinfo : EIATTR_MAXREG_COUNT
	.align		4
        /*002c*/ 	.byte	0x03, 0x1b
        /*002e*/ 	.short	0x00ff


	//----- nvinfo : EIATTR_MERCURY_ISA_VERSION
	.align		4
        /*0030*/ 	.byte	0x03, 0x5f
        /*0032*/ 	.short	0x0101


	//----- nvinfo : EIATTR_VRC_CTA_INIT_COUNT
	.align		4
        /*0034*/ 	.byte	0x02, 0x4a
	.zero		1
	.zero		1


	//----- nvinfo : EIATTR_EXIT_INSTR_OFFSETS
	.align		4
        /*0038*/ 	.byte	0x04, 0x1c
        /*003a*/ 	.short	(.L_358 - .L_357)


	//   ....[0]....
.L_357:
        /*003c*/ 	.word	0x00000130


	//   ....[1]....
        /*0040*/ 	.word	0x00000230


	//   ....[2]....
        /*0044*/ 	.word	0x00000260


	//----- nvinfo : EIATTR_MAX_THREADS
	.align		4
.L_358:
        /*0048*/ 	.byte	0x04, 0x05
        /*004a*/ 	.short	(.L_360 - .L_359)
.L_359:
        /*004c*/ 	.word	0x00000100
        /*0050*/ 	.word	0x00000001
        /*0054*/ 	.word	0x00000001


	//----- nvinfo : EIATTR_CBANK_PARAM_SIZE
	.align		4
.L_360:
        /*0058*/ 	.byte	0x03, 0x19
        /*005a*/ 	.short	0x0018


	//----- nvinfo : EIATTR_PARAM_CBANK
	.align		4
        /*005c*/ 	.byte	0x04, 0x0a
        /*005e*/ 	.short	(.L_362 - .L_361)
	.align		4
.L_361:
        /*0060*/ 	.word	index@(.nv.constant0._ZN3cub18CUB_300001_SM_10006detail8for_each13static_kernelINS2_12policy_hub_t12policy_500_tEmN6thrust24THRUST_300001_SM_1000_NS8cuda_cub20__uninitialized_fill7functorINS7_10device_ptrIfEEfEEEEvT0_T1_)
        /*0064*/ 	.short	0x0380
        /*0066*/ 	.short	0x0018


	//----- nvinfo : EIATTR_SW_WAR
	.align		4
.L_362:
        /*0068*/ 	.byte	0x04, 0x36
        /*006a*/ 	.short	(.L_364 - .L_363)
.L_363:
        /*006c*/ 	.word	0x00000008
.L_364:


//--------------------- .nv.info._ZN3cub18CUB_300001_SM_10006detail8for_each13static_kernelINS2_12policy_hub_t12policy_500_tEmN6thrust24THRUST_300001_SM_1000_NS8cuda_cub6__fill7functorINS7_6detail15normal_iteratorINS7_10device_ptrIfEEEEfEEEEvT0_T1_ --------------------------
	.section	.nv.info._ZN3cub18CUB_300001_SM_10006detail8for_each13static_kernelINS2_12policy_hub_t12policy_500_tEmN6thrust24THRUST_300001_SM_1000_NS8cuda_cub6__fill7functorINS7_6detail15normal_iteratorINS7_10device_ptrIfEEEEfEEEEvT0_T1_,"",@"SHT_CUDA_INFO"
	.sectionflags	@""
	.align	4


	//----- nvinfo : EIATTR_CUDA_API_VERSION
	.align		4
        /*0000*/ 	.byte	0x04, 0x37
        /*0002*/ 	.short	(.L_366 - .L_365)
.L_365:
        /*0004*/ 	.word	0x00000082


	//----- nvinfo : EIATTR_KPARAM_INFO
	.align		4
.L_366:
        /*0008*/ 	.byte	0x04, 0x17
        /*000a*/ 	.short	(.L_368 - .L_367)
.L_367:
        /*000c*/ 	.word	0x00000000
        /*0010*/ 	.short	0x0001
        /*0012*/ 	.short	0x0008
        /*0014*/ 	.byte	0x00, 0xf0, 0x41, 0x00


	//----- nvinfo : EIATTR_KPARAM_INFO
	.align		4
.L_368:
        /*0018*/ 	.byte	0x04, 0x17
        /*001a*/ 	.short	(.L_370 - .L_369)
.L_369:
        /*001c*/ 	.word	0x00000000
        /*0020*/ 	.short	0x0000
        /*0022*/ 	.short	0x0000
        /*0024*/ 	.byte	0x00, 0xf0, 0x21, 0x00


	//----- nvinfo : EIATTR_SPARSE_MMA_MASK
	.align		4
.L_370:
        /*0028*/ 	.byte	0x03, 0x50
        /*002a*/ 	.short	0x0000


	//----- nvinfo : EIATTR_MAXREG_COUNT
	.align		4
        /*002c*/ 	.byte	0x03, 0x1b
        /*002e*/ 	.short	0x00ff


	//----- nvinfo : EIATTR_MERCURY_ISA_VERSION
	.align		4
        /*0030*/ 	.byte	0x03, 0x5f
        /*0032*/ 	.short	0x0101


	//----- nvinfo : EIATTR_VRC_CTA_INIT_COUNT
	.align		4
        /*0034*/ 	.byte	0x02, 0x4a
	.zero		1
	.zero		1


	//----- nvinfo : EIATTR_EXIT_INSTR_OFFSETS
	.align		4
        /*0038*/ 	.byte	0x04, 0x1c
        /*003a*/ 	.short	(.L_372 - .L_371)


	//   ....[0]....
.L_371:
        /*003c*/ 	.word	0x00000130


	//   ....[1]....
        /*0040*/ 	.word	0x00000230


	//   ....[2]....
        /*0044*/ 	.word	0x00000260


	//----- nvinfo : EIATTR_MAX_THREADS
	.align		4
.L_372:
        /*0048*/ 	.byte	0x04, 0x05
        /*004a*/ 	.short	(.L_374 - .L_373)
.L_373:
        /*004c*/ 	.word	0x00000100
        /*0050*/ 	.word	0x00000001
        /*0054*/ 	.word	0x00000001


	//----- nvinfo : EIATTR_CBANK_PARAM_SIZE
	.align		4
.L_374:
        /*0058*/ 	.byte	0x03, 0x19
        /*005a*/ 	.short	0x0018


	//----- nvinfo : EIATTR_PARAM_CBANK
	.align		4
        /*005c*/ 	.byte	0x04, 0x0a
        /*005e*/ 	.short	(.L_376 - .L_375)
	.align		4
.L_375:
        /*0060*/ 	.word	index@(.nv.constant0._ZN3cub18CUB_300001_SM_10006detail8for_each13static_kernelINS2_12policy_hub_t12policy_500_tEmN6thrust24THRUST_300001_SM_1000_NS8cuda_cub6__fill7functorINS7_6detail15normal_iteratorINS7_10device_ptrIfEEEEfEEEEvT0_T1_)
        /*0064*/ 	.short	0x0380
        /*0066*/ 	.short	0x0018


	//----- nvinfo : EIATTR_SW_WAR
	.align		4
.L_376:
        /*0068*/ 	.byte	0x04, 0x36
        /*006a*/ 	.short	(.L_378 - .L_377)
.L_377:
        /*006c*/ 	.word	0x00000008
.L_378:


//--------------------- .nv.info._ZN3cub18CUB_300001_SM_10006detail11EmptyKernelIvEEvv --------------------------
	.section	.nv.info._ZN3cub18CUB_300001_SM_10006detail11EmptyKernelIvEEvv,"",@"SHT_CUDA_INFO"
	.sectionflags	@""
	.align	4


	//----- nvinfo : EIATTR_CUDA_API_VERSION
	.align		4
        /*0000*/ 	.byte	0x04, 0x37
        /*0002*/ 	.short	(.L_380 - .L_379)
.L_379:
        /*0004*/ 	.word	0x00000082


	//----- nvinfo : EIATTR_SPARSE_MMA_MASK
	.align		4
.L_380:
        /*0008*/ 	.byte	0x03, 0x50
        /*000a*/ 	.short	0x0000


	//----- nvinfo : EIATTR_MAXREG_COUNT
	.align		4
        /*000c*/ 	.byte	0x03, 0x1b
        /*000e*/ 	.short	0x00ff


	//----- nvinfo : EIATTR_MERCURY_ISA_VERSION
	.align		4
        /*0010*/ 	.byte	0x03, 0x5f
        /*0012*/ 	.short	0x0101


	//----- nvinfo : EIATTR_VRC_CTA_INIT_COUNT
	.align		4
        /*0014*/ 	.byte	0x02, 0x4a
	.zero		1
	.zero		1


	//----- nvinfo : EIATTR_EXIT_INSTR_OFFSETS
	.align		4
        /*0018*/ 	.byte	0x04, 0x1c
        /*001a*/ 	.short	(.L_382 - .L_381)


	//   ....[0]....
.L_381:
        /*001c*/ 	.word	0x00000010


	//----- nvinfo : EIATTR_SW_WAR
	.align		4
.L_382:
        /*0020*/ 	.byte	0x04, 0x36
        /*0022*/ 	.short	(.L_384 - .L_383)
.L_383:
        /*0024*/ 	.word	0x00000008
.L_384:


//--------------------- .nv.callgraph             --------------------------
	.section	.nv.callgraph,"",@"SHT_CUDA_CALLGRAPH"
	.align	4
	.sectionentsize	8
	.align		4
        /*0000*/ 	.word	0x00000000
	.align		4
        /*0004*/ 	.word	0xffffffff
	.align		4
        /*0008*/ 	.word	0x00000000
	.align		4
        /*000c*/ 	.word	0xfffffffe
	.align		4
        /*0010*/ 	.word	0x00000000
	.align		4
        /*0014*/ 	.word	0xfffffffd
	.align		4
        /*0018*/ 	.word	0x00000000
	.align		4
        /*001c*/ 	.word	0xfffffffc


//--------------------- .nv.constant4             --------------------------
	.section	.nv.constant4,"a",@progbits
	.align	8
	.align		8
.nv.constant4:
        /*0000*/ 	.dword	_ZN34_INTERNAL_b65499ba_4_k_cu_058e662f4cuda3std3__45__cpo5beginE
	.align		8
        /*0008*/ 	.dword	_ZN34_INTERNAL_b65499ba_4_k_cu_058e662f4cuda3std3__45__cpo3endE
	.align		8
        /*0010*/ 	.dword	_ZN34_INTERNAL_b65499ba_4_k_cu_058e662f4cuda3std3__45__cpo6cbeginE
	.align		8
        /*0018*/ 	.dword	_ZN34_INTERNAL_b65499ba_4_k_cu_058e662f4cuda3std3__45__cpo4cendE
	.align		8
        /*0020*/ 	.dword	_ZN34_INTERNAL_b65499ba_4_k_cu_058e662f4cuda3std3__45__cpo6rbeginE
	.align		8
        /*0028*/ 	.dword	_ZN34_INTERNAL_b65499ba_4_k_cu_058e662f4cuda3std3__45__cpo4rendE
	.align		8
        /*0030*/ 	.dword	_ZN34_INTERNAL_b65499ba_4_k_cu_058e662f4cuda3std3__45__cpo7crbeginE
	.align		8
        /*0038*/ 	.dword	_ZN34_INTERNAL_b65499ba_4_k_cu_058e662f4cuda3std3__45__cpo5crendE
	.align		8
        /*0040*/ 	.dword	_ZN34_INTERNAL_b65499ba_4_k_cu_058e662f4cuda3std3__436_GLOBAL__N__b65499ba_4_k_cu_058e662f6ignoreE
	.align		8
        /*0048*/ 	.dword	_ZN34_INTERNAL_b65499ba_4_k_cu_058e662f4cuda3std3__419piecewise_constructE
	.align		8
        /*0050*/ 	.dword	_ZN34_INTERNAL_b65499ba_4_k_cu_058e662f4cuda3std3__48in_placeE
	.align		8
        /*0058*/ 	.dword	_ZN34_INTERNAL_b65499ba_4_k_cu_058e662f4cuda3std3__420unreachable_sentinelE
	.align		8
        /*0060*/ 	.dword	_ZN34_INTERNAL_b65499ba_4_k_cu_058e662f4cuda3std3__47nulloptE
	.align		8
        /*0068*/ 	.dword	_ZN34_INTERNAL_b65499ba_4_k_cu_058e662f4cuda3std3__48unexpectE
	.align		8
        /*0070*/ 	.dword	_ZN34_INTERNAL_b65499ba_4_k_cu_058e662f4cuda3std6ranges3__45__cpo4swapE
	.align		8
        /*0078*/ 	.dword	_ZN34_INTERNAL_b65499ba_4_k_cu_058e662f4cuda3std6ranges3__45__cpo9iter_moveE
	.align		8
        /*0080*/ 	.dword	_ZN34_INTERNAL_b65499ba_4_k_cu_058e662f4cuda3std6ranges3__45__cpo5beginE
	.align		8
        /*0088*/ 	.dword	_ZN34_INTERNAL_b65499ba_4_k_cu_058e662f4cuda3std6ranges3__45__cpo3endE
	.align		8
        /*0090*/ 	.dword	_ZN34_INTERNAL_b65499ba_4_k_cu_058e662f4cuda3std6ranges3__45__cpo6cbeginE
	.align		8
        /*0098*/ 	.dword	_ZN34_INTERNAL_b65499ba_4_k_cu_058e662f4cuda3std6ranges3__45__cpo4cendE
	.align		8
        /*00a0*/ 	.dword	_ZN34_INTERNAL_b65499ba_4_k_cu_058e662f4cuda3std6ranges3__45__cpo7advanceE
	.align		8
        /*00a8*/ 	.dword	_ZN34_INTERNAL_b65499ba_4_k_cu_058e662f4cuda3std6ranges3__45__cpo9iter_swapE
	.align		8
        /*00b0*/ 	.dword	_ZN34_INTERNAL_b65499ba_4_k_cu_058e662f4cuda3std6ranges3__45__cpo4nextE
	.align		8
        /*00b8*/ 	.dword	_ZN34_INTERNAL_b65499ba_4_k_cu_058e662f4cuda3std6ranges3__45__cpo4prevE
	.align		8
        /*00c0*/ 	.dword	_ZN34_INTERNAL_b65499ba_4_k_cu_058e662f4cuda3std6ranges3__45__cpo4dataE
	.align		8
        /*00c8*/ 	.dword	_ZN34_INTERNAL_b65499ba_4_k_cu_058e662f4cuda3std6ranges3__45__cpo5cdataE
	.align		8
        /*00d0*/ 	.dword	_ZN34_INTERNAL_b65499ba_4_k_cu_058e662f4cuda3std6ranges3__45__cpo4sizeE
	.align		8
        /*00d8*/ 	.dword	_ZN34_INTERNAL_b65499ba_4_k_cu_058e662f4cuda3std6ranges3__45__cpo5ssizeE
	.align		8
        /*00e0*/ 	.dword	_ZN34_INTERNAL_b65499ba_4_k_cu_058e662f4cuda3std6ranges3__45__cpo8distanceE
	.align		8
        /*00e8*/ 	.dword	_ZN34_INTERNAL_b65499ba_4_k_cu_058e662f6thrust24THRUST_300001_SM_1000_NS8cuda_cub3parE
	.align		8
        /*00f0*/ 	.dword	_ZN34_INTERNAL_b65499ba_4_k_cu_058e662f6thrust24THRUST_300001_SM_1000_NS8cuda_cub10par_nosyncE
	.align		8
        /*00f8*/ 	.dword	_ZN34_INTERNAL_b65499ba_4_k_cu_058e662f6thrust24THRUST_300001_SM_1000_NS6system6detail10sequential3seqE
	.align		8
        /*0100*/ 	.dword	_ZN34_INTERNAL_b65499ba_4_k_cu_058e662f6thrust24THRUST_300001_SM_1000_NS12placeholders2_1E
	.align		8
        /*0108*/ 	.dword	_ZN34_INTERNAL_b65499ba_4_k_cu_058e662f6thrust24THRUST_300001_SM_1000_NS12placeholders2_2E
	.align		8
        /*0110*/ 	.dword	_ZN34_INTERNAL_b65499ba_4_k_cu_058e662f6thrust24THRUST_300001_SM_1000_NS12placeholders2_3E
	.align		8
        /*0118*/ 	.dword	_ZN34_INTERNAL_b65499ba_4_k_cu_058e662f6thrust24THRUST_300001_SM_1000_NS12placeholders2_4E
	.align		8
        /*0120*/ 	.dword	_ZN34_INTERNAL_b65499ba_4_k_cu_058e662f6thrust24THRUST_300001_SM_1000_NS12placeholders2_5E
	.align		8
        /*0128*/ 	.dword	_ZN34_INTERNAL_b65499ba_4_k_cu_058e662f6thrust24THRUST_300001_SM_1000_NS12placeholders2_6E
	.align		8
        /*0130*/ 	.dword	_ZN34_INTERNAL_b65499ba_4_k_cu_058e662f6thrust24THRUST_300001_SM_1000_NS12placeholders2_7E
	.align		8
        /*0138*/ 	.dword	_ZN34_INTERNAL_b65499ba_4_k_cu_058e662f6thrust24THRUST_300001_SM_1000_NS12placeholders2_8E
	.align		8
        /*0140*/ 	.dword	_ZN34_INTERNAL_b65499ba_4_k_cu_058e662f6thrust24THRUST_300001_SM_1000_NS12placeholders2_9E
	.align		8
        /*0148*/ 	.dword	_ZN34_INTERNAL_b65499ba_4_k_cu_058e662f6thrust24THRUST_300001_SM_1000_NS12placeholders3_10E
	.align		8
        /*0150*/ 	.dword	_ZN34_INTERNAL_b65499ba_4_k_cu_058e662f6thrust24THRUST_300001_SM_1000_NS3seqE


//--------------------- .text._ZN3cub18CUB_300001_SM_10006detail6reduce28DeviceReduceSingleTileKernelINS2_10policy_hubIfyN4cuda3std3__44plusIfEEE10Policy1000EPfSC_iS9_ffNS7_10__identityEEEvT0_T1_T2_T3_T4_T6_ --------------------------
	.section	.text._ZN3cub18CUB_300001_SM_10006detail6reduce28DeviceReduceSingleTileKernelINS2_10policy_hubIfyN4cuda3std3__44plusIfEEE10Policy1000EPfSC_iS9_ffNS7_10__identityEEEvT0_T1_T2_T3_T4_T6_,"ax",@progbits
	.align	128
        .global         _ZN3cub18CUB_300001_SM_10006detail6reduce28DeviceReduceSingleTileKernelINS2_10policy_hubIfyN4cuda3std3__44plusIfEEE10Policy1000EPfSC_iS9_ffNS7_10__identityEEEvT0_T1_T2_T3_T4_T6_
        .type           _ZN3cub18CUB_300001_SM_10006detail6reduce28DeviceReduceSingleTileKernelINS2_10policy_hubIfyN4cuda3std3__44plusIfEEE10Policy1000EPfSC_iS9_ffNS7_10__identityEEEvT0_T1_T2_T3_T4_T6_,@function
        .size           _ZN3cub18CUB_300001_SM_10006detail6reduce28DeviceReduceSingleTileKernelINS2_10policy_hubIfyN4cuda3std3__44plusIfEEE10Policy1000EPfSC_iS9_ffNS7_10__identityEEEvT0_T1_T2_T3_T4_T6_,(.L_x_276 - _ZN3cub18CUB_300001_SM_10006detail6reduce28DeviceReduceSingleTileKernelINS2_10policy_hubIfyN4cuda3std3__44plusIfEEE10Policy1000EPfSC_iS9_ffNS7_10__identityEEEvT0_T1_T2_T3_T4_T6_)
        .other          _ZN3cub18CUB_300001_SM_10006detail6reduce28DeviceReduceSingleTileKernelINS2_10policy_hubIfyN4cuda3std3__44plusIfEEE10Policy1000EPfSC_iS9_ffNS7_10__identityEEEvT0_T1_T2_T3_T4_T6_,@"STO_CUDA_ENTRY STV_DEFAULT"
_ZN3cub18CUB_300001_SM_10006detail6reduce28DeviceReduceSingleTileKernelINS2_10policy_hubIfyN4cuda3std3__44plusIfEEE10Policy1000EPfSC_iS9_ffNS7_10__identityEEEvT0_T1_T2_T3_T4_T6_:
.text._ZN3cub18CUB_300001_SM_10006detail6reduce28DeviceReduceSingleTileKernelINS2_10policy_hubIfyN4cuda3std3__44plusIfEEE10Policy1000EPfSC_iS9_ffNS7_10__identityEEEvT0_T1_T2_T3_T4_T6_:
[----:B------:R-:W-:Y:S01]  /*0000*/  LDC R1, c[0x0][0x37c] ;  /* 0x0000df00ff017b82 */ /* 0x000fe20000000800 */
[----:B------:R-:W0:Y:S01]  /*0010*/  LDCU UR4, c[0x0][0x390] ;  /* 0x00007200ff0477ac */ /* 0x000e220008000800 */
[----:B------:R-:W1:Y:S01]  /*0020*/  LDCU.64 UR6, c[0x0][0x358] ;  /* 0x00006b00ff0677ac */ /* 0x000e620008000a00 */
[----:B0-----:R-:W-:-:S04]  /*0030*/  MOV R20, UR4 ;  /* 0x0000000400147c02 */ /* 0x001fc80008000f00 */
[----:B------:R-:W-:-:S13]  /*0040*/  ISETP.NE.AND P0, PT, R20, RZ, PT ;  /* 0x000000ff1400720c */ /* 0x000fda0003f05270 */
[----:B-1----:R-:W-:Y:S05]  /*0050*/  @P0 BRA `(.L_x_0) ;  /* 0x00000000001c0947 */ /* 0x002fea0003800000 */
[----:B------:R-:W0:Y:S02]  /*0060*/  S2R R0, SR_TID.X ;  /* 0x0000000000007919 */ /* 0x000e240000002100 */
[----:B0-----:R-:W-:-:S13]  /*0070*/  ISETP.NE.AND P0, PT, R0, RZ, PT ;  /* 0x000000ff0000720c */ /* 0x001fda0003f05270 */
[----:B------:R-:W-:Y:S05]  /*0080*/  @P0 EXIT ;  /* 0x000000000000094d */ /* 0x000fea0003800000 */
[----:B------:R-:W0:Y:S08]  /*0090*/  LDC R5, c[0x0][0x398] ;  /* 0x0000e600ff057b82 */ /* 0x000e300000000800 */
[----:B------:R-:W0:Y:S02]  /*00a0*/  LDC.64 R2, c[0x0][0x388] ;  /* 0x0000e200ff027b82 */ /* 0x000e240000000a00 */
[----:B0-----:R-:W-:Y:S01]  /*00b0*/  STG.E desc[UR6][R2.64], R5 ;  /* 0x0000000502007986 */ /* 0x001fe2000c101906 */
[----:B------:R-:W-:Y:S05]  /*00c0*/  EXIT ;  /* 0x000000000000794d */ /* 0x000fea0003800000 */
.L_x_0:
[----:B------:R-:W0:Y:S01]  /*00d0*/  LDCU UR4, c[0x0][0x380] ;  /* 0x00007000ff0477ac */ /* 0x000e220008000800 */
[----:B------:R-:W-:Y:S01]  /*00e0*/  BSSY.RECONVERGENT B0, `(.L_x_1) ;  /* 0x00003ca000007945 */ /* 0x000fe20003800200 */
[----:B0-----:R-:W-:-:S09]  /*00f0*/  ULOP3.LUT UP0, URZ, UR4, 0xf, URZ, 0xc0, !UPT ;  /* 0x0000000f04ff7892 */ /* 0x001fd2000f80c0ff */
[----:B------:R-:W-:Y:S05]  /*0100*/  BRA.U UP0, `(.L_x_2) ;  /* 0x0000001d00607547 */ /* 0x000fea000b800000 */
[----:B------:R-:W-:-:S13]  /*0110*/  ISETP.GT.AND P0, PT, R20, 0xfff, PT ;  /* 0x00000fff1400780c */ /* 0x000fda0003f04270 */
[----:B------:R-:W-:Y:S05]  /*0120*/  @P0 BRA `(.L_x_3) ;  /* 0x0000000c00a80947 */ /* 0x000fea0003800000 */
[----:B------:R-:W0:Y:S01]  /*0130*/  S2R R9, SR_TID.X ;  /* 0x0000000000097919 */ /* 0x000e220000002100 */
[----:B------:R-:W-:Y:S01]  /*0140*/  BSSY.RECONVERGENT B1, `(.L_x_4) ;  /* 0x0000009000017945 */ /* 0x000fe20003800200 */
[----:B------:R-:W-:Y:S01]  /*0150*/  HFMA2 R0, -RZ, RZ, 0, 0 ;  /* 0x00000000ff007431 */ /* 0x000fe200000001ff */
[----:B0-----:R-:W-:Y:S02]  /*0160*/  ISETP.GE.AND P0, PT, R9, R20, PT ;  /* 0x000000140900720c */ /* 0x001fe40003f06270 */
[----:B------:R-:W-:-:S11]  /*0170*/  MOV R11, R9 ;  /* 0x00000009000b7202 */ /* 0x000fd60000000f00 */
[----:B------:R-:W-:Y:S05]  /*0180*/  @P0 BRA `(.L_x_5) ;  /* 0x0000000000100947 */ /* 0x000fea0003800000 */
[----:B------:R-:W0:Y:S02]  /*0190*/  LDC.64 R2, c[0x0][0x380] ;  /* 0x0000e000ff027b82 */ /* 0x000e240000000a00 */
[----:B0-----:R-:W-:-:S05]  /*01a0*/  IMAD.WIDE.U32 R2, R9, 0x4, R2 ;  /* 0x0000000409027825 */ /* 0x001fca00078e0002 */
[----:B------:R0:W5:Y:S01]  /*01b0*/  LDG.E.CONSTANT R0, desc[UR6][R2.64] ;  /* 0x0000000602007981 */ /* 0x000162000c1e9900 */
[----:B------:R-:W-:-:S07]  /*01c0*/  IADD3 R11, PT, PT, R9, 0x100, RZ ;  /* 0x00000100090b7810 */ /* 0x000fce0007ffe0ff */
.L_x_5:
[----:B------:R-:W-:Y:S05]  /*01d0*/  BSYNC.RECONVERGENT B1 ;  /* 0x0000000000017941 */ /* 0x000fea0003800200 */
.L_x_4:
[----:B------:R-:W-:Y:S01]  /*01e0*/  ISETP.GE.AND P0, PT, R11, R20, PT ;  /* 0x000000140b00720c */ /* 0x000fe20003f06270 */
[----:B------:R-:W-:-:S12]  /*01f0*/  BSSY.RECONVERGENT B1, `(.L_x_6) ;  /* 0x0000074000017945 */ /* 0x000fd80003800200 */
[----:B------:R-:W-:Y:S05]  /*0200*/  @P0 BRA `(.L_x_7) ;  /* 0x0000000400c80947 */ /* 0x000fea0003800000 */
[----:B0-----:R-:W-:Y:S01]  /*0210*/  LOP3.LUT R3, RZ, R11, RZ, 0x33, !PT ;  /* 0x0000000bff037212 */ /* 0x001fe200078e33ff */
[----:B------:R-:W-:Y:S03]  /*0220*/  BSSY.RECONVERGENT B2, `(.L_x_8) ;  /* 0x0000015000027945 */ /* 0x000fe60003800200 */
[----:B------:R-:W-:-:S04]  /*0230*/  IADD3 R4, PT, PT, R3, R20, RZ ;  /* 0x0000001403047210 */ /* 0x000fc80007ffe0ff */
[C---:B------:R-:W-:Y:S02]  /*0240*/  LOP3.LUT R2, R4.reuse, 0x300, RZ, 0xc0, !PT ;  /* 0x0000030004027812 */ /* 0x040fe400078ec0ff */
[----:B------:R-:W-:Y:S02]  /*0250*/  ISETP.GE.U32.AND P1, PT, R4, 0x300, PT ;  /* 0x000003000400780c */ /* 0x000fe40003f26070 */
[----:B------:R-:W-:-:S13]  /*0260*/  ISETP.NE.AND P0, PT, R2, 0x300, PT ;  /* 0x000003000200780c */ /* 0x000fda0003f05270 */
[----:B------:R-:W-:Y:S05]  /*0270*/  @!P0 BRA `(.L_x_9) ;  /* 0x00000000003c8947 */ /* 0x000fea0003800000 */
[----:B------:R-:W0:Y:S01]  /*0280*/  LDC.64 R2, c[0x0][0x380] ;  /* 0x0000e000ff027b82 */ /* 0x000e220000000a00 */
[----:B------:R-:W-:-:S04]  /*0290*/  LEA.HI R4, R4, 0x1, RZ, 0x18 ;  /* 0x0000000104047811 */ /* 0x000fc800078fc0ff */
[----:B------:R-:W-:-:S04]  /*02a0*/  LOP3.LUT R4, R4, 0x3, RZ, 0xc0, !PT ;  /* 0x0000000304047812 */ /* 0x000fc800078ec0ff */
[----:B------:R-:W-:Y:S01]  /*02b0*/  IADD3 R4, PT, PT, -R4, RZ, RZ ;  /* 0x000000ff04047210 */ /* 0x000fe20007ffe1ff */
[----:B0-----:R-:W-:-:S05]  /*02c0*/  IMAD.WIDE.U32 R2, R11, 0x4, R2 ;  /* 0x000000040b027825 */ /* 0x001fca00078e0002 */
[----:B------:R-:W-:-:S07]  /*02d0*/  MOV R5, R3 ;  /* 0x0000000300057202 */ /* 0x000fce0000000f00 */
.L_x_10:
[----:B------:R-:W-:-:S06]  /*02e0*/  MOV R3, R5 ;  /* 0x0000000500037202 */ /* 0x000fcc0000000f00 */
[----:B------:R0:W2:Y:S01]  /*02f0*/  LDG.E.CONSTANT R3, desc[UR6][R2.64] ;  /* 0x0000000602037981 */ /* 0x0000a2000c1e9900 */
[----:B------:R-:W-:Y:S01]  /*0300*/  IADD3 R4, PT, PT, R4, 0x1, RZ ;  /* 0x0000000104047810 */ /* 0x000fe20007ffe0ff */
[----:B------:R-:W-:-:S03]  /*0310*/  VIADD R11, R11, 0x100 ;  /* 0x000001000b0b7836 */ /* 0x000fc60000000000 */
[----:B------:R-:W-:Y:S02]  /*0320*/  ISETP.NE.AND P0, PT, R4, RZ, PT ;  /* 0x000000ff0400720c */ /* 0x000fe40003f05270 */
[----:B0-----:R-:W-:-:S04]  /*0330*/  IADD3 R2, P2, PT, R2, 0x400, RZ ;  /* 0x0000040002027810 */ /* 0x001fc80007f5e0ff */
[----:B------:R-:W-:Y:S01]  /*0340*/  IADD3.X R5, PT, PT, RZ, R5, RZ, P2, !PT ;  /* 0x00000005ff057210 */ /* 0x000fe200017fe4ff */
[----:B--2--5:R-:W-:-:S06]  /*0350*/  FADD R0, R3, R0 ;  /* 0x0000000003007221 */ /* 0x024fcc0000000000 */
[----:B------:R-:W-:Y:S05]  /*0360*/  @P0 BRA `(.L_x_10) ;  /* 0xfffffffc00dc0947 */ /* 0x000fea000383ffff */
.L_x_9:
[----:B------:R-:W-:Y:S05]  /*0370*/  BSYNC.RECONVERGENT B2 ;  /* 0x0000000000027941 */ /* 0x000fea0003800200 */
.L_x_8:
[----:B------:R-:W-:Y:S05]  /*0380*/  @!P1 BRA `(.L_x_7) ;  /* 0x0000000400689947 */ /* 0x000fea0003800000 */
[----:B------:R-:W-:Y:S01]  /*0390*/  IADD3 R2, PT, PT, -R11, R20, RZ ;  /* 0x000000140b027210 */ /* 0x000fe20007ffe1ff */
[----:B------:R-:W-:Y:S01]  /*03a0*/  BSSY.RECONVERGENT B2, `(.L_x_11) ;  /* 0x0000031000027945 */ /* 0x000fe20003800200 */
[----:B------:R-:W-:Y:S02]  /*03b0*/  PLOP3.LUT P0, PT, PT, PT, PT, 0x80, 0x8 ;  /* 0x000000000008781c */ /* 0x000fe40003f0f070 */
[----:B------:R-:W-:-:S13]  /*03c0*/  ISETP.GT.AND P1, PT, R2, 0xc00, PT ;  /* 0x00000c000200780c */ /* 0x000fda0003f24270 */
[----:B------:R-:W-:Y:S05]  /*03d0*/  @!P1 BRA `(.L_x_12) ;  /* 0x0000000000b49947 */ /* 0x000fea0003800000 */
[----:B------:R-:W-:Y:S02]  /*03e0*/  PLOP3.LUT P0, PT, PT, PT, PT, 0x8, 0x80 ;  /* 0x000000000080781c */ /* 0x000fe40003f0e170 */
[----:B------:R-:W-:-:S11]  /*03f0*/  IADD3 R8, PT, PT, R20, -0xc00, RZ ;  /* 0xfffff40014087810 */ /* 0x000fd60007ffe0ff */
.L_x_13:
[----:B------:R-:W0:Y:S01]  /*0400*/  LDC.64 R6, c[0x0][0x380] ;  /* 0x0000e000ff067b82 */ /* 0x000e220000000a00 */
[C---:B------:R-:W-:Y:S01]  /*0410*/  IADD3 R5, PT, PT, R11.reuse, 0x400, RZ ;  /* 0x000004000b057810 */ /* 0x040fe20007ffe0ff */
[----:B0-----:R-:W-:-:S05]  /*0420*/  IMAD.WIDE R24, R11, 0x4, R6 ;  /* 0x000000040b187825 */ /* 0x001fca00078e0206 */
[----:B------:R-:W2:Y:S04]  /*0430*/  LDG.E.CONSTANT R13, desc[UR6][R24.64] ;  /* 0x00000006180d7981 */ /* 0x000ea8000c1e9900 */
[----:B------:R-:W3:Y:S01]  /*0440*/  LDG.E.CONSTANT R10, desc[UR6][R24.64+0x400] ;  /* 0x00040006180a7981 */ /* 0x000ee2000c1e9900 */
[----:B------:R-:W-:-:S03]  /*0450*/  IMAD.WIDE R4, R5, 0x4, R6 ;  /* 0x0000000405047825 */ /* 0x000fc600078e0206 */
[----:B------:R-:W4:Y:S04]  /*0460*/  LDG.E.CONSTANT R12, desc[UR6][R24.64+0x800] ;  /* 0x00080006180c7981 */ /* 0x000f28000c1e9900 */
[----:B------:R-:W4:Y:S04]  /*0470*/  LDG.E.CONSTANT R17, desc[UR6][R24.64+0xc00] ;  /* 0x000c000618117981 */ /* 0x000f28000c1e9900 */
[----:B------:R-:W4:Y:S01]  /*0480*/  LDG.E.CONSTANT R16, desc[UR6][R4.64] ;  /* 0x0000000604107981 */ /* 0x000f22000c1e9900 */
[----:B------:R-:W-:-:S03]  /*0490*/  IADD3 R3, PT, PT, R11, 0x800, RZ ;  /* 0x000008000b037810 */ /* 0x000fc60007ffe0ff */
[----:B------:R-:W4:Y:S04]  /*04a0*/  LDG.E.CONSTANT R15, desc[UR6][R4.64+0x400] ;  /* 0x00040006040f7981 */ /* 0x000f28000c1e9900 */
[----:B------:R-:W4:Y:S01]  /*04b0*/  LDG.E.CONSTANT R14, desc[UR6][R4.64+0x800] ;  /* 0x00080006040e7981 */ /* 0x000f22000c1e9900 */
[----:B------:R-:W-:-:S03]  /*04c0*/  IMAD.WIDE R2, R3, 0x4, R6 ;  /* 0x0000000403027825 */ /* 0x000fc600078e0206 */
[----:B------:R-:W4:Y:S04]  /*04d0*/  LDG.E.CONSTANT R22, desc[UR6][R4.64+0xc00] ;  /* 0x000c000604167981 */ /* 0x000f28000c1e9900 */
[----:B------:R-:W4:Y:S01]  /*04e0*/  LDG.E.CONSTANT R21, desc[UR6][R2.64] ;  /* 0x0000000602157981 */ /* 0x000f22000c1e9900 */
[----:B------:R-:W-:-:S03]  /*04f0*/  IADD3 R23, PT, PT, R11, 0xc00, RZ ;  /* 0x00000c000b177810 */ /* 0x000fc60007ffe0ff */
[----:B------:R-:W4:Y:S04]  /*0500*/  LDG.E.CONSTANT R19, desc[UR6][R2.64+0x400] ;  /* 0x0004000602137981 */ /* 0x000f28000c1e9900 */
[----:B------:R-:W4:Y:S01]  /*0510*/  LDG.E.CONSTANT R18, desc[UR6][R2.64+0x800] ;  /* 0x0008000602127981 */ /* 0x000f22000c1e9900 */
[----:B------:R-:W-:-:S03]  /*0520*/  IMAD.WIDE R6, R23, 0x4, R6 ;  /* 0x0000000417067825 */ /* 0x000fc600078e0206 */
[----:B------:R-:W4:Y:S04]  /*0530*/  LDG.E.CONSTANT R26, desc[UR6][R2.64+0xc00] ;  /* 0x000c0006021a7981 */ /* 0x000f28000c1e9900 */
[----:B------:R-:W4:Y:S04]  /*0540*/  LDG.E.CONSTANT R25, desc[UR6][R6.64] ;  /* 0x0000000606197981 */ /* 0x000f28000c1e9900 */
[----:B------:R-:W4:Y:S04]  /*0550*/  LDG.E.CONSTANT R23, desc[UR6][R6.64+0x400] ;  /* 0x0004000606177981 */ /* 0x000f28000c1e9900 */
[----:B------:R-:W4:Y:S04]  /*0560*/  LDG.E.CONSTANT R24, desc[UR6][R6.64+0x800] ;  /* 0x0008000606187981 */ /* 0x000f28000c1e9900 */
[----:B------:R-:W4:Y:S01]  /*0570*/  LDG.E.CONSTANT R27, desc[UR6][R6.64+0xc00] ;  /* 0x000c0006061b7981 */ /* 0x000f22000c1e9900 */
[----:B------:R-:W-:-:S04]  /*0580*/  IADD3 R11, PT, PT, R11, 0x1000, RZ ;  /* 0x000010000b0b7810 */ /* 0x000fc80007ffe0ff */
[----:B------:R-:W-:Y:S01]  /*0590*/  ISETP.GE.AND P1, PT, R11, R8, PT ;  /* 0x000000080b00720c */ /* 0x000fe20003f26270 */
[----:B--2--5:R-:W-:-:S04]  /*05a0*/  FADD R13, R13, R0 ;  /* 0x000000000d0d7221 */ /* 0x024fc80000000000 */
[----:B---3--:R-:W-:-:S04]  /*05b0*/  FADD R13, R13, R10 ;  /* 0x0000000a0d0d7221 */ /* 0x008fc80000000000 */
[----:B----4-:R-:W-:-:S04]  /*05c0*/  FADD R12, R13, R12 ;  /* 0x0000000c0d0c7221 */ /* 0x010fc80000000000 */
[----:B------:R-:W-:-:S04]  /*05d0*/  FADD R17, R12, R17 ;  /* 0x000000110c117221 */ /* 0x000fc80000000000 */
        /* <DEDUP_REMOVED lines=11> */
[----:B------:R-:W-:Y:S01]  /*0690*/  FADD R0, R24, R27 ;  /* 0x0000001b18007221 */ /* 0x000fe20000000000 */
[----:B------:R-:W-:Y:S06]  /*06a0*/  @!P1 BRA `(.L_x_13) ;  /* 0xfffffffc00549947 */ /* 0x000fec000383ffff */
.L_x_12:
[----:B------:R-:W-:Y:S05]  /*06b0*/  BSYNC.RECONVERGENT B2 ;  /* 0x0000000000027941 */ /* 0x000fea0003800200 */
.L_x_11:
[----:B------:R-:W-:Y:S01]  /*06c0*/  IADD3 R2, PT, PT, -R11, R20, RZ ;  /* 0x000000140b027210 */ /* 0x000fe20007ffe1ff */
[----:B------:R-:W-:Y:S03]  /*06d0*/  BSSY.RECONVERGENT B2, `(.L_x_14) ;  /* 0x0000019000027945 */ /* 0x000fe60003800200 */
[----:B------:R-:W-:-:S13]  /*06e0*/  ISETP.GT.AND P1, PT, R2, 0x400, PT ;  /* 0x000004000200780c */ /* 0x000fda0003f24270 */
[----:B------:R-:W-:Y:S05]  /*06f0*/  @!P1 BRA `(.L_x_15) ;  /* 0x0000000000589947 */ /* 0x000fea0003800000 */
[----:B------:R-:W0:Y:S01]  /*0700*/  LDC.64 R4, c[0x0][0x380] ;  /* 0x0000e000ff047b82 */ /* 0x000e220000000a00 */
[C---:B------:R-:W-:Y:S02]  /*0710*/  VIADD R15, R11.reuse, 0x400 ;  /* 0x000004000b0f7836 */ /* 0x040fe40000000000 */
[----:B0-----:R-:W-:-:S05]  /*0720*/  IMAD.WIDE R2, R11, 0x4, R4 ;  /* 0x000000040b027825 */ /* 0x001fca00078e0204 */
[----:B------:R-:W2:Y:S04]  /*0730*/  LDG.E.CONSTANT R7, desc[UR6][R2.64] ;  /* 0x0000000602077981 */ /* 0x000ea8000c1e9900 */
[----:B------:R-:W3:Y:S01]  /*0740*/  LDG.E.CONSTANT R6, desc[UR6][R2.64+0x400] ;  /* 0x0004000602067981 */ /* 0x000ee2000c1e9900 */
[----:B------:R-:W-:-:S03]  /*0750*/  IMAD.WIDE R4, R15, 0x4, R4 ;  /* 0x000000040f047825 */ /* 0x000fc600078e0204 */
[----:B------:R-:W4:Y:S04]  /*0760*/  LDG.E.CONSTANT R13, desc[UR6][R2.64+0x800] ;  /* 0x00080006020d7981 */ /* 0x000f28000c1e9900 */
[----:B------:R-:W4:Y:S04]  /*0770*/  LDG.E.CONSTANT R15, desc[UR6][R2.64+0xc00] ;  /* 0x000c0006020f7981 */ /* 0x000f28000c1e9900 */
[----:B------:R-:W4:Y:S04]  /*0780*/  LDG.E.CONSTANT R17, desc[UR6][R4.64] ;  /* 0x0000000604117981 */ /* 0x000f28000c1e9900 */
[----:B------:R-:W4:Y:S04]  /*0790*/  LDG.E.CONSTANT R19, desc[UR6][R4.64+0x400] ;  /* 0x0004000604137981 */ /* 0x000f28000c1e9900 */
[----:B------:R-:W4:Y:S04]  /*07a0*/  LDG.E.CONSTANT R21, desc[UR6][R4.64+0x800] ;  /* 0x0008000604157981 */ /* 0x000f28000c1e9900 */
[----:B------:R-:W4:Y:S01]  /*07b0*/  LDG.E.CONSTANT R23, desc[UR6][R4.64+0xc00] ;  /* 0x000c000604177981 */ /* 0x000f22000c1e9900 */
[----:B------:R-:W-:-:S02]  /*07c0*/  PLOP3.LUT P0, PT, PT, PT, PT, 0x8, 0x80 ;  /* 0x000000000080781c */ /* 0x000fc40003f0e170 */
[----:B------:R-:W-:Y:S01]  /*07d0*/  IADD3 R11, PT, PT, R11, 0x800, RZ ;  /* 0x000008000b0b7810 */ /* 0x000fe20007ffe0ff */
[----:B--2--5:R-:W-:-:S04]  /*07e0*/  FADD R7, R0, R7 ;  /* 0x0000000700077221 */ /* 0x024fc80000000000 */
[----:B---3--:R-:W-:-:S04]  /*07f0*/  FADD R6, R7, R6 ;  /* 0x0000000607067221 */ /* 0x008fc80000000000 */
[----:B----4-:R-:W-:-:S04]  /*0800*/  FADD R6, R6, R13 ;  /* 0x0000000d06067221 */ /* 0x010fc80000000000 */
[----:B------:R-:W-:-:S04]  /*0810*/  FADD R6, R6, R15 ;  /* 0x0000000f06067221 */ /* 0x000fc80000000000 */
[----:B------:R-:W-:-:S04]  /*0820*/  FADD R6, R6, R17 ;  /* 0x0000001106067221 */ /* 0x000fc80000000000 */
[----:B------:R-:W-:-:S04]  /*0830*/  FADD R6, R6, R19 ;  /* 0x0000001306067221 */ /* 0x000fc80000000000 */
[----:B------:R-:W-:-:S04]  /*0840*/  FADD R6, R6, R21 ;  /* 0x0000001506067221 */ /* 0x000fc80000000000 */
[----:B------:R-:W-:-:S07]  /*0850*/  FADD R0, R6, R23 ;  /* 0x0000001706007221 */ /* 0x000fce0000000000 */
.L_x_15:
[----:B------:R-:W-:Y:S05]  /*0860*/  BSYNC.RECONVERGENT B2 ;  /* 0x0000000000027941 */ /* 0x000fea0003800200 */
.L_x_14:
[----:B------:R-:W-:-:S13]  /*0870*/  ISETP.LT.OR P0, PT, R11, R20, P0 ;  /* 0x000000140b00720c */ /* 0x000fda0000701670 */
[----:B------:R-:W-:Y:S05]  /*0880*/  @!P0 BRA `(.L_x_7) ;  /* 0x0000000000288947 */ /* 0x000fea0003800000 */
[----:B------:R-:W0:Y:S02]  /*0890*/  LDC.64 R2, c[0x0][0x380] ;  /* 0x0000e000ff027b82 */ /* 0x000e240000000a00 */
[----:B0-----:R-:W-:-:S05]  /*08a0*/  IMAD.WIDE R2, R11, 0x4, R2 ;  /* 0x000000040b027825 */ /* 0x001fca00078e0202 */
[----:B------:R-:W2:Y:S04]  /*08b0*/  LDG.E.CONSTANT R5, desc[UR6][R2.64] ;  /* 0x0000000602057981 */ /* 0x000ea8000c1e9900 */
[----:B------:R-:W3:Y:S04]  /*08c0*/  LDG.E.CONSTANT R4, desc[UR6][R2.64+0x400] ;  /* 0x0004000602047981 */ /* 0x000ee8000c1e9900 */
[----:B------:R-:W4:Y:S04]  /*08d0*/  LDG.E.CONSTANT R7, desc[UR6][R2.64+0x800] ;  /* 0x0008000602077981 */ /* 0x000f28000c1e9900 */
[----:B------:R-:W4:Y:S01]  /*08e0*/  LDG.E.CONSTANT R11, desc[UR6][R2.64+0xc00] ;  /* 0x000c0006020b7981 */ /* 0x000f22000c1e9900 */
[----:B--2--5:R-:W-:-:S04]  /*08f0*/  FADD R5, R0, R5 ;  /* 0x0000000500057221 */ /* 0x024fc80000000000 */
[----:B---3--:R-:W-:-:S04]  /*0900*/  FADD R4, R5, R4 ;  /* 0x0000000405047221 */ /* 0x008fc80000000000 */
[----:B----4-:R-:W-:-:S04]  /*0910*/  FADD R4, R4, R7 ;  /* 0x0000000704047221 */ /* 0x010fc80000000000 */
[----:B------:R-:W-:-:S07]  /*0920*/  FADD R0, R4, R11 ;  /* 0x0000000b04007221 */ /* 0x000fce0000000000 */
.L_x_7:
[----:B------:R-:W-:Y:S05]  /*0930*/  BSYNC.RECONVERGENT B1 ;  /* 0x0000000000017941 */ /* 0x000fea0003800200 */
.L_x_6:
[----:B------:R-:W-:Y:S02]  /*0940*/  ISETP.GE.AND P0, PT, R20, 0x100, PT ;  /* 0x000001001400780c */ /* 0x000fe40003f06270 */
[----:B-----5:R-:W-:-:S11]  /*0950*/  MOV R7, R0 ;  /* 0x0000000000077202 */ /* 0x020fd60000000f00 */
[----:B------:R-:W-:Y:S05]  /*0960*/  @!P0 BRA `(.L_x_16) ;  /* 0x0000000000ac8947 */ /* 0x000fea0003800000 */
[----:B------:R-:W1:Y:S01]  /*0970*/  S2R R6, SR_LANEID ;  /* 0x0000000000067919 */ /* 0x000e620000000000 */
[----:B------:R-:W2:Y:S02]  /*0980*/  SHFL.DOWN PT, R0, R7, 0x1, 0x1f ;  /* 0x08201f0007007f89 */ /* 0x000ea400000e0000 */
[----:B--2---:R-:W-:Y:S01]  /*0990*/  FADD R0, R0, R7 ;  /* 0x0000000700007221 */ /* 0x004fe20000000000 */
[C---:B-1----:R-:W-:Y:S02]  /*09a0*/  ISETP.GT.AND P0, PT, R6.reuse, 0x1e, PT ;  /* 0x0000001e0600780c */ /* 0x042fe40003f04270 */
[C---:B------:R-:W-:Y:S02]  /*09b0*/  ISETP.NE.AND P1, PT, R6.reuse, RZ, PT ;  /* 0x000000ff0600720c */ /* 0x040fe40003f25270 */
[----:B------:R-:W-:Y:S02]  /*09c0*/  FSEL R0, R7, R0, P0 ;  /* 0x0000000007007208 */ /* 0x000fe40000000000 */
[----:B------:R-:W-:-:S03]  /*09d0*/  ISETP.GT.AND P0, PT, R6, 0x1d, PT ;  /* 0x0000001d0600780c */ /* 0x000fc60003f04270 */
[----:B0-----:R-:W0:Y:S06]  /*09e0*/  SHFL.DOWN PT, R3, R0, 0x2, 0x1f ;  /* 0x08401f0000037f89 */ /* 0x001e2c00000e0000 */
[----:B------:R-:W1:Y:S01]  /*09f0*/  @!P1 S2R R5, SR_CgaCtaId ;  /* 0x0000000000059919 */ /* 0x000e620000008800 */
[----:B------:R-:W-:Y:S02]  /*0a00*/  @!P1 MOV R4, 0x400 ;  /* 0x0000040000049802 */ /* 0x000fe40000000f00 */
[----:B------:R-:W-:-:S04]  /*0a10*/  @!P1 SHF.R.U32.HI R2, RZ, 0x3, R9 ;  /* 0x00000003ff029819 */ /* 0x000fc80000011609 */
[----:B------:R-:W-:Y:S01]  /*0a20*/  @!P1 LOP3.LUT R2, R2, 0x7c, RZ, 0xc0, !PT ;  /* 0x0000007c02029812 */ /* 0x000fe200078ec0ff */
[----:B0-----:R-:W-:Y:S01]  /*0a30*/  @!P0 FADD R0, R0, R3 ;  /* 0x0000000300008221 */ /* 0x001fe20000000000 */
[----:B------:R-:W-:-:S04]  /*0a40*/  ISETP.GT.AND P0, PT, R6, 0x1b, PT ;  /* 0x0000001b0600780c */ /* 0x000fc80003f04270 */
[----:B------:R-:W0:Y:S01]  /*0a50*/  SHFL.DOWN PT, R3, R0, 0x4, 0x1f ;  /* 0x08801f0000037f89 */ /* 0x000e2200000e0000 */
[----:B-1----:R-:W-:-:S04]  /*0a60*/  @!P1 LEA R5, R5, R4, 0x18 ;  /* 0x0000000405059211 */ /* 0x002fc800078ec0ff */
[----:B------:R-:W-:-:S04]  /*0a70*/  @!P1 IADD3 R2, PT, PT, R2, R5, RZ ;  /* 0x0000000502029210 */ /* 0x000fc80007ffe0ff */
[----:B0-----:R-:W-:Y:S01]  /*0a80*/  @!P0 FADD R0, R0, R3 ;  /* 0x0000000300008221 */ /* 0x001fe20000000000 */
[----:B------:R-:W-:-:S04]  /*0a90*/  ISETP.GT.AND P0, PT, R6, 0x17, PT ;  /* 0x000000170600780c */ /* 0x000fc80003f04270 */
[----:B------:R-:W0:Y:S09]  /*0aa0*/  SHFL.DOWN PT, R3, R0, 0x8, 0x1f ;  /* 0x09001f0000037f89 */ /* 0x000e3200000e0000 */
[----:B0-----:R-:W-:Y:S01]  /*0ab0*/  @!P0 FADD R0, R0, R3 ;  /* 0x0000000300008221 */ /* 0x001fe20000000000 */
[----:B------:R-:W-:-:S04]  /*0ac0*/  ISETP.NE.AND P0, PT, R9, RZ, PT ;  /* 0x000000ff0900720c */ /* 0x000fc80003f05270 */
[----:B------:R-:W0:Y:S02]  /*0ad0*/  SHFL.DOWN PT, R3, R0, 0x10, 0x1f ;  /* 0x0a001f0000037f89 */ /* 0x000e2400000e0000 */
[----:B0-----:R-:W-:-:S05]  /*0ae0*/  FADD R3, R0, R3 ;  /* 0x0000000300037221 */ /* 0x001fca0000000000 */
[----:B------:R0:W-:Y:S01]  /*0af0*/  @!P1 STS [R2+0x8], R3 ;  /* 0x0000080302009388 */ /* 0x0001e20000000800 */
[----:B------:R-:W-:Y:S01]  /*0b00*/  BAR.SYNC.DEFER_BLOCKING 0x0 ;  /* 0x0000000000007b1d */ /* 0x000fe20000010000 */
[----:B------:R-:W-:-:S04]  /*0b10*/  ISETP.GT.AND P1, PT, R6, 0xf, PT ;  /* 0x0000000f0600780c */ /* 0x000fc80003f24270 */
[----:B------:R-:W-:Y:S01]  /*0b20*/  FSEL R0, R0, R3, P1 ;  /* 0x0000000300007208 */ /* 0x000fe20000800000 */
[----:B------:R-:W-:Y:S08]  /*0b30*/  @P0 BRA `(.L_x_17) ;  /* 0x0000003000900947 */ /* 0x000ff00003800000 */
[----:B------:R-:W1:Y:S01]  /*0b40*/  S2UR UR5, SR_CgaCtaId ;  /* 0x00000000000579c3 */ /* 0x000e620000008800 */
[----:B------:R-:W-:Y:S02]  /*0b50*/  UMOV UR4, 0x400 ;  /* 0x0000040000047882 */ /* 0x000fe40000000000 */
[----:B-1----:R-:W-:-:S09]  /*0b60*/  ULEA UR4, UR5, UR4, 0x18 ;  /* 0x0000000405047291 */ /* 0x002fd2000f8ec0ff */
[----:B0-----:R-:W0:Y:S04]  /*0b70*/  LDS R3, [UR4+0xc] ;  /* 0x00000c04ff037984 */ /* 0x001e280008000800 */
[----:B------:R-:W1:Y:S04]  /*0b80*/  LDS.128 R4, [UR4+0x10] ;  /* 0x00001004ff047984 */ /* 0x000e680008000c00 */
[----:B------:R-:W2:Y:S01]  /*0b90*/  LDS.64 R8, [UR4+0x20] ;  /* 0x00002004ff087984 */ /* 0x000ea20008000a00 */
[----:B0-----:R-:W-:-:S04]  /*0ba0*/  FADD R3, R0, R3 ;  /* 0x0000000300037221 */ /* 0x001fc80000000000 */
[----:B-1----:R-:W-:-:S04]  /*0bb0*/  FADD R4, R3, R4 ;  /* 0x0000000403047221 */ /* 0x002fc80000000000 */
[----:B------:R-:W-:-:S04]  /*0bc0*/  FADD R5, R4, R5 ;  /* 0x0000000504057221 */ /* 0x000fc80000000000 */
[----:B------:R-:W-:-:S04]  /*0bd0*/  FADD R6, R5, R6 ;  /* 0x0000000605067221 */ /* 0x000fc80000000000 */
[----:B------:R-:W-:-:S04]  /*0be0*/  FADD R7, R6, R7 ;  /* 0x0000000706077221 */ /* 0x000fc80000000000 */
[----:B--2---:R-:W-:-:S04]  /*0bf0*/  FADD R8, R7, R8 ;  /* 0x0000000807087221 */ /* 0x004fc80000000000 */
[----:B------:R-:W-:Y:S01]  /*0c00*/  FADD R0, R8, R9 ;  /* 0x0000000908007221 */ /* 0x000fe20000000000 */
[----:B------:R-:W-:Y:S06]  /*0c10*/  BRA `(.L_x_17) ;  /* 0x0000003000587947 */ /* 0x000fec0003800000 */
.L_x_16:
[----:B------:R-:W1:Y:S01]  /*0c20*/  S2R R4, SR_LANEID ;  /* 0x0000000000047919 */ /* 0x000e620000000000 */
[----:B------:R-:W-:-:S04]  /*0c30*/  LOP3.LUT R0, R9, 0x3e0, RZ, 0xc0, !PT ;  /* 0x000003e009007812 */ /* 0x000fc800078ec0ff */
[----:B0-----:R-:W-:Y:S02]  /*0c40*/  IADD3 R3, PT, PT, R0, 0x20, RZ ;  /* 0x0000002000037810 */ /* 0x001fe40007ffe0ff */
[----:B------:R-:W-:Y:S02]  /*0c50*/  LOP3.LUT R5, RZ, R0, RZ, 0x33, !PT ;  /* 0x00000000ff057212 */ /* 0x000fe400078e33ff */
[-C--:B------:R-:W-:Y:S02]  /*0c60*/  ISETP.GT.AND P0, PT, R3, R20.reuse, PT ;  /* 0x000000140300720c */ /* 0x080fe40003f04270 */
[----:B------:R-:W-:-:S04]  /*0c70*/  IADD3 R5, PT, PT, R5, R20, RZ ;  /* 0x0000001405057210 */ /* 0x000fc80007ffe0ff */
[----:B------:R-:W-:-:S05]  /*0c80*/  SEL R5, R5, 0x1f, P0 ;  /* 0x0000001f05057807 */ /* 0x000fca0000000000 */
[----:B------:R-:W0:Y:S01]  /*0c90*/  SHFL.DOWN PT, R0, R7, 0x1, R5 ;  /* 0x0820000007007989 */ /* 0x000e2200000e0005 */
[C---:B-1----:R-:W-:Y:S02]  /*0ca0*/  ISETP.GE.AND P0, PT, R4.reuse, R5, PT ;  /* 0x000000050400720c */ /* 0x042fe40003f06270 */
[C---:B------:R-:W-:Y:S02]  /*0cb0*/  IADD3 R2, PT, PT, R4.reuse, 0x2, RZ ;  /* 0x0000000204027810 */ /* 0x040fe40007ffe0ff */
[----:B------:R-:W-:-:S09]  /*0cc0*/  ISETP.NE.AND P1, PT, R4, RZ, PT ;  /* 0x000000ff0400720c */ /* 0x000fd20003f25270 */
[----:B0-----:R-:W-:Y:S01]  /*0cd0*/  @!P0 FADD R7, R0, R7 ;  /* 0x0000000700078221 */ /* 0x001fe20000000000 */
[-C--:B------:R-:W-:Y:S02]  /*0ce0*/  ISETP.GT.AND P0, PT, R2, R5.reuse, PT ;  /* 0x000000050200720c */ /* 0x080fe40003f04270 */
[----:B------:R-:W-:Y:S01]  /*0cf0*/  IADD3 R2, PT, PT, R4, 0x4, RZ ;  /* 0x0000000404027810 */ /* 0x000fe20007ffe0ff */
[----:B------:R-:W0:Y:S01]  /*0d00*/  @!P1 S2R R6, SR_CgaCtaId ;  /* 0x0000000000069919 */ /* 0x000e220000008800 */
[----:B------:R-:W-:Y:S01]  /*0d10*/  @!P1 MOV R3, 0x400 ;  /* 0x0000040000039802 */ /* 0x000fe20000000f00 */
[----:B------:R-:W1:Y:S08]  /*0d20*/  SHFL.DOWN PT, R0, R7, 0x2, R5 ;  /* 0x0840000007007989 */ /* 0x000e7000000e0005 */
[----:B-1----:R-:W-:Y:S01]  /*0d30*/  @!P0 FADD R7, R7, R0 ;  /* 0x0000000007078221 */ /* 0x002fe20000000000 */
[----:B------:R-:W-:-:S02]  /*0d40*/  ISETP.GT.AND P0, PT, R2, R5, PT ;  /* 0x000000050200720c */ /* 0x000fc40003f04270 */
[----:B------:R-:W-:Y:S02]  /*0d50*/  IADD3 R2, PT, PT, R4, 0x8, RZ ;  /* 0x0000000804027810 */ /* 0x000fe40007ffe0ff */
[----:B------:R-:W1:Y:S01]  /*0d60*/  SHFL.DOWN PT, R0, R7, 0x4, R5 ;  /* 0x0880000007007989 */ /* 0x000e6200000e0005 */
[----:B0-----:R-:W-:-:S08]  /*0d70*/  @!P1 LEA R3, R6, R3, 0x18 ;  /* 0x0000000306039211 */ /* 0x001fd000078ec0ff */
[----:B-1----:R-:W-:Y:S01]  /*0d80*/  @!P0 FADD R7, R7, R0 ;  /* 0x0000000007078221 */ /* 0x002fe20000000000 */
[----:B------:R-:W-:Y:S01]  /*0d90*/  ISETP.GT.AND P0, PT, R2, R5, PT ;  /* 0x000000050200720c */ /* 0x000fe20003f04270 */
[----:B------:R-:W-:-:S03]  /*0da0*/  VIADD R2, R4, 0x10 ;  /* 0x0000001004027836 */ /* 0x000fc60000000000 */
[----:B------:R-:W0:Y:S09]  /*0db0*/  SHFL.DOWN PT, R0, R7, 0x8, R5 ;  /* 0x0900000007007989 */ /* 0x000e3200000e0005 */
[----:B0-----:R-:W-:Y:S01]  /*0dc0*/  @!P0 FADD R7, R7, R0 ;  /* 0x0000000007078221 */ /* 0x001fe20000000000 */
[----:B------:R-:W-:-:S02]  /*0dd0*/  ISETP.GT.AND P0, PT, R2, R5, PT ;  /* 0x000000050200720c */ /* 0x000fc40003f04270 */
[----:B------:R-:W-:Y:S02]  /*0de0*/  @!P1 SHF.R.U32.HI R2, RZ, 0x3, R9 ;  /* 0x00000003ff029819 */ /* 0x000fe40000011609 */
[----:B------:R-:W0:Y:S02]  /*0df0*/  SHFL.DOWN PT, R0, R7, 0x10, R5 ;  /* 0x0a00000007007989 */ /* 0x000e2400000e0005 */
[----:B------:R-:W-:-:S04]  /*0e00*/  @!P1 LOP3.LUT R2, R2, 0x7c, RZ, 0xc0, !PT ;  /* 0x0000007c02029812 */ /* 0x000fc800078ec0ff */
[----:B------:R-:W-:-:S03]  /*0e10*/  @!P1 IADD3 R3, PT, PT, R2, R3, RZ ;  /* 0x0000000302039210 */ /* 0x000fc60007ffe0ff */
[----:B0-----:R-:W-:Y:S01]  /*0e20*/  @!P0 FADD R7, R7, R0 ;  /* 0x0000000007078221 */ /* 0x001fe20000000000 */
[----:B------:R-:W-:-:S04]  /*0e30*/  ISETP.NE.AND P0, PT, R9, RZ, PT ;  /* 0x000000ff0900720c */ /* 0x000fc80003f05270 */
[----:B------:R-:W-:-:S05]  /*0e40*/  MOV R0, R7 ;  /* 0x0000000700007202 */ /* 0x000fca0000000f00 */
[----:B------:R4:W-:Y:S01]  /*0e50*/  @!P1 STS [R3+0x8], R0 ;  /* 0x0000080003009388 */ /* 0x0009e20000000800 */
[----:B------:R-:W-:Y:S06]  /*0e60*/  BAR.SYNC.DEFER_BLOCKING 0x0 ;  /* 0x0000000000007b1d */ /* 0x000fec0000010000 */
[----:B------:R-:W-:Y:S05]  /*0e70*/  @P0 BRA `(.L_x_17) ;  /* 0x0000002c00c00947 */ /* 0x000fea0003800000 */
[----:B------:R-:W0:Y:S01]  /*0e80*/  S2UR UR5, SR_CgaCtaId ;  /* 0x00000000000579c3 */ /* 0x000e220000008800 */
[----:B------:R-:W-:Y:S01]  /*0e90*/  UMOV UR4, 0x400 ;  /* 0x0000040000047882 */ /* 0x000fe20000000000 */
[C---:B------:R-:W-:Y:S02]  /*0ea0*/  ISETP.GT.AND P2, PT, R20.reuse, 0x20, PT ;  /* 0x000000201400780c */ /* 0x040fe40003f44270 */
[C---:B------:R-:W-:Y:S02]  /*0eb0*/  ISETP.GT.AND P4, PT, R20.reuse, 0x40, PT ;  /* 0x000000401400780c */ /* 0x040fe40003f84270 */
[C---:B------:R-:W-:Y:S02]  /*0ec0*/  ISETP.GT.AND P3, PT, R20.reuse, 0x60, PT ;  /* 0x000000601400780c */ /* 0x040fe40003f64270 */
[----:B------:R-:W-:Y:S01]  /*0ed0*/  ISETP.GT.AND P1, PT, R20, 0x80, PT ;  /* 0x000000801400780c */ /* 0x000fe20003f24270 */
[----:B0-----:R-:W-:-:S09]  /*0ee0*/  ULEA UR4, UR5, UR4, 0x18 ;  /* 0x0000000405047291 */ /* 0x001fd2000f8ec0ff */
[----:B----4-:R-:W0:Y:S04]  /*0ef0*/  LDS R3, [UR4+0xc] ;  /* 0x00000c04ff037984 */ /* 0x010e280008000800 */
[----:B------:R-:W1:Y:S04]  /*0f00*/  LDS.128 R4, [UR4+0x10] ;  /* 0x00001004ff047984 */ /* 0x000e680008000c00 */
[----:B------:R-:W2:Y:S01]  /*0f10*/  LDS.64 R8, [UR4+0x20] ;  /* 0x00002004ff087984 */ /* 0x000ea20008000a00 */
[----:B0-----:R-:W-:Y:S01]  /*0f20*/  @P2 FADD R0, R0, R3 ;  /* 0x0000000300002221 */ /* 0x001fe20000000000 */
[----:B------:R-:W-:-:S03]  /*0f30*/  ISETP.GT.AND P2, PT, R20, 0xa0, PT ;  /* 0x000000a01400780c */ /* 0x000fc60003f44270 */
[----:B-1----:R-:W-:Y:S01]  /*0f40*/  @P4 FADD R0, R0, R4 ;  /* 0x0000000400004221 */ /* 0x002fe20000000000 */
[----:B------:R-:W-:-:S03]  /*0f50*/  ISETP.GT.AND P4, PT, R20, 0xc0, PT ;  /* 0x000000c01400780c */ /* 0x000fc60003f84270 */
[----:B------:R-:W-:Y:S01]  /*0f60*/  @P3 FADD R0, R0, R5 ;  /* 0x0000000500003221 */ /* 0x000fe20000000000 */
[----:B------:R-:W-:-:S03]  /*0f70*/  ISETP.GT.AND P3, PT, R20, 0xe0, PT ;  /* 0x000000e01400780c */ /* 0x000fc60003f64270 */
[----:B------:R-:W-:-:S04]  /*0f80*/  @P1 FADD R0, R0, R6 ;  /* 0x0000000600001221 */ /* 0x000fc80000000000 */
[----:B------:R-:W-:-:S04]  /*0f90*/  @P2 FADD R0, R0, R7 ;  /* 0x0000000700002221 */ /* 0x000fc80000000000 */
[----:B--2---:R-:W-:-:S04]  /*0fa0*/  @P4 FADD R0, R0, R8 ;  /* 0x0000000800004221 */ /* 0x004fc80000000000 */
[----:B------:R-:W-:Y:S01]  /*0fb0*/  @P3 FADD R0, R0, R9 ;  /* 0x0000000900003221 */ /* 0x000fe20000000000 */
[----:B------:R-:W-:Y:S06]  /*0fc0*/  BRA `(.L_x_17) ;  /* 0x0000002c006c7947 */ /* 0x000fec0003800000 */
.L_x_3:
[----:B------:R-:W0:Y:S01]  /*0fd0*/  S2R R0, SR_TID.X ;  /* 0x0000000000007919 */ /* 0x000e220000002100 */
[----:B------:R-:W1:Y:S01]  /*0fe0*/  LDC.64 R2, c[0x0][0x380] ;  /* 0x0000e000ff027b82 */ /* 0x000e620000000a00 */
[----:B0-----:R-:W-:-:S05]  /*0ff0*/  SHF.L.U32 R5, R0, 0x2, RZ ;  /* 0x0000000200057819 */ /* 0x001fca00000006ff */
[----:B-1----:R-:W-:-:S05]  /*1000*/  IMAD.WIDE.U32 R2, R5, 0x4, R2 ;  /* 0x0000000405027825 */ /* 0x002fca00078e0002 */
[----:B------:R-:W2:Y:S04]  /*1010*/  LDG.E.128.CONSTANT R4, desc[UR6][R2.64] ;  /* 0x0000000602047981 */ /* 0x000ea8000c1e9d00 */
[----:B------:R-:W3:Y:S04]  /*1020*/  LDG.E.128.CONSTANT R8, desc[UR6][R2.64+0x1000] ;  /* 0x0010000602087981 */ /* 0x000ee8000c1e9d00 */
[----:B------:R-:W4:Y:S04]  /*1030*/  LDG.E.128.CONSTANT R12, desc[UR6][R2.64+0x2000] ;  /* 0x00200006020c7981 */ /* 0x000f28000c1e9d00 */
[----:B------:R-:W5:Y:S01]  /*1040*/  LDG.E.128.CONSTANT R16, desc[UR6][R2.64+0x3000] ;  /* 0x0030000602107981 */ /* 0x000f62000c1e9d00 */
[----:B------:R-:W-:Y:S01]  /*1050*/  ISETP.GE.U32.AND P0, PT, R20, 0x2000, PT ;  /* 0x000020001400780c */ /* 0x000fe20003f06070 */
[----:B------:R-:W-:-:S02]  /*1060*/  HFMA2 R23, -RZ, RZ, 0, 0.00048828125 ;  /* 0x00001000ff177431 */ /* 0x000fc400000001ff */
[----:B--2---:R-:W-:Y:S01]  /*1070*/  FADD R4, R4, R5 ;  /* 0x0000000504047221 */ /* 0x004fe20000000000 */
[----:B------:R-:W-:Y:S01]  /*1080*/  FADD R7, R6, R7 ;  /* 0x0000000706077221 */ /* 0x000fe20000000000 */
[----:B---3--:R-:W-:Y:S01]  /*1090*/  FADD R8, R8, R9 ;  /* 0x0000000908087221 */ /* 0x008fe20000000000 */
[----:B------:R-:W-:Y:S02]  /*10a0*/  FADD R11, R10, R11 ;  /* 0x0000000b0a0b7221 */ /* 0x000fe40000000000 */
[----:B------:R-:W-:Y:S01]  /*10b0*/  FADD R4, R4, R7 ;  /* 0x0000000704047221 */ /* 0x000fe20000000000 */
[----:B----4-:R-:W-:Y:S01]  /*10c0*/  FADD R12, R12, R13 ;  /* 0x0000000d0c0c7221 */ /* 0x010fe20000000000 */
[----:B------:R-:W-:Y:S01]  /*10d0*/  FADD R15, R14, R15 ;  /* 0x0000000f0e0f7221 */ /* 0x000fe20000000000 */
[----:B------:R-:W-:Y:S01]  /*10e0*/  FADD R11, R8, R11 ;  /* 0x0000000b080b7221 */ /* 0x000fe20000000000 */
[----:B-----5:R-:W-:Y:S01]  /*10f0*/  FADD R16, R16, R17 ;  /* 0x0000001110107221 */ /* 0x020fe20000000000 */
[----:B------:R-:W-:Y:S01]  /*1100*/  FADD R19, R18, R19 ;  /* 0x0000001312137221 */ /* 0x000fe20000000000 */
[----:B------:R-:W-:Y:S01]  /*1110*/  FADD R12, R12, R15 ;  /* 0x0000000f0c0c7221 */ /* 0x000fe20000000000 */
[----:B------:R-:W-:-:S02]  /*1120*/  FADD R4, R4, R11 ;  /* 0x0000000b04047221 */ /* 0x000fc40000000000 */
[----:B------:R-:W-:-:S04]  /*1130*/  FADD R19, R16, R19 ;  /* 0x0000001310137221 */ /* 0x000fc80000000000 */
[----:B------:R-:W-:-:S04]  /*1140*/  FADD R19, R12, R19 ;  /* 0x000000130c137221 */ /* 0x000fc80000000000 */
[----:B------:R-:W-:Y:S01]  /*1150*/  FADD R21, R4, R19 ;  /* 0x0000001304157221 */ /* 0x000fe20000000000 */
[----:B------:R-:W-:Y:S06]  /*1160*/  @!P0 BRA `(.L_x_18) ;  /* 0x00000000007c8947 */ /* 0x000fec0003800000 */
[----:B------:R-:W0:Y:S01]  /*1170*/  LDC R24, c[0x0][0x390] ;  /* 0x0000e400ff187b82 */ /* 0x000e220000000800 */
[----:B------:R-:W-:Y:S02]  /*1180*/  IADD3 R22, PT, PT, R20, -0x1000, RZ ;  /* 0xfffff00014167810 */ /* 0x000fe40007ffe0ff */
[----:B------:R-:W-:-:S07]  /*1190*/  MOV R23, 0x1000 ;  /* 0x0000100000177802 */ /* 0x000fce0000000f00 */
.L_x_20:
[----:B------:R-:W-:-:S05]  /*11a0*/  IMAD.WIDE R26, R23, 0x4, R2 ;  /* 0x00000004171a7825 */ /* 0x000fca00078e0202 */
[----:B------:R-:W2:Y:S04]  /*11b0*/  LDG.E.128.CONSTANT R16, desc[UR6][R26.64+0x2000] ;  /* 0x002000061a107981 */ /* 0x000ea8000c1e9d00 */
[----:B------:R-:W3:Y:S04]  /*11c0*/  LDG.E.128.CONSTANT R4, desc[UR6][R26.64+0x3000] ;  /* 0x003000061a047981 */ /* 0x000ee8000c1e9d00 */
[----:B------:R-:W4:Y:S04]  /*11d0*/  LDG.E.128.CONSTANT R8, desc[UR6][R26.64] ;  /* 0x000000061a087981 */ /* 0x000f28000c1e9d00 */
[----:B------:R-:W5:Y:S01]  /*11e0*/  LDG.E.128.CONSTANT R12, desc[UR6][R26.64+0x1000] ;  /* 0x001000061a0c7981 */ /* 0x000f62000c1e9d00 */
[----:B0-----:R-:W-:Y:S01]  /*11f0*/  MOV R20, R24 ;  /* 0x0000001800147202 */ /* 0x001fe20000000f00 */
[----:B--2---:R-:W-:Y:S01]  /*1200*/  FADD R17, R17, R18 ;  /* 0x0000001211117221 */ /* 0x004fe20000000000 */
[----:B---3--:R-:W-:-:S02]  /*1210*/  FADD R18, R19, R4 ;  /* 0x0000000413127221 */ /* 0x008fc40000000000 */
[----:B------:R-:W-:Y:S01]  /*1220*/  IADD3 R4, PT, PT, -R23, R20, RZ ;  /* 0x0000001417047210 */ /* 0x000fe20007ffe1ff */
[----:B------:R-:W-:Y:S01]  /*1230*/  FADD R5, R5, R6 ;  /* 0x0000000605057221 */ /* 0x000fe20000000000 */
[----:B----4-:R-:W-:Y:S01]  /*1240*/  FADD R9, R9, R10 ;  /* 0x0000000a09097221 */ /* 0x010fe20000000000 */
[----:B------:R-:W-:Y:S01]  /*1250*/  FADD R8, R8, R21 ;  /* 0x0000001508087221 */ /* 0x000fe20000000000 */
[----:B------:R-:W-:Y:S01]  /*1260*/  ISETP.GE.AND P0, PT, R4, 0x1000, PT ;  /* 0x000010000400780c */ /* 0x000fe20003f06270 */
[----:B-----5:R-:W-:Y:S01]  /*1270*/  FADD R13, R13, R14 ;  /* 0x0000000e0d0d7221 */ /* 0x020fe20000000000 */
[----:B------:R-:W-:Y:S01]  /*1280*/  FADD R10, R11, R12 ;  /* 0x0000000c0b0a7221 */ /* 0x000fe20000000000 */
[----:B------:R-:W-:Y:S01]  /*1290*/  FADD R14, R15, R16 ;  /* 0x000000100f0e7221 */ /* 0x000fe20000000000 */
[----:B------:R-:W-:Y:S01]  /*12a0*/  FADD R8, R8, R9 ;  /* 0x0000000908087221 */ /* 0x000fe20000000000 */
[----:B------:R-:W-:Y:S01]  /*12b0*/  FADD R5, R18, R5 ;  /* 0x0000000512057221 */ /* 0x000fe20000000000 */
[----:B------:R-:W-:Y:S01]  /*12c0*/  FADD R13, R10, R13 ;  /* 0x0000000d0a0d7221 */ /* 0x000fe20000000000 */
[----:B------:R-:W-:-:S03]  /*12d0*/  FADD R14, R14, R17 ;  /* 0x000000110e0e7221 */ /* 0x000fc60000000000 */
[----:B------:R-:W-:Y:S01]  /*12e0*/  FADD R8, R8, R13 ;  /* 0x0000000d08087221 */ /* 0x000fe20000000000 */
[----:B------:R-:W-:-:S04]  /*12f0*/  FADD R5, R14, R5 ;  /* 0x000000050e057221 */ /* 0x000fc80000000000 */
[----:B------:R-:W-:-:S04]  /*1300*/  FADD R5, R8, R5 ;  /* 0x0000000508057221 */ /* 0x000fc80000000000 */
[----:B------:R-:W-:Y:S01]  /*1310*/  FADD R21, R7, R5 ;  /* 0x0000000507157221 */ /* 0x000fe20000000000 */
[----:B------:R-:W-:Y:S06]  /*1320*/  @!P0 BRA `(.L_x_19) ;  /* 0x0000000800308947 */ /* 0x000fec0003800000 */
[----:B------:R-:W-:-:S04]  /*1330*/  IADD3 R23, PT, PT, R23, 0x1000, RZ ;  /* 0x0000100017177810 */ /* 0x000fc80007ffe0ff */
[----:B------:R-:W-:-:S13]  /*1340*/  ISETP.GT.AND P0, PT, R23, R22, PT ;  /* 0x000000161700720c */ /* 0x000fda0003f04270 */
[----:B------:R-:W-:Y:S05]  /*1350*/  @!P0 BRA `(.L_x_20) ;  /* 0xfffffffc00908947 */ /* 0x000fea000383ffff */
.L_x_18:
[----:B------:R-:W-:-:S13]  /*1360*/  ISETP.GE.AND P0, PT, R23, R20, PT ;  /* 0x000000141700720c */ /* 0x000fda0003f06270 */
[----:B------:R-:W-:Y:S05]  /*1370*/  @P0 BRA `(.L_x_19) ;  /* 0x00000008001c0947 */ /* 0x000fea0003800000 */
[----:B------:R-:W-:Y:S01]  /*1380*/  IMAD.IADD R9, R20, 0x1, -R23 ;  /* 0x0000000114097824 */ /* 0x000fe200078e0a17 */
[----:B------:R-:W-:Y:S04]  /*1390*/  BSSY.RECONVERGENT B1, `(.L_x_19) ;  /* 0x0000085000017945 */ /* 0x000fe80003800200 */
[----:B------:R-:W-:-:S13]  /*13a0*/  ISETP.GE.AND P0, PT, R0, R9, PT ;  /* 0x000000090000720c */ /* 0x000fda0003f06270 */
[----:B------:R-:W-:Y:S05]  /*13b0*/  @P0 BRA `(.L_x_21) ;  /* 0x0000000800080947 */ /* 0x000fea0003800000 */
[-C--:B------:R-:W-:Y:S01]  /*13c0*/  LOP3.LUT R2, RZ, R0.reuse, RZ, 0x33, !PT ;  /* 0x00000000ff027212 */ /* 0x080fe200078e33ff */
[----:B------:R-:W-:Y:S01]  /*13d0*/  BSSY.RECONVERGENT B2, `(.L_x_22) ;  /* 0x0000015000027945 */ /* 0x000fe20003800200 */
[----:B------:R-:W-:Y:S02]  /*13e0*/  MOV R8, R0 ;  /* 0x0000000000087202 */ /* 0x000fe40000000f00 */
[----:B------:R-:W-:-:S04]  /*13f0*/  IADD3 R2, PT, PT, -R23, R20, R2 ;  /* 0x0000001417027210 */ /* 0x000fc80007ffe102 */
[C---:B------:R-:W-:Y:S02]  /*1400*/  LOP3.LUT R3, R2.reuse, 0x300, RZ, 0xc0, !PT ;  /* 0x0000030002037812 */ /* 0x040fe400078ec0ff */
[----:B------:R-:W-:Y:S02]  /*1410*/  ISETP.GE.U32.AND P1, PT, R2, 0x300, PT ;  /* 0x000003000200780c */ /* 0x000fe40003f26070 */
[----:B------:R-:W-:-:S13]  /*1420*/  ISETP.NE.AND P0, PT, R3, 0x300, PT ;  /* 0x000003000300780c */ /* 0x000fda0003f05270 */
[----:B------:R-:W-:Y:S05]  /*1430*/  @!P0 BRA `(.L_x_23) ;  /* 0x0000000000388947 */ /* 0x000fea0003800000 */
[----:B------:R-:W0:Y:S01]  /*1440*/  LDC.64 R4, c[0x0][0x380] ;  /* 0x0000e000ff047b82 */ /* 0x000e220000000a00 */
[----:B------:R-:W-:Y:S02]  /*1450*/  LEA.HI R2, R2, 0x1, RZ, 0x18 ;  /* 0x0000000102027811 */ /* 0x000fe400078fc0ff */
[----:B------:R-:W-:Y:S02]  /*1460*/  IADD3 R7, PT, PT, R0, R23, RZ ;  /* 0x0000001700077210 */ /* 0x000fe40007ffe0ff */
[----:B------:R-:W-:Y:S02]  /*1470*/  LOP3.LUT R2, R2, 0x3, RZ, 0xc0, !PT ;  /* 0x0000000302027812 */ /* 0x000fe400078ec0ff */
[----:B------:R-:W-:Y:S02]  /*1480*/  MOV R8, R0 ;  /* 0x0000000000087202 */ /* 0x000fe40000000f00 */
[----:B------:R-:W-:-:S07]  /*1490*/  IADD3 R6, PT, PT, -R2, RZ, RZ ;  /* 0x000000ff02067210 */ /* 0x000fce0007ffe1ff */
.L_x_24:
[----:B0-----:R-:W-:-:S06]  /*14a0*/  IMAD.WIDE.U32 R2, R7, 0x4, R4 ;  /* 0x0000000407027825 */ /* 0x001fcc00078e0004 */
[----:B------:R-:W2:Y:S01]  /*14b0*/  LDG.E.CONSTANT R2, desc[UR6][R2.64] ;  /* 0x0000000602027981 */ /* 0x000ea2000c1e9900 */
[----:B------:R-:W-:Y:S02]  /*14c0*/  IADD3 R6, PT, PT, R6, 0x1, RZ ;  /* 0x0000000106067810 */ /* 0x000fe40007ffe0ff */
[----:B------:R-:W-:Y:S02]  /*14d0*/  IADD3 R8, PT, PT, R8, 0x100, RZ ;  /* 0x0000010008087810 */ /* 0x000fe40007ffe0ff */
[----:B------:R-:W-:Y:S02]  /*14e0*/  ISETP.NE.AND P0, PT, R6, RZ, PT ;  /* 0x000000ff0600720c */ /* 0x000fe40003f05270 */
[----:B------:R-:W-:Y:S01]  /*14f0*/  IADD3 R7, PT, PT, R7, 0x100, RZ ;  /* 0x0000010007077810 */ /* 0x000fe20007ffe0ff */
[----:B--2---:R-:W-:-:S10]  /*1500*/  FADD R21, R2, R21 ;  /* 0x0000001502157221 */ /* 0x004fd40000000000 */
[----:B------:R-:W-:Y:S05]  /*1510*/  @P0 BRA `(.L_x_24) ;  /* 0xfffffffc00e00947 */ /* 0x000fea000383ffff */
.L_x_23:
[----:B------:R-:W-:Y:S05]  /*1520*/  BSYNC.RECONVERGENT B2 ;  /* 0x0000000000027941 */ /* 0x000fea0003800200 */
.L_x_22:
[----:B------:R-:W-:Y:S05]  /*1530*/  @!P1 BRA `(.L_x_21) ;  /* 0x0000000400a89947 */ /* 0x000fea0003800000 */
[----:B------:R-:W0:Y:S01]  /*1540*/  LDCU.64 UR4, c[0x0][0x380] ;  /* 0x00007000ff0477ac */ /* 0x000e220008000a00 */
[----:B------:R-:W-:Y:S01]  /*1550*/  IADD3 R5, PT, PT, R9, -R8, RZ ;  /* 0x8000000809057210 */ /* 0x000fe20007ffe0ff */
[----:B------:R-:W-:Y:S01]  /*1560*/  BSSY.RECONVERGENT B2, `(.L_x_25) ;  /* 0x000003b000027945 */ /* 0x000fe20003800200 */
[CC--:B------:R-:W-:Y:S02]  /*1570*/  IADD3 R3, P0, PT, R8.reuse, R23.reuse, RZ ;  /* 0x0000001708037210 */ /* 0x0c0fe40007f1e0ff */
[----:B------:R-:W-:Y:S02]  /*1580*/  ISETP.GT.AND P1, PT, R5, 0xc00, PT ;  /* 0x00000c000500780c */ /* 0x000fe40003f24270 */
[----:B------:R-:W-:Y:S02]  /*1590*/  IADD3.X R4, PT, PT, RZ, RZ, RZ, P0, !PT ;  /* 0x000000ffff047210 */ /* 0x000fe400007fe4ff */
[----:B------:R-:W-:Y:S02]  /*15a0*/  IADD3 R11, PT, PT, R8, R23, RZ ;  /* 0x00000017080b7210 */ /* 0x000fe40007ffe0ff */
[----:B0-----:R-:W-:-:S04]  /*15b0*/  LEA R2, P0, R3, UR4, 0x2 ;  /* 0x0000000403027c11 */ /* 0x001fc8000f8010ff */
[----:B------:R-:W-:Y:S02]  /*15c0*/  LEA.HI.X R3, R3, UR5, R4, 0x2, P0 ;  /* 0x0000000503037c11 */ /* 0x000fe400080f1404 */
[----:B------:R-:W-:-:S05]  /*15d0*/  IADD3 R2, P0, PT, R2, 0x800, RZ ;  /* 0x0000080002027810 */ /* 0x000fca0007f1e0ff */
[----:B------:R-:W-:Y:S01]  /*15e0*/  IMAD.X R3, RZ, RZ, R3, P0 ;  /* 0x000000ffff037224 */ /* 0x000fe200000e0603 */
[----:B------:R-:W-:Y:S01]  /*15f0*/  PLOP3.LUT P0, PT, PT, PT, PT, 0x80, 0x8 ;  /* 0x000000000008781c */ /* 0x000fe20003f0f070 */
[----:B------:R-:W-:-:S12]  /*1600*/  @!P1 BRA `(.L_x_26) ;  /* 0x0000000000c09947 */ /* 0x000fd80003800000 */
[----:B------:R-:W-:Y:S02]  /*1610*/  PLOP3.LUT P0, PT, PT, PT, PT, 0x8, 0x80 ;  /* 0x000000000080781c */ /* 0x000fe40003f0e170 */
[----:B------:R-:W-:-:S11]  /*1620*/  IADD3 R13, PT, PT, R9, -0xc00, RZ ;  /* 0xfffff400090d7810 */ /* 0x000fd60007ffe0ff */
.L_x_27:
[----:B------:R-:W0:Y:S01]  /*1630*/  LDC.64 R4, c[0x0][0x380] ;  /* 0x0000e000ff047b82 */ /* 0x000e220000000a00 */
[----:B------:R-:W2:Y:S01]  /*1640*/  LDG.E.CONSTANT R10, desc[UR6][R2.64+-0x400] ;  /* 0xfffc0006020a7981 */ /* 0x000ea2000c1e9900 */
[----:B------:R-:W-:-:S03]  /*1650*/  IADD3 R25, PT, PT, R11, 0x400, RZ ;  /* 0x000004000b197810 */ /* 0x000fc60007ffe0ff */
[----:B------:R-:W3:Y:S04]  /*1660*/  LDG.E.CONSTANT R19, desc[UR6][R2.64] ;  /* 0x0000000602137981 */ /* 0x000ee8000c1e9900 */
[----:B------:R-:W4:Y:S01]  /*1670*/  LDG.E.CONSTANT R18, desc[UR6][R2.64+0x400] ;  /* 0x0004000602127981 */ /* 0x000f22000c1e9900 */
[----:B------:R-:W-:-:S03]  /*1680*/  IADD3 R7, PT, PT, R11, 0x800, RZ ;  /* 0x000008000b077810 */ /* 0x000fc60007ffe0ff */
[----:B------:R-:W5:Y:S04]  /*1690*/  LDG.E.CONSTANT R16, desc[UR6][R2.64+0xc00] ;  /* 0x000c000602107981 */ /* 0x000f68000c1e9900 */
[----:B------:R-:W5:Y:S04]  /*16a0*/  LDG.E.CONSTANT R15, desc[UR6][R2.64+0x1000] ;  /* 0x00100006020f7981 */ /* 0x000f68000c1e9900 */
[----:B------:R-:W5:Y:S01]  /*16b0*/  LDG.E.CONSTANT R14, desc[UR6][R2.64+0x1400] ;  /* 0x00140006020e7981 */ /* 0x000f62000c1e9900 */
[----:B0-----:R-:W-:-:S03]  /*16c0*/  IMAD.WIDE.U32 R22, R11, 0x4, R4 ;  /* 0x000000040b167825 */ /* 0x001fc600078e0004 */
[----:B------:R-:W5:Y:S04]  /*16d0*/  LDG.E.CONSTANT R20, desc[UR6][R2.64+0x2000] ;  /* 0x0020000602147981 */ /* 0x000f68000c1e9900 */
[----:B------:R0:W2:Y:S01]  /*16e0*/  LDG.E.CONSTANT R12, desc[UR6][R22.64] ;  /* 0x00000006160c7981 */ /* 0x0000a2000c1e9900 */
[----:B------:R-:W-:-:S03]  /*16f0*/  IMAD.WIDE.U32 R24, R25, 0x4, R4 ;  /* 0x0000000419187825 */ /* 0x000fc600078e0004 */
[----:B------:R-:W5:Y:S04]  /*1700*/  LDG.E.CONSTANT R26, desc[UR6][R2.64+0x3000] ;  /* 0x00300006021a7981 */ /* 0x000f68000c1e9900 */
[----:B------:R-:W5:Y:S01]  /*1710*/  LDG.E.CONSTANT R17, desc[UR6][R24.64] ;  /* 0x0000000618117981 */ /* 0x000f62000c1e9900 */
[--C-:B------:R-:W-:Y:S01]  /*1720*/  IMAD.WIDE.U32 R6, R7, 0x4, R4.reuse ;  /* 0x0000000407067825 */ /* 0x100fe200078e0004 */
[----:B0-----:R-:W-:Y:S02]  /*1730*/  IADD3 R23, PT, PT, R11, 0xc00, RZ ;  /* 0x00000c000b177810 */ /* 0x001fe40007ffe0ff */
[----:B------:R-:W5:Y:S04]  /*1740*/  LDG.E.CONSTANT R22, desc[UR6][R2.64+0x1c00] ;  /* 0x001c000602167981 */ /* 0x000f68000c1e9900 */
[----:B------:R-:W5:Y:S01]  /*1750*/  LDG.E.CONSTANT R6, desc[UR6][R6.64] ;  /* 0x0000000606067981 */ /* 0x000f62000c1e9900 */
[----:B------:R-:W-:-:S03]  /*1760*/  IMAD.WIDE.U32 R4, R23, 0x4, R4 ;  /* 0x0000000417047825 */ /* 0x000fc600078e0004 */
[----:B------:R-:W5:Y:S04]  /*1770*/  LDG.E.CONSTANT R23, desc[UR6][R2.64+0x2400] ;  /* 0x0024000602177981 */ /* 0x000f68000c1e9900 */
[----:B------:R-:W5:Y:S04]  /*1780*/  LDG.E.CONSTANT R4, desc[UR6][R4.64] ;  /* 0x0000000604047981 */ /* 0x000f68000c1e9900 */
[----:B------:R-:W5:Y:S04]  /*1790*/  LDG.E.CONSTANT R24, desc[UR6][R2.64+0x2c00] ;  /* 0x002c000602187981 */ /* 0x000f68000c1e9900 */
[----:B------:R0:W5:Y:S01]  /*17a0*/  LDG.E.CONSTANT R25, desc[UR6][R2.64+0x3400] ;  /* 0x0034000602197981 */ /* 0x000162000c1e9900 */
[----:B------:R-:W-:-:S04]  /*17b0*/  IADD3 R8, PT, PT, R8, 0x1000, RZ ;  /* 0x0000100008087810 */ /* 0x000fc80007ffe0ff */
[----:B------:R-:W-:Y:S02]  /*17c0*/  ISETP.GE.AND P1, PT, R8, R13, PT ;  /* 0x0000000d0800720c */ /* 0x000fe40003f26270 */
[----:B0-----:R-:W-:Y:S02]  /*17d0*/  IADD3 R2, P2, PT, R2, 0x4000, RZ ;  /* 0x0000400002027810 */ /* 0x001fe40007f5e0ff */
[----:B------:R-:W-:Y:S02]  /*17e0*/  IADD3 R11, PT, PT, R11, 0x1000, RZ ;  /* 0x000010000b0b7810 */ /* 0x000fe40007ffe0ff */
[----:B------:R-:W-:Y:S01]  /*17f0*/  IADD3.X R3, PT, PT, RZ, R3, RZ, P2, !PT ;  /* 0x00000003ff037210 */ /* 0x000fe200017fe4ff */
[----:B--2---:R-:W-:-:S04]  /*1800*/  FADD R21, R12, R21 ;  /* 0x000000150c157221 */ /* 0x004fc80000000000 */
[----:B------:R-:W-:-:S04]  /*1810*/  FADD R10, R21, R10 ;  /* 0x0000000a150a7221 */ /* 0x000fc80000000000 */
[----:B---3--:R-:W-:-:S04]  /*1820*/  FADD R19, R10, R19 ;  /* 0x000000130a137221 */ /* 0x008fc80000000000 */
[----:B----4-:R-:W-:-:S04]  /*1830*/  FADD R18, R19, R18 ;  /* 0x0000001213127221 */ /* 0x010fc80000000000 */
[----:B-----5:R-:W-:-:S04]  /*1840*/  FADD R17, R18, R17 ;  /* 0x0000001112117221 */ /* 0x020fc80000000000 */
        /* <DEDUP_REMOVED lines=12> */
.L_x_26:
[----:B------:R-:W-:Y:S05]  /*1910*/  BSYNC.RECONVERGENT B2 ;  /* 0x0000000000027941 */ /* 0x000fea0003800200 */
.L_x_25:
[----:B------:R-:W-:Y:S01]  /*1920*/  IADD3 R4, PT, PT, R9, -R8, RZ ;  /* 0x8000000809047210 */ /* 0x000fe20007ffe0ff */
[----:B------:R-:W-:Y:S03]  /*1930*/  BSSY.RECONVERGENT B2, `(.L_x_28) ;  /* 0x000001e000027945 */ /* 0x000fe60003800200 */
[----:B------:R-:W-:-:S13]  /*1940*/  ISETP.GT.AND P1, PT, R4, 0x400, PT ;  /* 0x000004000400780c */ /* 0x000fda0003f24270 */
[----:B------:R-:W-:Y:S05]  /*1950*/  @!P1 BRA `(.L_x_29) ;  /* 0x00000000006c9947 */ /* 0x000fea0003800000 */
[----:B------:R-:W0:Y:S01]  /*1960*/  LDC.64 R6, c[0x0][0x380] ;  /* 0x0000e000ff067b82 */ /* 0x000e220000000a00 */
[----:B------:R-:W2:Y:S01]  /*1970*/  LDG.E.CONSTANT R10, desc[UR6][R2.64+-0x400] ;  /* 0xfffc0006020a7981 */ /* 0x000ea2000c1e9900 */
[----:B------:R-:W-:-:S03]  /*1980*/  VIADD R15, R11, 0x400 ;  /* 0x000004000b0f7836 */ /* 0x000fc60000000000 */
[----:B------:R-:W3:Y:S04]  /*1990*/  LDG.E.CONSTANT R13, desc[UR6][R2.64] ;  /* 0x00000006020d7981 */ /* 0x000ee8000c1e9900 */
[----:B------:R-:W4:Y:S04]  /*19a0*/  LDG.E.CONSTANT R17, desc[UR6][R2.64+0xc00] ;  /* 0x000c000602117981 */ /* 0x000f28000c1e9900 */
[----:B------:R-:W5:Y:S04]  /*19b0*/  LDG.E.CONSTANT R19, desc[UR6][R2.64+0x1000] ;  /* 0x0010000602137981 */ /* 0x000f68000c1e9900 */
[----:B------:R1:W5:Y:S01]  /*19c0*/  LDG.E.CONSTANT R23, desc[UR6][R2.64+0x1400] ;  /* 0x0014000602177981 */ /* 0x000362000c1e9900 */
[----:B0-----:R-:W-:-:S06]  /*19d0*/  IMAD.WIDE.U32 R4, R11, 0x4, R6 ;  /* 0x000000040b047825 */ /* 0x001fcc00078e0006 */
[----:B------:R-:W2:Y:S01]  /*19e0*/  LDG.E.CONSTANT R4, desc[UR6][R4.64] ;  /* 0x0000000604047981 */ /* 0x000ea2000c1e9900 */
[----:B------:R-:W-:-:S03]  /*19f0*/  IMAD.WIDE.U32 R6, R15, 0x4, R6 ;  /* 0x000000040f067825 */ /* 0x000fc600078e0006 */
[----:B------:R-:W4:Y:S04]  /*1a00*/  LDG.E.CONSTANT R15, desc[UR6][R2.64+0x400] ;  /* 0x00040006020f7981 */ /* 0x000f28000c1e9900 */
[----:B------:R-:W5:Y:S01]  /*1a10*/  LDG.E.CONSTANT R7, desc[UR6][R6.64] ;  /* 0x0000000606077981 */ /* 0x000f62000c1e9900 */
[----:B------:R-:W-:Y:S02]  /*1a20*/  PLOP3.LUT P0, PT, PT, PT, PT, 0x8, 0x80 ;  /* 0x000000000080781c */ /* 0x000fe40003f0e170 */
[----:B------:R-:W-:Y:S02]  /*1a30*/  IADD3 R8, PT, PT, R8, 0x800, RZ ;  /* 0x0000080008087810 */ /* 0x000fe40007ffe0ff */
[----:B------:R-:W-:Y:S01]  /*1a40*/  IADD3 R11, PT, PT, R11, 0x800, RZ ;  /* 0x000008000b0b7810 */ /* 0x000fe20007ffe0ff */
[----:B--2---:R-:W-:-:S04]  /*1a50*/  FADD R21, R21, R4 ;  /* 0x0000000415157221 */ /* 0x004fc80000000000 */
[----:B------:R-:W-:-:S04]  /*1a60*/  FADD R10, R21, R10 ;  /* 0x0000000a150a7221 */ /* 0x000fc80000000000 */
[----:B---3--:R-:W-:-:S04]  /*1a70*/  FADD R10, R10, R13 ;  /* 0x0000000d0a0a7221 */ /* 0x008fc80000000000 */
[----:B----4-:R-:W-:-:S04]  /*1a80*/  FADD R10, R10, R15 ;  /* 0x0000000f0a0a7221 */ /* 0x010fc80000000000 */
[----:B-----5:R-:W-:Y:S01]  /*1a90*/  FADD R10, R10, R7 ;  /* 0x000000070a0a7221 */ /* 0x020fe20000000000 */
[----:B------:R-:W-:-:S03]  /*1aa0*/  IADD3 R4, P1, PT, R2, 0x2000, RZ ;  /* 0x0000200002047810 */ /* 0x000fc60007f3e0ff */
[----:B------:R-:W-:Y:S01]  /*1ab0*/  FADD R10, R10, R17 ;  /* 0x000000110a0a7221 */ /* 0x000fe20000000000 */
[----:B------:R-:W-:-:S03]  /*1ac0*/  IADD3.X R5, PT, PT, RZ, R3, RZ, P1, !PT ;  /* 0x00000003ff057210 */ /* 0x000fc60000ffe4ff */
[----:B------:R-:W-:Y:S01]  /*1ad0*/  FADD R10, R10, R19 ;  /* 0x000000130a0a7221 */ /* 0x000fe20000000000 */
[----:B-1----:R-:W-:Y:S02]  /*1ae0*/  MOV R2, R4 ;  /* 0x0000000400027202 */ /* 0x002fe40000000f00 */
[----:B------:R-:W-:Y:S01]  /*1af0*/  MOV R3, R5 ;  /* 0x0000000500037202 */ /* 0x000fe20000000f00 */
[----:B------:R-:W-:-:S07]  /*1b00*/  FADD R21, R10, R23 ;  /* 0x000000170a157221 */ /* 0x000fce0000000000 */
.L_x_29:
[----:B------:R-:W-:Y:S05]  /*1b10*/  BSYNC.RECONVERGENT B2 ;  /* 0x0000000000027941 */ /* 0x000fea0003800200 */
.L_x_28:
[----:B------:R-:W-:-:S13]  /*1b20*/  ISETP.LT.OR P0, PT, R8, R9, P0 ;  /* 0x000000090800720c */ /* 0x000fda0000701670 */
[----:B------:R-:W-:Y:S05]  /*1b30*/  @!P0 BRA `(.L_x_21) ;  /* 0x0000000000288947 */ /* 0x000fea0003800000 */
[----:B------:R-:W0:Y:S01]  /*1b40*/  LDC.64 R4, c[0x0][0x380] ;  /* 0x0000e000ff047b82 */ /* 0x000e220000000a00 */
[----:B------:R-:W2:Y:S04]  /*1b50*/  LDG.E.CONSTANT R6, desc[UR6][R2.64+-0x400] ;  /* 0xfffc000602067981 */ /* 0x000ea8000c1e9900 */
[----:B------:R-:W3:Y:S04]  /*1b60*/  LDG.E.CONSTANT R7, desc[UR6][R2.64] ;  /* 0x0000000602077981 */ /* 0x000ee8000c1e9900 */
[----:B------:R-:W4:Y:S01]  /*1b70*/  LDG.E.CONSTANT R9, desc[UR6][R2.64+0x400] ;  /* 0x0004000602097981 */ /* 0x000f22000c1e9900 */
[----:B0-----:R-:W-:-:S06]  /*1b80*/  IMAD.WIDE.U32 R4, R11, 0x4, R4 ;  /* 0x000000040b047825 */ /* 0x001fcc00078e0004 */
[----:B------:R-:W5:Y:S02]  /*1b90*/  LDG.E.CONSTANT R4, desc[UR6][R4.64] ;  /* 0x0000000604047981 */ /* 0x000f64000c1e9900 */
[----:B-----5:R-:W-:-:S04]  /*1ba0*/  FADD R21, R21, R4 ;  /* 0x0000000415157221 */ /* 0x020fc80000000000 */
[----:B--2---:R-:W-:-:S04]  /*1bb0*/  FADD R6, R21, R6 ;  /* 0x0000000615067221 */ /* 0x004fc80000000000 */
[----:B---3--:R-:W-:-:S04]  /*1bc0*/  FADD R6, R6, R7 ;  /* 0x0000000706067221 */ /* 0x008fc80000000000 */
[----:B----4-:R-:W-:-:S07]  /*1bd0*/  FADD R21, R6, R9 ;  /* 0x0000000906157221 */ /* 0x010fce0000000000 */
.L_x_21:
[----:B------:R-:W-:Y:S05]  /*1be0*/  BSYNC.RECONVERGENT B1 ;  /* 0x0000000000017941 */ /* 0x000fea0003800200 */
.L_x_19:
[----:B------:R-:W0:Y:S01]  /*1bf0*/  S2R R6, SR_LANEID ;  /* 0x0000000000067919 */ /* 0x000e220000000000 */
[----:B------:R-:W1:Y:S01]  /*1c00*/  SHFL.DOWN PT, R2, R21, 0x1, 0x1f ;  /* 0x08201f0015027f89 */ /* 0x000e6200000e0000 */
[C---:B0-----:R-:W-:Y:S02]  /*1c10*/  ISETP.GT.AND P0, PT, R6.reuse, 0x1e, PT ;  /* 0x0000001e0600780c */ /* 0x041fe40003f04270 */
[----:B------:R-:W-:-:S11]  /*1c20*/  ISETP.NE.AND P1, PT, R6, RZ, PT ;  /* 0x000000ff0600720c */ /* 0x000fd60003f25270 */
[----:B-1----:R-:W-:Y:S01]  /*1c30*/  @!P0 FADD R21, R2, R21 ;  /* 0x0000001502158221 */ /* 0x002fe20000000000 */
[----:B------:R-:W-:Y:S01]  /*1c40*/  ISETP.GT.AND P0, PT, R6, 0x1d, PT ;  /* 0x0000001d0600780c */ /* 0x000fe20003f04270 */
[----:B------:R-:W0:Y:S01]  /*1c50*/  @!P1 S2R R5, SR_CgaCtaId ;  /* 0x0000000000059919 */ /* 0x000e220000008800 */
[----:B------:R-:W-:Y:S02]  /*1c60*/  @!P1 MOV R4, 0x400 ;  /* 0x0000040000049802 */ /* 0x000fe40000000f00 */
[----:B------:R-:W-:Y:S01]  /*1c70*/  @!P1 SHF.R.U32.HI R3, RZ, 0x3, R0 ;  /* 0x00000003ff039819 */ /* 0x000fe20000011600 */
[----:B------:R-:W1:Y:S03]  /*1c80*/  SHFL.DOWN PT, R2, R21, 0x2, 0x1f ;  /* 0x08401f0015027f89 */ /* 0x000e6600000e0000 */
[----:B------:R-:W-:-:S05]  /*1c90*/  @!P1 LOP3.LUT R3, R3, 0x7c, RZ, 0xc0, !PT ;  /* 0x0000007c03039812 */ /* 0x000fca00078ec0ff */
[----:B-1----:R-:W-:Y:S01]  /*1ca0*/  @!P0 FADD R21, R21, R2 ;  /* 0x0000000215158221 */ /* 0x002fe20000000000 */
[----:B------:R-:W-:Y:S02]  /*1cb0*/  ISETP.GT.AND P0, PT, R6, 0x1b, PT ;  /* 0x0000001b0600780c */ /* 0x000fe40003f04270 */
[----:B0-----:R-:W-:Y:S02]  /*1cc0*/  @!P1 LEA R4, R5, R4, 0x18 ;  /* 0x0000000405049211 */ /* 0x001fe400078ec0ff */
[----:B------:R-:W0:Y:S02]  /*1cd0*/  SHFL.DOWN PT, R2, R21, 0x4, 0x1f ;  /* 0x08801f0015027f89 */ /* 0x000e2400000e0000 */
[----:B------:R-:W-:-:S07]  /*1ce0*/  @!P1 IADD3 R3, PT, PT, R3, R4, RZ ;  /* 0x0000000403039210 */ /* 0x000fce0007ffe0ff */
        /* <DEDUP_REMOVED lines=12> */
[----:B------:R-:W0:Y:S01]  /*1db0*/  S2UR UR5, SR_CgaCtaId ;  /* 0x00000000000579c3 */ /* 0x000e220000008800 */
[----:B------:R-:W-:Y:S02]  /*1dc0*/  UMOV UR4, 0x400 ;  /* 0x0000040000047882 */ /* 0x000fe40000000000 */
[----:B0-----:R-:W-:-:S09]  /*1dd0*/  ULEA UR4, UR5, UR4, 0x18 ;  /* 0x0000000405047291 */ /* 0x001fd2000f8ec0ff */
[----:B---3--:R-:W0:Y:S04]  /*1de0*/  LDS R3, [UR4+0xc] ;  /* 0x00000c04ff037984 */ /* 0x008e280008000800 */
        /* <DEDUP_REMOVED lines=10> */
.L_x_2:
        /* <DEDUP_REMOVED lines=12> */
.L_x_32:
[----:B------:R-:W-:Y:S05]  /*1f50*/  BSYNC.RECONVERGENT B1 ;  /* 0x0000000000017941 */ /* 0x000fea0003800200 */
.L_x_31:
[----:B------:R-:W-:Y:S01]  /*1f60*/  ISETP.GE.AND P0, PT, R11, R20, PT ;  /* 0x000000140b00720c */ /* 0x000fe20003f06270 */
[----:B------:R-:W-:-:S12]  /*1f70*/  BSSY.RECONVERGENT B1, `(.L_x_33) ;  /* 0x0000074000017945 */ /* 0x000fd80003800200 */
[----:B------:R-:W-:Y:S05]  /*1f80*/  @P0 BRA `(.L_x_34) ;  /* 0x0000000400c80947 */ /* 0x000fea0003800000 */
[----:B0-----:R-:W-:Y:S01]  /*1f90*/  LOP3.LUT R3, RZ, R11, RZ, 0x33, !PT ;  /* 0x0000000bff037212 */ /* 0x001fe200078e33ff */
[----:B------:R-:W-:Y:S04]  /*1fa0*/  BSSY.RECONVERGENT B2, `(.L_x_35) ;  /* 0x0000015000027945 */ /* 0x000fe80003800200 */
[----:B------:R-:W-:-:S05]  /*1fb0*/  IMAD.IADD R4, R3, 0x1, R20 ;  /* 0x0000000103047824 */ /* 0x000fca00078e0214 */
        /* <DEDUP_REMOVED lines=10> */
.L_x_37:
[----:B------:R-:W-:-:S06]  /*2060*/  MOV R3, R5 ;  /* 0x0000000500037202 */ /* 0x000fcc0000000f00 */
[----:B------:R0:W2:Y:S01]  /*2070*/  LDG.E.CONSTANT R3, desc[UR6][R2.64] ;  /* 0x0000000602037981 */ /* 0x0000a2000c1e9900 */
[----:B------:R-:W-:Y:S02]  /*2080*/  IADD3 R4, PT, PT, R4, 0x1, RZ ;  /* 0x0000000104047810 */ /* 0x000fe40007ffe0ff */
[----:B------:R-:W-:Y:S02]  /*2090*/  IADD3 R11, PT, PT, R11, 0x100, RZ ;  /* 0x000001000b0b7810 */ /* 0x000fe40007ffe0ff */
[----:B------:R-:W-:Y:S02]  /*20a0*/  ISETP.NE.AND P0, PT, R4, RZ, PT ;  /* 0x000000ff0400720c */ /* 0x000fe40003f05270 */
[----:B0-----:R-:W-:-:S04]  /*20b0*/  IADD3 R2, P2, PT, R2, 0x400, RZ ;  /* 0x0000040002027810 */ /* 0x001fc80007f5e0ff */
[----:B------:R-:W-:Y:S01]  /*20c0*/  IADD3.X R5, PT, PT, RZ, R5, RZ, P2, !PT ;  /* 0x00000005ff057210 */ /* 0x000fe200017fe4ff */
[----:B--2--5:R-:W-:-:S06]  /*20d0*/  FADD R0, R3, R0 ;  /* 0x0000000003007221 */ /* 0x024fcc0000000000 */
[----:B------:R-:W-:Y:S05]  /*20e0*/  @P0 BRA `(.L_x_37) ;  /* 0xfffffffc00dc0947 */ /* 0x000fea000383ffff */
.L_x_36:
[----:B------:R-:W-:Y:S05]  /*20f0*/  BSYNC.RECONVERGENT B2 ;  /* 0x0000000000027941 */ /* 0x000fea0003800200 */
.L_x_35:
        /* <DEDUP_REMOVED lines=8> */
.L_x_40:
        /* <DEDUP_REMOVED lines=9> */
[----:B------:R-:W-:-:S03]  /*2210*/  VIADD R3, R11, 0x800 ;  /* 0x000008000b037836 */ /* 0x000fc60000000000 */
[----:B------:R-:W4:Y:S01]  /*2220*/  LDG.E.CONSTANT R15, desc[UR6][R4.64+0x400] ;  /* 0x00040006040f7981 */ /* 0x000f22000c1e9900 */
        /* <DEDUP_REMOVED lines=32> */
.L_x_39:
[----:B------:R-:W-:Y:S05]  /*2430*/  BSYNC.RECONVERGENT B2 ;  /* 0x0000000000027941 */ /* 0x000fea0003800200 */
.L_x_38:
[----:B------:R-:W-:Y:S01]  /*2440*/  IADD3 R2, PT, PT, -R11, R20, RZ ;  /* 0x000000140b027210 */ /* 0x000fe20007ffe1ff */
[----:B------:R-:W-:Y:S03]  /*2450*/  BSSY.RECONVERGENT B2, `(.L_x_41) ;  /* 0x0000019000027945 */ /* 0x000fe60003800200 */
[----:B------:R-:W-:-:S13]  /*2460*/  ISETP.GT.AND P1, PT, R2, 0x400, PT ;  /* 0x000004000200780c */ /* 0x000fda0003f24270 */
[----:B------:R-:W-:Y:S05]  /*2470*/  @!P1 BRA `(.L_x_42) ;  /* 0x0000000000589947 */ /* 0x000fea0003800000 */
        /* <DEDUP_REMOVED lines=22> */
.L_x_42:
[----:B------:R-:W-:Y:S05]  /*25e0*/  BSYNC.RECONVERGENT B2 ;  /* 0x0000000000027941 */ /* 0x000fea0003800200 */
.L_x_41:
        /* <DEDUP_REMOVED lines=12> */
.L_x_34:
[----:B------:R-:W-:Y:S05]  /*26b0*/  BSYNC.RECONVERGENT B1 ;  /* 0x0000000000017941 */ /* 0x000fea0003800200 */
.L_x_33:
        /* <DEDUP_REMOVED lines=35> */
[----:B--2---:R-:W0:Y:S04]  /*28f0*/  LDS R3, [UR4+0xc] ;  /* 0x00000c04ff037984 */ /* 0x004e280008000800 */
        /* <DEDUP_REMOVED lines=10> */
.L_x_43:
[----:B0-----:R-:W0:Y:S01]  /*29a0*/  S2R R2, SR_LANEID ;  /* 0x0000000000027919 */ /* 0x001e220000000000 */
[----:B------:R-:W-:-:S04]  /*29b0*/  LOP3.LUT R0, R9, 0x3e0, RZ, 0xc0, !PT ;  /* 0x000003e009007812 */ /* 0x000fc800078ec0ff */
[----:B------:R-:W-:Y:S02]  /*29c0*/  IADD3 R3, PT, PT, R0, 0x20, RZ ;  /* 0x0000002000037810 */ /* 0x000fe40007ffe0ff */
[----:B------:R-:W-:Y:S02]  /*29d0*/  LOP3.LUT R7, RZ, R0, RZ, 0x33, !PT ;  /* 0x00000000ff077212 */ /* 0x000fe400078e33ff */
[-C--:B------:R-:W-:Y:S02]  /*29e0*/  ISETP.GT.AND P0, PT, R3, R20.reuse, PT ;  /* 0x000000140300720c */ /* 0x080fe40003f04270 */
[----:B------:R-:W-:-:S04]  /*29f0*/  IADD3 R7, PT, PT, R7, R20, RZ ;  /* 0x0000001407077210 */ /* 0x000fc80007ffe0ff */
[----:B------:R-:W-:-:S05]  /*2a00*/  SEL R4, R7, 0x1f, P0 ;  /* 0x0000001f07047807 */ /* 0x000fca0000000000 */
[----:B------:R-:W1:Y:S01]  /*2a10*/  SHFL.DOWN PT, R0, R5, 0x1, R4 ;  /* 0x0820000005007989 */ /* 0x000e6200000e0004 */
[C---:B0-----:R-:W-:Y:S01]  /*2a20*/  ISETP.GE.AND P0, PT, R2.reuse, R4, PT ;  /* 0x000000040200720c */ /* 0x041fe20003f06270 */
[C---:B------:R-:W-:Y:S01]  /*2a30*/  VIADD R3, R2.reuse, 0x2 ;  /* 0x0000000202037836 */ /* 0x040fe20000000000 */
[----:B------:R-:W-:-:S11]  /*2a40*/  ISETP.NE.AND P1, PT, R2, RZ, PT ;  /* 0x000000ff0200720c */ /* 0x000fd60003f25270 */
[----:B-1----:R-:W-:Y:S01]  /*2a50*/  @!P0 FADD R5, R0, R5 ;  /* 0x0000000500058221 */ /* 0x002fe20000000000 */
[-C--:B------:R-:W-:Y:S01]  /*2a60*/  ISETP.GT.AND P0, PT, R3, R4.reuse, PT ;  /* 0x000000040300720c */ /* 0x080fe20003f04270 */
[----:B------:R-:W0:Y:S01]  /*2a70*/  @!P1 S2R R6, SR_CgaCtaId ;  /* 0x0000000000069919 */ /* 0x000e220000008800 */
[----:B------:R-:W-:Y:S02]  /*2a80*/  IADD3 R3, PT, PT, R2, 0x4, RZ ;  /* 0x0000000402037810 */ /* 0x000fe40007ffe0ff */
[----:B------:R-:W1:Y:S09]  /*2a90*/  SHFL.DOWN PT, R0, R5, 0x2, R4 ;  /* 0x0840000005007989 */ /* 0x000e7200000e0004 */
[----:B-1----:R-:W-:Y:S01]  /*2aa0*/  @!P0 FADD R5, R5, R0 ;  /* 0x0000000005058221 */ /* 0x002fe20000000000 */
[----:B------:R-:W-:-:S02]  /*2ab0*/  ISETP.GT.AND P0, PT, R3, R4, PT ;  /* 0x000000040300720c */ /* 0x000fc40003f04270 */
[----:B------:R-:W-:Y:S02]  /*2ac0*/  IADD3 R3, PT, PT, R2, 0x8, RZ ;  /* 0x0000000802037810 */ /* 0x000fe40007ffe0ff */
[----:B------:R-:W1:Y:S09]  /*2ad0*/  SHFL.DOWN PT, R0, R5, 0x4, R4 ;  /* 0x0880000005007989 */ /* 0x000e7200000e0004 */
[----:B-1----:R-:W-:Y:S01]  /*2ae0*/  @!P0 FADD R5, R5, R0 ;  /* 0x0000000005058221 */ /* 0x002fe20000000000 */
[----:B------:R-:W-:-:S02]  /*2af0*/  ISETP.GT.AND P0, PT, R3, R4, PT ;  /* 0x000000040300720c */ /* 0x000fc40003f04270 */
[----:B------:R-:W-:Y:S02]  /*2b00*/  IADD3 R3, PT, PT, R2, 0x10, RZ ;  /* 0x0000001002037810 */ /* 0x000fe40007ffe0ff */
[----:B------:R-:W1:Y:S01]  /*2b10*/  SHFL.DOWN PT, R0, R5, 0x8, R4 ;  /* 0x0900000005007989 */ /* 0x000e6200000e0004 */
[----:B------:R-:W-:-:S04]  /*2b20*/  @!P1 SHF.R.U32.HI R2, RZ, 0x3, R9 ;  /* 0x00000003ff029819 */ /* 0x000fc80000011609 */
[----:B------:R-:W-:-:S04]  /*2b30*/  @!P1 LOP3.LUT R2, R2, 0x7c, RZ, 0xc0, !PT ;  /* 0x0000007c02029812 */ /* 0x000fc800078ec0ff */
[----:B-1----:R-:W-:Y:S01]  /*2b40*/  @!P0 FADD R5, R5, R0 ;  /* 0x0000000005058221 */ /* 0x002fe20000000000 */
[----:B------:R-:W-:Y:S02]  /*2b50*/  ISETP.GT.AND P0, PT, R3, R4, PT ;  /* 0x000000040300720c */ /* 0x000fe40003f04270 */
[----:B------:R-:W-:Y:S02]  /*2b60*/  @!P1 MOV R3, 0x400 ;  /* 0x0000040000039802 */ /* 0x000fe40000000f00 */
[----:B------:R-:W1:Y:S02]  /*2b70*/  SHFL.DOWN PT, R0, R5, 0x10, R4 ;  /* 0x0a00000005007989 */ /* 0x000e6400000e0004 */
[----:B0-----:R-:W-:-:S04]  /*2b80*/  @!P1 LEA R3, R6, R3, 0x18 ;  /* 0x0000000306039211 */ /* 0x001fc800078ec0ff */
[----:B------:R-:W-:-:S03]  /*2b90*/  @!P1 IADD3 R3, PT, PT, R2, R3, RZ ;  /* 0x0000000302039210 */ /* 0x000fc60007ffe0ff */
[----:B-1----:R-:W-:Y:S01]  /*2ba0*/  @!P0 FADD R5, R5, R0 ;  /* 0x0000000005058221 */ /* 0x002fe20000000000 */
        /* <DEDUP_REMOVED lines=12> */
[----:B-1----:R-:W0:Y:S04]  /*2c70*/  LDS R3, [UR4+0xc] ;  /* 0x00000c04ff037984 */ /* 0x002e280008000800 */
        /* <DEDUP_REMOVED lines=13> */
.L_x_30:
[----:B------:R-:W0:Y:S01]  /*2d50*/  S2R R8, SR_TID.X ;  /* 0x0000000000087919 */ /* 0x000e220000002100 */
[----:B------:R-:W0:Y:S02]  /*2d60*/  LDC.64 R2, c[0x0][0x380] ;  /* 0x0000e000ff027b82 */ /* 0x000e240000000a00 */
[----:B0-----:R-:W-:-:S05]  /*2d70*/  IMAD.WIDE.U32 R2, R8, 0x4, R2 ;  /* 0x0000000408027825 */ /* 0x001fca00078e0002 */
[----:B------:R-:W2:Y:S04]  /*2d80*/  LDG.E.CONSTANT R19, desc[UR6][R2.64] ;  /* 0x0000000602137981 */ /* 0x000ea8000c1e9900 */
[----:B------:R-:W2:Y:S04]  /*2d90*/  LDG.E.CONSTANT R0, desc[UR6][R2.64+0x400] ;  /* 0x0004000602007981 */ /* 0x000ea8000c1e9900 */
[----:B------:R-:W3:Y:S04]  /*2da0*/  LDG.E.CONSTANT R4, desc[UR6][R2.64+0x800] ;  /* 0x0008000602047981 */ /* 0x000ee8000c1e9900 */
[----:B------:R-:W3:Y:S04]  /*2db0*/  LDG.E.CONSTANT R5, desc[UR6][R2.64+0xc00] ;  /* 0x000c000602057981 */ /* 0x000ee8000c1e9900 */
[----:B------:R-:W4:Y:S04]  /*2dc0*/  LDG.E.CONSTANT R6, desc[UR6][R2.64+0x1000] ;  /* 0x0010000602067981 */ /* 0x000f28000c1e9900 */
[----:B------:R-:W4:Y:S04]  /*2dd0*/  LDG.E.CONSTANT R7, desc[UR6][R2.64+0x1400] ;  /* 0x0014000602077981 */ /* 0x000f28000c1e9900 */
[----:B------:R-:W5:Y:S04]  /*2de0*/  LDG.E.CONSTANT R9, desc[UR6][R2.64+0x1800] ;  /* 0x0018000602097981 */ /* 0x000f68000c1e9900 */
        /* <DEDUP_REMOVED lines=8> */
[----:B------:R-:W5:Y:S01]  /*2e70*/  LDG.E.CONSTANT R18, desc[UR6][R2.64+0x3c00] ;  /* 0x003c000602127981 */ /* 0x000f62000c1e9900 */
[----:B------:R-:W-:Y:S01]  /*2e80*/  ISETP.GE.U32.AND P0, PT, R20, 0x2000, PT ;  /* 0x000020001400780c */ /* 0x000fe20003f06070 */
[----:B--2---:R-:W-:Y:S01]  /*2e90*/  FADD R0, R19, R0 ;  /* 0x0000000013007221 */ /* 0x004fe20000000000 */
[----:B---3--:R-:W-:-:S04]  /*2ea0*/  FADD R5, R4, R5 ;  /* 0x0000000504057221 */ /* 0x008fc80000000000 */
[----:B------:R-:W-:Y:S01]  /*2eb0*/  FADD R0, R0, R5 ;  /* 0x0000000500007221 */ /* 0x000fe20000000000 */
[----:B----4-:R-:W-:Y:S01]  /*2ec0*/  FADD R6, R6, R7 ;  /* 0x0000000706067221 */ /* 0x010fe20000000000 */
[----:B-----5:R-:W-:-:S04]  /*2ed0*/  FADD R9, R9, R10 ;  /* 0x0000000a09097221 */ /* 0x020fc80000000000 */
[----:B------:R-:W-:Y:S01]  /*2ee0*/  FADD R9, R6, R9 ;  /* 0x0000000906097221 */ /* 0x000fe20000000000 */
[----:B------:R-:W-:-:S03]  /*2ef0*/  FADD R11, R11, R12 ;  /* 0x0000000c0b0b7221 */ /* 0x000fc60000000000 */
[----:B------:R-:W-:Y:S01]  /*2f00*/  FADD R0, R0, R9 ;  /* 0x0000000900007221 */ /* 0x000fe20000000000 */
[----:B------:R-:W-:-:S04]  /*2f10*/  FADD R14, R13, R14 ;  /* 0x0000000e0d0e7221 */ /* 0x000fc80000000000 */
[----:B------:R-:W-:Y:S01]  /*2f20*/  FADD R11, R11, R14 ;  /* 0x0000000e0b0b7221 */ /* 0x000fe20000000000 */
[----:B------:R-:W-:Y:S01]  /*2f30*/  FADD R15, R15, R16 ;  /* 0x000000100f0f7221 */ /* 0x000fe20000000000 */
[----:B------:R-:W-:-:S04]  /*2f40*/  FADD R18, R17, R18 ;  /* 0x0000001211127221 */ /* 0x000fc80000000000 */
[----:B------:R-:W-:-:S04]  /*2f50*/  FADD R18, R15, R18 ;  /* 0x000000120f127221 */ /* 0x000fc80000000000 */
[----:B------:R-:W-:Y:S01]  /*2f60*/  FADD R5, R11, R18 ;  /* 0x000000120b057221 */ /* 0x000fe20000000000 */
[----:B------:R-:W-:-:S03]  /*2f70*/  HFMA2 R11, -RZ, RZ, 0, 0.00048828125 ;  /* 0x00001000ff0b7431 */ /* 0x000fc600000001ff */
[----:B------:R-:W-:Y:S01]  /*2f80*/  FADD R0, R0, R5 ;  /* 0x0000000500007221 */ /* 0x000fe20000000000 */
[----:B------:R-:W-:Y:S06]  /*2f90*/  @!P0 BRA `(.L_x_44) ;  /* 0x0000000000ac8947 */ /* 0x000fec0003800000 */
[----:B------:R-:W0:Y:S01]  /*2fa0*/  LDC R7, c[0x0][0x390] ;  /* 0x0000e400ff077b82 */ /* 0x000e220000000800 */
[----:B------:R-:W-:Y:S02]  /*2fb0*/  IADD3 R6, PT, PT, R20, -0x1000, RZ ;  /* 0xfffff00014067810 */ /* 0x000fe40007ffe0ff */
[----:B------:R-:W-:-:S07]  /*2fc0*/  MOV R11, 0x1000 ;  /* 0x00001000000b7802 */ /* 0x000fce0000000f00 */
.L_x_46:
[----:B------:R-:W-:-:S05]  /*2fd0*/  IMAD.WIDE R4, R11, 0x4, R2 ;  /* 0x000000040b047825 */ /* 0x000fca00078e0202 */
[----:B------:R-:W2:Y:S04]  /*2fe0*/  LDG.E.CONSTANT R20, desc[UR6][R4.64+0x400] ;  /* 0x0004000604147981 */ /* 0x000ea8000c1e9900 */
[----:B------:R-:W2:Y:S04]  /*2ff0*/  LDG.E.CONSTANT R21, desc[UR6][R4.64+0x800] ;  /* 0x0008000604157981 */ /* 0x000ea8000c1e9900 */
        /* <DEDUP_REMOVED lines=13> */
[----:B------:R1:W5:Y:S01]  /*30d0*/  LDG.E.CONSTANT R18, desc[UR6][R4.64+0x3c00] ;  /* 0x003c000604127981 */ /* 0x000362000c1e9900 */
[----:B--2---:R-:W-:Y:S01]  /*30e0*/  FADD R21, R20, R21 ;  /* 0x0000001514157221 */ /* 0x004fe20000000000 */
[----:B0-----:R-:W-:-:S05]  /*30f0*/  MOV R20, R7 ;  /* 0x0000000700147202 */ /* 0x001fca0000000f00 */
[----:B-1----:R-:W-:Y:S02]  /*3100*/  IMAD.IADD R4, R20, 0x1, -R11 ;  /* 0x0000000114047824 */ /* 0x002fe400078e0a0b */
[----:B---3--:R-:W-:-:S03]  /*3110*/  FADD R0, R19, R0 ;  /* 0x0000000013007221 */ /* 0x008fc60000000000 */
[----:B------:R-:W-:Y:S01]  /*3120*/  ISETP.GE.AND P0, PT, R4, 0x1000, PT ;  /* 0x000010000400780c */ /* 0x000fe20003f06270 */
[----:B----4-:R-:W-:Y:S01]  /*3130*/  FADD R22, R22, R23 ;  /* 0x0000001716167221 */ /* 0x010fe20000000000 */
[----:B------:R-:W-:Y:S01]  /*3140*/  FADD R0, R0, R21 ;  /* 0x0000001500007221 */ /* 0x000fe20000000000 */
[----:B-----5:R-:W-:-:S04]  /*3150*/  FADD R25, R24, R25 ;  /* 0x0000001918197221 */ /* 0x020fc80000000000 */
[----:B------:R-:W-:Y:S01]  /*3160*/  FADD R25, R22, R25 ;  /* 0x0000001916197221 */ /* 0x000fe20000000000 */
[----:B------:R-:W-:Y:S01]  /*3170*/  FADD R16, R16, R17 ;  /* 0x0000001110107221 */ /* 0x000fe20000000000 */
[----:B------:R-:W-:-:S04]  /*3180*/  FADD R15, R15, R10 ;  /* 0x0000000a0f0f7221 */ /* 0x000fc80000000000 */
[----:B------:R-:W-:Y:S01]  /*3190*/  FADD R15, R16, R15 ;  /* 0x0000000f100f7221 */ /* 0x000fe20000000000 */
[----:B------:R-:W-:Y:S01]  /*31a0*/  FADD R9, R14, R9 ;  /* 0x000000090e097221 */ /* 0x000fe20000000000 */
[----:B------:R-:W-:-:S04]  /*31b0*/  FADD R12, R13, R12 ;  /* 0x0000000c0d0c7221 */ /* 0x000fc80000000000 */
[----:B------:R-:W-:Y:S01]  /*31c0*/  FADD R12, R9, R12 ;  /* 0x0000000c090c7221 */ /* 0x000fe20000000000 */
[----:B------:R-:W-:-:S03]  /*31d0*/  FADD R0, R0, R25 ;  /* 0x0000001900007221 */ /* 0x000fc60000000000 */
[----:B------:R-:W-:-:S04]  /*31e0*/  FADD R15, R15, R12 ;  /* 0x0000000c0f0f7221 */ /* 0x000fc80000000000 */
[----:B------:R-:W-:-:S04]  /*31f0*/  FADD R15, R0, R15 ;  /* 0x0000000f000f7221 */ /* 0x000fc80000000000 */
[----:B------:R-:W-:Y:S01]  /*3200*/  FADD R0, R18, R15 ;  /* 0x0000000f12007221 */ /* 0x000fe20000000000 */
[----:B------:R-:W-:Y:S06]  /*3210*/  @!P0 BRA `(.L_x_45) ;  /* 0x0000000800308947 */ /* 0x000fec0003800000 */
[----:B------:R-:W-:-:S04]  /*3220*/  IADD3 R11, PT, PT, R11, 0x1000, RZ ;  /* 0x000010000b0b7810 */ /* 0x000fc80007ffe0ff */
[----:B------:R-:W-:-:S13]  /*3230*/  ISETP.GT.AND P0, PT, R11, R6, PT ;  /* 0x000000060b00720c */ /* 0x000fda0003f04270 */
[----:B------:R-:W-:Y:S05]  /*3240*/  @!P0 BRA `(.L_x_46) ;  /* 0xfffffffc00608947 */ /* 0x000fea000383ffff */
.L_x_44:
[----:B------:R-:W-:-:S13]  /*3250*/  ISETP.GE.AND P0, PT, R11, R20, PT ;  /* 0x000000140b00720c */ /* 0x000fda0003f06270 */
[----:B------:R-:W-:Y:S05]  /*3260*/  @P0 BRA `(.L_x_45) ;  /* 0x00000008001c0947 */ /* 0x000fea0003800000 */
[----:B------:R-:W-:Y:S01]  /*3270*/  IADD3 R9, PT, PT, -R11, R20, RZ ;  /* 0x000000140b097210 */ /* 0x000fe20007ffe1ff */
[----:B------:R-:W-:Y:S03]  /*3280*/  BSSY.RECONVERGENT B1, `(.L_x_45) ;  /* 0x0000085000017945 */ /* 0x000fe60003800200 */
        /* <DEDUP_REMOVED lines=16> */
.L_x_50:
        /* <DEDUP_REMOVED lines=8> */
.L_x_49:
[----:B------:R-:W-:Y:S05]  /*3410*/  BSYNC.RECONVERGENT B2 ;  /* 0x0000000000027941 */ /* 0x000fea0003800200 */
.L_x_48:
[----:B------:R-:W-:Y:S05]  /*3420*/  @!P1 BRA `(.L_x_47) ;  /* 0x0000000400a89947 */ /* 0x000fea0003800000 */
[----:B------:R-:W0:Y:S01]  /*3430*/  LDCU.64 UR4, c[0x0][0x380] ;  /* 0x00007000ff0477ac */ /* 0x000e220008000a00 */
[----:B------:R-:W-:Y:S01]  /*3440*/  IADD3 R5, PT, PT, R9, -R10, RZ ;  /* 0x8000000a09057210 */ /* 0x000fe20007ffe0ff */
[----:B------:R-:W-:Y:S01]  /*3450*/  BSSY.RECONVERGENT B2, `(.L_x_51) ;  /* 0x000003b000027945 */ /* 0x000fe20003800200 */
[CC--:B------:R-:W-:Y:S02]  /*3460*/  IADD3 R3, P0, PT, R10.reuse, R11.reuse, RZ ;  /* 0x0000000b0a037210 */ /* 0x0c0fe40007f1e0ff */
[----:B------:R-:W-:Y:S02]  /*3470*/  ISETP.GT.AND P1, PT, R5, 0xc00, PT ;  /* 0x00000c000500780c */ /* 0x000fe40003f24270 */
[----:B------:R-:W-:Y:S01]  /*3480*/  IADD3 R11, PT, PT, R10, R11, RZ ;  /* 0x0000000b0a0b7210 */ /* 0x000fe20007ffe0ff */
[----:B------:R-:W-:Y:S01]  /*3490*/  IMAD.X R4, RZ, RZ, RZ, P0 ;  /* 0x000000ffff047224 */ /* 0x000fe200000e06ff */
[----:B0-----:R-:W-:-:S04]  /*34a0*/  LEA R2, P0, R3, UR4, 0x2 ;  /* 0x0000000403027c11 */ /* 0x001fc8000f8010ff */
[----:B------:R-:W-:Y:S02]  /*34b0*/  LEA.HI.X R3, R3, UR5, R4, 0x2, P0 ;  /* 0x0000000503037c11 */ /* 0x000fe400080f1404 */
[----:B------:R-:W-:-:S04]  /*34c0*/  IADD3 R2, P0, PT, R2, 0x800, RZ ;  /* 0x0000080002027810 */ /* 0x000fc80007f1e0ff */
[----:B------:R-:W-:Y:S02]  /*34d0*/  IADD3.X R3, PT, PT, RZ, R3, RZ, P0, !PT ;  /* 0x00000003ff037210 */ /* 0x000fe400007fe4ff */
[----:B------:R-:W-:Y:S01]  /*34e0*/  PLOP3.LUT P0, PT, PT, PT, PT, 0x80, 0x8 ;  /* 0x000000000008781c */ /* 0x000fe20003f0f070 */
[----:B------:R-:W-:-:S12]  /*34f0*/  @!P1 BRA `(.L_x_52) ;  /* 0x0000000000c09947 */ /* 0x000fd80003800000 */
[----:B------:R-:W-:Y:S02]  /*3500*/  PLOP3.LUT P0, PT, PT, PT, PT, 0x8, 0x80 ;  /* 0x000000000080781c */ /* 0x000fe40003f0e170 */
[----:B------:R-:W-:-:S11]  /*3510*/  IADD3 R13, PT, PT, R9, -0xc00, RZ ;  /* 0xfffff400090d7810 */ /* 0x000fd60007ffe0ff */
.L_x_53:
[----:B------:R-:W0:Y:S01]  /*3520*/  LDC.64 R4, c[0x0][0x380] ;  /* 0x0000e000ff047b82 */ /* 0x000e220000000a00 */
[----:B------:R-:W2:Y:S01]  /*3530*/  LDG.E.CONSTANT R12, desc[UR6][R2.64+-0x400] ;  /* 0xfffc0006020c7981 */ /* 0x000ea2000c1e9900 */
[----:B------:R-:W-:-:S03]  /*3540*/  IADD3 R25, PT, PT, R11, 0x400, RZ ;  /* 0x000004000b197810 */ /* 0x000fc60007ffe0ff */
[----:B------:R-:W3:Y:S04]  /*3550*/  LDG.E.CONSTANT R20, desc[UR6][R2.64] ;  /* 0x0000000602147981 */ /* 0x000ee8000c1e9900 */
[----:B------:R-:W4:Y:S01]  /*3560*/  LDG.E.CONSTANT R19, desc[UR6][R2.64+0x400] ;  /* 0x0004000602137981 */ /* 0x000f22000c1e9900 */
[----:B------:R-:W-:-:S03]  /*3570*/  IADD3 R7, PT, PT, R11, 0x800, RZ ;  /* 0x000008000b077810 */ /* 0x000fc60007ffe0ff */
[----:B------:R-:W5:Y:S04]  /*3580*/  LDG.E.CONSTANT R17, desc[UR6][R2.64+0xc00] ;  /* 0x000c000602117981 */ /* 0x000f68000c1e9900 */
[----:B------:R-:W5:Y:S01]  /*3590*/  LDG.E.CONSTANT R16, desc[UR6][R2.64+0x1000] ;  /* 0x0010000602107981 */ /* 0x000f62000c1e9900 */
[----:B------:R-:W-:-:S03]  /*35a0*/  IADD3 R23, PT, PT, R11, 0xc00, RZ ;  /* 0x00000c000b177810 */ /* 0x000fc60007ffe0ff */
[----:B------:R-:W5:Y:S01]  /*35b0*/  LDG.E.CONSTANT R22, desc[UR6][R2.64+0x1c00] ;  /* 0x001c000602167981 */ /* 0x000f62000c1e9900 */
[----:B0-----:R-:W-:-:S03]  /*35c0*/  IMAD.WIDE.U32 R14, R11, 0x4, R4 ;  /* 0x000000040b0e7825 */ /* 0x001fc600078e0004 */
[----:B------:R-:W5:Y:S04]  /*35d0*/  LDG.E.CONSTANT R21, desc[UR6][R2.64+0x2000] ;  /* 0x0020000602157981 */ /* 0x000f68000c1e9900 */
[----:B------:R-:W5:Y:S04]  /*35e0*/  LDG.E.CONSTANT R26, desc[UR6][R2.64+0x3000] ;  /* 0x00300006021a7981 */ /* 0x000f68000c1e9900 */
[----:B------:R-:W2:Y:S01]  /*35f0*/  LDG.E.CONSTANT R15, desc[UR6][R14.64] ;  /* 0x000000060e0f7981 */ /* 0x000ea2000c1e9900 */
[----:B------:R-:W-:-:S05]  /*3600*/  IMAD.WIDE.U32 R24, R25, 0x4, R4 ;  /* 0x0000000419187825 */ /* 0x000fca00078e0004 */
[----:B------:R-:W5:Y:S01]  /*3610*/  LDG.E.CONSTANT R18, desc[UR6][R24.64] ;  /* 0x0000000618127981 */ /* 0x000f62000c1e9900 */
[----:B------:R-:W-:-:S03]  /*3620*/  IMAD.WIDE.U32 R6, R7, 0x4, R4 ;  /* 0x0000000407067825 */ /* 0x000fc600078e0004 */
        /* <DEDUP_REMOVED lines=8> */
[----:B------:R-:W-:Y:S01]  /*36b0*/  ISETP.GE.AND P1, PT, R10, R13, PT ;  /* 0x0000000d0a00720c */ /* 0x000fe20003f26270 */
[----:B------:R-:W-:Y:S01]  /*36c0*/  VIADD R11, R11, 0x1000 ;  /* 0x000010000b0b7836 */ /* 0x000fe20000000000 */
[----:B0-----:R-:W-:-:S04]  /*36d0*/  IADD3 R2, P2, PT, R2, 0x4000, RZ ;  /* 0x0000400002027810 */ /* 0x001fc80007f5e0ff */
        /* <DEDUP_REMOVED lines=18> */
.L_x_52:
[----:B------:R-:W-:Y:S05]  /*3800*/  BSYNC.RECONVERGENT B2 ;  /* 0x0000000000027941 */ /* 0x000fea0003800200 */
.L_x_51:
[----:B------:R-:W-:Y:S01]  /*3810*/  IADD3 R4, PT, PT, R9, -R10, RZ ;  /* 0x8000000a09047210 */ /* 0x000fe20007ffe0ff */
[----:B------:R-:W-:Y:S03]  /*3820*/  BSSY.RECONVERGENT B2, `(.L_x_54) ;  /* 0x000001e000027945 */ /* 0x000fe60003800200 */
[----:B------:R-:W-:-:S13]  /*3830*/  ISETP.GT.AND P1, PT, R4, 0x400, PT ;  /* 0x000004000400780c */ /* 0x000fda0003f24270 */
[----:B------:R-:W-:Y:S05]  /*3840*/  @!P1 BRA `(.L_x_55) ;  /* 0x00000000006c9947 */ /* 0x000fea0003800000 */
[----:B------:R-:W0:Y:S01]  /*3850*/  LDC.64 R6, c[0x0][0x380] ;  /* 0x0000e000ff067b82 */ /* 0x000e220000000a00 */
[----:B------:R-:W2:Y:S01]  /*3860*/  LDG.E.CONSTANT R13, desc[UR6][R2.64+-0x400] ;  /* 0xfffc0006020d7981 */ /* 0x000ea2000c1e9900 */
[----:B------:R-:W-:-:S03]  /*3870*/  IADD3 R17, PT, PT, R11, 0x400, RZ ;  /* 0x000004000b117810 */ /* 0x000fc60007ffe0ff */
[----:B------:R-:W3:Y:S04]  /*3880*/  LDG.E.CONSTANT R15, desc[UR6][R2.64] ;  /* 0x00000006020f7981 */ /* 0x000ee8000c1e9900 */
[----:B------:R-:W4:Y:S04]  /*3890*/  LDG.E.CONSTANT R19, desc[UR6][R2.64+0xc00] ;  /* 0x000c000602137981 */ /* 0x000f28000c1e9900 */
[----:B------:R-:W5:Y:S04]  /*38a0*/  LDG.E.CONSTANT R21, desc[UR6][R2.64+0x1000] ;  /* 0x0010000602157981 */ /* 0x000f68000c1e9900 */
[----:B------:R-:W5:Y:S01]  /*38b0*/  LDG.E.CONSTANT R23, desc[UR6][R2.64+0x1400] ;  /* 0x0014000602177981 */ /* 0x000f62000c1e9900 */
[----:B0-----:R-:W-:-:S06]  /*38c0*/  IMAD.WIDE.U32 R4, R11, 0x4, R6 ;  /* 0x000000040b047825 */ /* 0x001fcc00078e0006 */
[----:B------:R0:W2:Y:S01]  /*38d0*/  LDG.E.CONSTANT R5, desc[UR6][R4.64] ;  /* 0x0000000604057981 */ /* 0x0000a2000c1e9900 */
[----:B------:R-:W-:-:S03]  /*38e0*/  IMAD.WIDE.U32 R6, R17, 0x4, R6 ;  /* 0x0000000411067825 */ /* 0x000fc600078e0006 */
[----:B------:R1:W4:Y:S04]  /*38f0*/  LDG.E.CONSTANT R17, desc[UR6][R2.64+0x400] ;  /* 0x0004000602117981 */ /* 0x000328000c1e9900 */
[----:B------:R-:W5:Y:S01]  /*3900*/  LDG.E.CONSTANT R7, desc[UR6][R6.64] ;  /* 0x0000000606077981 */ /* 0x000f62000c1e9900 */
[----:B0-----:R-:W-:Y:S02]  /*3910*/  IADD3 R4, P1, PT, R2, 0x2000, RZ ;  /* 0x0000200002047810 */ /* 0x001fe40007f3e0ff */
[----:B------:R-:W-:Y:S02]  /*3920*/  PLOP3.LUT P0, PT, PT, PT, PT, 0x8, 0x80 ;  /* 0x000000000080781c */ /* 0x000fe40003f0e170 */
[----:B------:R-:W-:Y:S02]  /*3930*/  IADD3 R10, PT, PT, R10, 0x800, RZ ;  /* 0x000008000a0a7810 */ /* 0x000fe40007ffe0ff */
[----:B------:R-:W-:-:S02]  /*3940*/  IADD3 R11, PT, PT, R11, 0x800, RZ ;  /* 0x000008000b0b7810 */ /* 0x000fc40007ffe0ff */
[----:B-1----:R-:W-:Y:S01]  /*3950*/  MOV R2, R4 ;  /* 0x0000000400027202 */ /* 0x002fe20000000f00 */
[----:B--2---:R-:W-:-:S04]  /*3960*/  FADD R0, R0, R5 ;  /* 0x0000000500007221 */ /* 0x004fc80000000000 */
[----:B------:R-:W-:-:S04]  /*3970*/  FADD R0, R0, R13 ;  /* 0x0000000d00007221 */ /* 0x000fc80000000000 */
[----:B---3--:R-:W-:-:S04]  /*3980*/  FADD R0, R0, R15 ;  /* 0x0000000f00007221 */ /* 0x008fc80000000000 */
[----:B----4-:R-:W-:-:S04]  /*3990*/  FADD R0, R0, R17 ;  /* 0x0000001100007221 */ /* 0x010fc80000000000 */
[----:B-----5:R-:W-:-:S04]  /*39a0*/  FADD R0, R0, R7 ;  /* 0x0000000700007221 */ /* 0x020fc80000000000 */
[----:B------:R-:W-:Y:S01]  /*39b0*/  FADD R0, R0, R19 ;  /* 0x0000001300007221 */ /* 0x000fe20000000000 */
[----:B------:R-:W-:-:S03]  /*39c0*/  IADD3.X R5, PT, PT, RZ, R3, RZ, P1, !PT ;  /* 0x00000003ff057210 */ /* 0x000fc60000ffe4ff */
[----:B------:R-:W-:Y:S01]  /*39d0*/  FADD R0, R0, R21 ;  /* 0x0000001500007221 */ /* 0x000fe20000000000 */
[----:B------:R-:W-:-:S03]  /*39e0*/  MOV R3, R5 ;  /* 0x0000000500037202 */ /* 0x000fc60000000f00 */
[----:B------:R-:W-:-:S07]  /*39f0*/  FADD R0, R0, R23 ;  /* 0x0000001700007221 */ /* 0x000fce0000000000 */
.L_x_55:
[----:B------:R-:W-:Y:S05]  /*3a00*/  BSYNC.RECONVERGENT B2 ;  /* 0x0000000000027941 */ /* 0x000fea0003800200 */
.L_x_54:
[----:B------:R-:W-:-:S13]  /*3a10*/  ISETP.LT.OR P0, PT, R10, R9, P0 ;  /* 0x000000090a00720c */ /* 0x000fda0000701670 */
[----:B------:R-:W-:Y:S05]  /*3a20*/  @!P0 BRA `(.L_x_47) ;  /* 0x0000000000288947 */ /* 0x000fea0003800000 */
[----:B------:R-:W0:Y:S01]  /*3a30*/  LDC.64 R4, c[0x0][0x380] ;  /* 0x0000e000ff047b82 */ /* 0x000e220000000a00 */
[----:B------:R-:W2:Y:S04]  /*3a40*/  LDG.E.CONSTANT R7, desc[UR6][R2.64+-0x400] ;  /* 0xfffc000602077981 */ /* 0x000ea8000c1e9900 */
[----:B------:R-:W3:Y:S01]  /*3a50*/  LDG.E.CONSTANT R9, desc[UR6][R2.64] ;  /* 0x0000000602097981 */ /* 0x000ee2000c1e9900 */
[----:B0-----:R-:W-:-:S03]  /*3a60*/  IMAD.WIDE.U32 R4, R11, 0x4, R4 ;  /* 0x000000040b047825 */ /* 0x001fc600078e0004 */
[----:B------:R-:W4:Y:S04]  /*3a70*/  LDG.E.CONSTANT R11, desc[UR6][R2.64+0x400] ;  /* 0x00040006020b7981 */ /* 0x000f28000c1e9900 */
[----:B------:R-:W5:Y:S02]  /*3a80*/  LDG.E.CONSTANT R5, desc[UR6][R4.64] ;  /* 0x0000000604057981 */ /* 0x000f64000c1e9900 */
[----:B-----5:R-:W-:-:S04]  /*3a90*/  FADD R0, R0, R5 ;  /* 0x0000000500007221 */ /* 0x020fc80000000000 */
[----:B--2---:R-:W-:-:S04]  /*3aa0*/  FADD R0, R0, R7 ;  /* 0x0000000700007221 */ /* 0x004fc80000000000 */
[----:B---3--:R-:W-:-:S04]  /*3ab0*/  FADD R0, R0, R9 ;  /* 0x0000000900007221 */ /* 0x008fc80000000000 */
[----:B----4-:R-:W-:-:S07]  /*3ac0*/  FADD R0, R0, R11 ;  /* 0x0000000b00007221 */ /* 0x010fce0000000000 */
.L_x_47:
[----:B------:R-:W-:Y:S05]  /*3ad0*/  BSYNC.RECONVERGENT B1 ;  /* 0x0000000000017941 */ /* 0x000fea0003800200 */
.L_x_45:
[----:B------:R-:W0:Y:S01]  /*3ae0*/  S2R R6, SR_LANEID ;  /* 0x0000000000067919 */ /* 0x000e220000000000 */
[----:B------:R-:W-:-:S05]  /*3af0*/  MOV R3, R0 ;  /* 0x0000000000037202 */ /* 0x000fca0000000f00 */
        /* <DEDUP_REMOVED lines=30> */
[----:B------:R-:W1:Y:S04]  /*3ce0*/  LDS R3, [UR4+0xc] ;  /* 0x00000c04ff037984 */ /* 0x000e680008000800 */
[----:B0-----:R-:W0:Y:S04]  /*3cf0*/  LDS.128 R4, [UR4+0x10] ;  /* 0x00001004ff047984 */ /* 0x001e280008000c00 */
[----:B------:R-:W2:Y:S01]  /*3d00*/  LDS.64 R8, [UR4+0x20] ;  /* 0x00002004ff087984 */ /* 0x000ea20008000a00 */
[----:B-1----:R-:W-:-:S04]  /*3d10*/  FADD R3, R0, R3 ;  /* 0x0000000300037221 */ /* 0x002fc80000000000 */
[----:B0-----:R-:W-:-:S04]  /*3d20*/  FADD R4, R3, R4 ;  /* 0x0000000403047221 */ /* 0x001fc80000000000 */
[----:B------:R-:W-:-:S04]  /*3d30*/  FADD R5, R4, R5 ;  /* 0x0000000504057221 */ /* 0x000fc80000000000 */
[----:B------:R-:W-:-:S04]  /*3d40*/  FADD R6, R5, R6 ;  /* 0x0000000605067221 */ /* 0x000fc80000000000 */
[----:B------:R-:W-:-:S04]  /*3d50*/  FADD R7, R6, R7 ;  /* 0x0000000706077221 */ /* 0x000fc80000000000 */
[----:B--2---:R-:W-:-:S04]  /*3d60*/  FADD R8, R7, R8 ;  /* 0x0000000807087221 */ /* 0x004fc80000000000 */
[----:B------:R-:W-:-:S07]  /*3d70*/  FADD R0, R8, R9 ;  /* 0x0000000908007221 */ /* 0x000fce0000000000 */
.L_x_17:
[----:B------:R-:W-:Y:S05]  /*3d80*/  BSYNC.RECONVERGENT B0 ;  /* 0x0000000000007941 */ /* 0x000fea0003800200 */
.L_x_1:
[----:B------:R-:W-:Y:S05]  /*3d90*/  @P0 EXIT ;  /* 0x000000000000094d */ /* 0x000fea0003800000 */
[----:B01234-:R-:W0:Y:S01]  /*3da0*/  LDC.64 R2, c[0x0][0x388] ;  /* 0x0000e200ff027b82 */ /* 0x01fe220000000a00 */
[----:B------:R-:W1:Y:S02]  /*3db0*/  LDCU UR4, c[0x0][0x398] ;  /* 0x00007300ff0477ac */ /* 0x000e640008000800 */
[----:B-1----:R-:W-:-:S05]  /*3dc0*/  FADD R5, R0, UR4 ;  /* 0x0000000400057e21 */ /* 0x002fca0008000000 */
[----:B0-----:R-:W-:Y:S01]  /*3dd0*/  STG.E desc[UR6][R2.64], R5 ;  /* 0x0000000502007986 */ /* 0x001fe2000c101906 */
[----:B------:R-:W-:Y:S05]  /*3de0*/  EXIT ;  /* 0x000000000000794d */ /* 0x000fea0003800000 */
.L_x_56:
[----:B------:R-:W-:-:S00]  /*3df0*/  BRA `(.L_x_56) ;  /* 0xfffffffc00fc7947 */ /* 0x000fc0000383ffff */
[----:B------:R-:W-:-:S00]  /*3e00*/  NOP ;  /* 0x0000000000007918 */ /* 0x000fc00000000000 */
[----:B------:R-:W-:-:S00]  /*3e10*/  NOP ;  /* 0x0000000000007918 */ /* 0x000fc00000000000 */
[----:B------:R-:W-:-:S00]  /*3e20*/  NOP ;  /* 0x0000000000007918 */ /* 0x000fc00000000000 */
[----:B------:R-:W-:-:S00]  /*3e30*/  NOP ;  /* 0x0000000000007918 */ /* 0x000fc00000000000 */
[----:B------:R-:W-:-:S00]  /*3e40*/  NOP ;  /* 0x0000000000007918 */ /* 0x000fc00000000000 */
[----:B------:R-:W-:-:S00]  /*3e50*/  NOP ;  /* 0x0000000000007918 */ /* 0x000fc00000000000 */
[----:B------:R-:W-:-:S00]  /*3e60*/  NOP ;  /* 0x0000000000007918 */ /* 0x000fc00000000000 */
[----:B------:R-:W-:-:S00]  /*3e70*/  NOP ;  /* 0x0000000000007918 */ /* 0x000fc00000000000 */
.L_x_276:


//--------------------- .text._ZN3cub18CUB_300001_SM_10006detail6reduce18DeviceReduceKernelINS2_10policy_hubIfyN4cuda3std3__44plusIfEEE10Policy1000EN6thrust24THRUST_300001_SM_1000_NS6detail15normal_iteratorINSD_10device_ptrIfEEEEyS9_fNS7_10__identityEEEvT0_PT3_T1_NS0_13GridEvenShareISN_EET2_T4_ --------------------------
	.section	.text._ZN3cub18CUB_300001_SM_10006detail6reduce18DeviceReduceKernelINS2_10policy_hubIfyN4cuda3std3__44plusIfEEE10Policy1000EN6thrust24THRUST_300001_SM_1000_NS6detail15normal_iteratorINSD_10device_ptrIfEEEEyS9_fNS7_10__identityEEEvT0_PT3_T1_NS0_13GridEvenShareISN_EET2_T4_,"ax",@progbits
	.align	128
        .global         _ZN3cub18CUB_300001_SM_10006detail6reduce18DeviceReduceKernelINS2_10policy_hubIfyN4cuda3std3__44plusIfEEE10Policy1000EN6thrust24THRUST_300001_SM_1000_NS6detail15normal_iteratorINSD_10device_ptrIfEEEEyS9_fNS7_10__identityEEEvT0_PT3_T1_NS0_13GridEvenShareISN_EET2_T4_
        .type           _ZN3cub18CUB_300001_SM_10006detail6reduce18DeviceReduceKernelINS2_10policy_hubIfyN4cuda3std3__44plusIfEEE10Policy1000EN6thrust24THRUST_300001_SM_1000_NS6detail15normal_iteratorINSD_10device_ptrIfEEEEyS9_fNS7_10__identityEEEvT0_PT3_T1_NS0_13GridEvenShareISN_EET2_T4_,@function
        .size           _ZN3cub18CUB_300001_SM_10006detail6reduce18DeviceReduceKernelINS2_10policy_hubIfyN4cuda3std3__44plusIfEEE10Policy1000EN6thrust24THRUST_300001_SM_1000_NS6detail15normal_iteratorINSD_10device_ptrIfEEEEyS9_fNS7_10__identityEEEvT0_PT3_T1_NS0_13GridEvenShareISN_EET2_T4_,(.L_x_277 - _ZN3cub18CUB_300001_SM_10006detail6reduce18DeviceReduceKernelINS2_10policy_hubIfyN4cuda3std3__44plusIfEEE10Policy1000EN6thrust24THRUST_300001_SM_1000_NS6detail15normal_iteratorINSD_10device_ptrIfEEEEyS9_fNS7_10__identityEEEvT0_PT3_T1_NS0_13GridEvenShareISN_EET2_T4_)
        .other          _ZN3cub18CUB_300001_SM_10006detail6reduce18DeviceReduceKernelINS2_10policy_hubIfyN4cuda3std3__44plusIfEEE10Policy1000EN6thrust24THRUST_300001_SM_1000_NS6detail15normal_iteratorINSD_10device_ptrIfEEEEyS9_fNS7_10__identityEEEvT0_PT3_T1_NS0_13GridEvenShareISN_EET2_T4_,@"STO_CUDA_ENTRY STV_DEFAULT"
_ZN3cub18CUB_300001_SM_10006detail6reduce18DeviceReduceKernelINS2_10policy_hubIfyN4cuda3std3__44plusIfEEE10Policy1000EN6thrust24THRUST_300001_SM_1000_NS6detail15normal_iteratorINSD_10device_ptrIfEEEEyS9_fNS7_10__identityEEEvT0_PT3_T1_NS0_13GridEvenShareISN_EET2_T4_:
.text._ZN3cub18CUB_300001_SM_10006detail6reduce18DeviceReduceKernelINS2_10policy_hubIfyN4cuda3std3__44plusIfEEE10Policy1000EN6thrust24THRUST_300001_SM_1000_NS6detail15normal_iteratorINSD_10device_ptrIfEEEEyS9_fNS7_10__identityEEEvT0_PT3_T1_NS0_13GridEvenShareISN_EET2_T4_:
[----:B------:R-:W-:Y:S08]  /*0000*/  LDC R1, c[0x0][0x37c] ;  /* 0x0000df00ff017b82 */ /* 0x000ff00000000800 */
[----:B------:R-:W0:Y:S01]  /*0010*/  S2UR UR16, SR_CTAID.X ;  /* 0x00000000001079c3 */ /* 0x000e220000002500 */
[----:B------:R-:W1:Y:S01]  /*0020*/  LDCU.64 UR8, c[0x0][0x3b8] ;  /* 0x00007700ff0877ac */ /* 0x000e620008000a00 */
[----:B------:R-:W-:Y:S01]  /*0030*/  BSSY.RECONVERGENT B0, `(.L_x_57) ;  /* 0x0000229000007945 */ /* 0x000fe20003800200 */
[----:B------:R-:W2:Y:S01]  /*0040*/  LDCU UR5, c[0x0][0x3c0] ;  /* 0x00007800ff0577ac */ /* 0x000ea20008000800 */
[----:B------:R-:W3:Y:S01]  /*0050*/  LDCU.64 UR14, c[0x0][0x358] ;  /* 0x00006b00ff0e77ac */ /* 0x000ee20008000a00 */
[----:B-1----:R-:W-:-:S02]  /*0060*/  IMAD.U32 R2, RZ, RZ, UR8 ;  /* 0x00000008ff027e24 */ /* 0x002fc4000f8e00ff */
[----:B------:R-:W-:Y:S01]  /*0070*/  IMAD.U32 R3, RZ, RZ, UR9 ;  /* 0x00000009ff037e24 */ /* 0x000fe2000f8e00ff */
[----:B--2---:R-:W-:Y:S02]  /*0080*/  USHF.L.U32 UR5, UR5, 0xc, URZ ;  /* 0x0000000c05057899 */ /* 0x004fe400080006ff */
[----:B0-----:R-:W-:Y:S02]  /*0090*/  USHF.L.U32 UR7, UR16, 0xc, URZ ;  /* 0x0000000c10077899 */ /* 0x001fe400080006ff */
[----:B------:R-:W-:-:S04]  /*00a0*/  USHF.R.S32.HI UR4, URZ, 0x1f, UR5 ;  /* 0x0000001fff047899 */ /* 0x000fc80008011405 */
[----:B------:R-:W-:-:S04]  /*00b0*/  IADD3 R23, P1, PT, R2, -UR7, RZ ;  /* 0x8000000702177c10 */ /* 0x000fc8000ff3e0ff */
[----:B------:R-:W-:Y:S02]  /*00c0*/  ISETP.GT.U32.AND P0, PT, R23, 0xfff, PT ;  /* 0x00000fff1700780c */ /* 0x000fe40003f04070 */
[----:B------:R-:W-:-:S04]  /*00d0*/  IADD3.X R22, PT, PT, R3, -0x1, RZ, P1, !PT ;  /* 0xffffffff03167810 */ /* 0x000fc80000ffe4ff */
[----:B------:R-:W-:-:S13]  /*00e0*/  ISETP.GT.U32.AND.EX P0, PT, R22, RZ, PT, P0 ;  /* 0x000000ff1600720c */ /* 0x000fda0003f04100 */
[----:B---3--:R-:W-:Y:S05]  /*00f0*/  @P0 BRA `(.L_x_58) ;  /* 0x0000000c00c40947 */ /* 0x008fea0003800000 */
[----:B------:R-:W0:Y:S01]  /*0100*/  S2R R0, SR_TID.X ;  /* 0x0000000000007919 */ /* 0x000e220000002100 */
[----:B------:R-:W-:Y:S01]  /*0110*/  IADD3 R5, PT, PT, R2, -UR7, RZ ;  /* 0x8000000702057c10 */ /* 0x000fe2000fffe0ff */
[----:B------:R-:W-:Y:S01]  /*0120*/  BSSY.RECONVERGENT B1, `(.L_x_59) ;  /* 0x000000a000017945 */ /* 0x000fe20003800200 */
[----:B------:R-:W-:Y:S02]  /*0130*/  IMAD.MOV.U32 R4, RZ, RZ, RZ ;  /* 0x000000ffff047224 */ /* 0x000fe400078e00ff */
[----:B0-----:R-:W-:Y:S02]  /*0140*/  ISETP.GE.AND P0, PT, R0, R5, PT ;  /* 0x000000050000720c */ /* 0x001fe40003f06270 */
[----:B------:R-:W-:-:S11]  /*0150*/  MOV R6, R0 ;  /* 0x0000000000067202 */ /* 0x000fd60000000f00 */
[----:B------:R-:W-:Y:S05]  /*0160*/  @P0 BRA `(.L_x_60) ;  /* 0x0000000000140947 */ /* 0x000fea0003800000 */
[----:B------:R-:W0:Y:S01]  /*0170*/  LDC.64 R8, c[0x0][0x380] ;  /* 0x0000e000ff087b82 */ /* 0x000e220000000a00 */
[----:B------:R-:W-:-:S04]  /*0180*/  VIADD R3, R0, UR7 ;  /* 0x0000000700037c36 */ /* 0x000fc80008000000 */
[----:B0-----:R-:W-:-:S05]  /*0190*/  IMAD.WIDE.U32 R8, R3, 0x4, R8 ;  /* 0x0000000403087825 */ /* 0x001fca00078e0008 */
[----:B------:R0:W5:Y:S01]  /*01a0*/  LDG.E R4, desc[UR14][R8.64] ;  /* 0x0000000e08047981 */ /* 0x000162000c1e1900 */
[----:B------:R-:W-:-:S07]  /*01b0*/  IADD3 R6, PT, PT, R0, 0x100, RZ ;  /* 0x0000010000067810 */ /* 0x000fce0007ffe0ff */
.L_x_60:
[----:B------:R-:W-:Y:S05]  /*01c0*/  BSYNC.RECONVERGENT B1 ;  /* 0x0000000000017941 */ /* 0x000fea0003800200 */
.L_x_59:
[----:B------:R-:W-:Y:S01]  /*01d0*/  ISETP.GE.AND P0, PT, R6, R5, PT ;  /* 0x000000050600720c */ /* 0x000fe20003f06270 */
[----:B------:R-:W-:-:S12]  /*01e0*/  BSSY.RECONVERGENT B1, `(.L_x_61) ;  /* 0x0000079000017945 */ /* 0x000fd80003800200 */
[----:B------:R-:W-:Y:S05]  /*01f0*/  @P0 BRA `(.L_x_62) ;  /* 0x0000000400dc0947 */ /* 0x000fea0003800000 */
[----:B------:R-:W-:Y:S01]  /*0200*/  LOP3.LUT R3, RZ, R6, RZ, 0x33, !PT ;  /* 0x00000006ff037212 */ /* 0x000fe200078e33ff */
[----:B------:R-:W-:Y:S03]  /*0210*/  BSSY.RECONVERGENT B2, `(.L_x_63) ;  /* 0x0000037000027945 */ /* 0x000fe60003800200 */
[----:B------:R-:W-:-:S04]  /*0220*/  IADD3 R3, PT, PT, R2, -UR7, R3 ;  /* 0x8000000702037c10 */ /* 0x000fc8000fffe003 */
[C---:B------:R-:W-:Y:S02]  /*0230*/  ISETP.GE.U32.AND P1, PT, R3.reuse, 0xf00, PT ;  /* 0x00000f000300780c */ /* 0x040fe40003f26070 */
[----:B------:R-:W-:-:S04]  /*0240*/  LEA.HI R7, R3, 0x1, RZ, 0x18 ;  /* 0x0000000103077811 */ /* 0x000fc800078fc0ff */
[----:B------:R-:W-:-:S04]  /*0250*/  LOP3.LUT R22, R7, 0xf, RZ, 0xc0, !PT ;  /* 0x0000000f07167812 */ /* 0x000fc800078ec0ff */
[----:B------:R-:W-:-:S03]  /*0260*/  ISETP.NE.AND P0, PT, R22, RZ, PT ;  /* 0x000000ff1600720c */ /* 0x000fc60003f05270 */
[----:B------:R-:W-:Y:S10]  /*0270*/  @!P1 BRA `(.L_x_64) ;  /* 0x0000000000c09947 */ /* 0x000ff40003800000 */
[----:B------:R-:W1:Y:S01]  /*0280*/  LDCU.64 UR8, c[0x0][0x380] ;  /* 0x00007000ff0877ac */ /* 0x000e620008000a00 */
[----:B------:R-:W-:Y:S01]  /*0290*/  IMAD.WIDE.U32 R2, R6, 0x4, RZ ;  /* 0x0000000406027825 */ /* 0x000fe200078e00ff */
[----:B------:R-:W-:Y:S01]  /*02a0*/  LOP3.LUT R11, R7, 0x1fffff0, RZ, 0xc0, !PT ;  /* 0x01fffff0070b7812 */ /* 0x000fe200078ec0ff */
[----:B------:R-:W-:-:S04]  /*02b0*/  UIMAD.WIDE.U32 UR4, UR16, 0x4000, URZ ;  /* 0x00004000100478a5 */ /* 0x000fc8000f8e00ff */
[----:B------:R-:W-:Y:S02]  /*02c0*/  IMAD.MOV R11, RZ, RZ, -R11 ;  /* 0x000000ffff0b7224 */ /* 0x000fe400078e0a0b */
[----:B------:R-:W-:Y:S02]  /*02d0*/  LOP3.LUT R2, R2, UR4, RZ, 0xfc, !PT ;  /* 0x0000000402027c12 */ /* 0x000fe4000f8efcff */
[----:B------:R-:W-:Y:S02]  /*02e0*/  LOP3.LUT R3, R3, UR5, RZ, 0xfc, !PT ;  /* 0x0000000503037c12 */ /* 0x000fe4000f8efcff */
[----:B-1----:R-:W-:-:S04]  /*02f0*/  IADD3 R2, P1, PT, R2, UR8, RZ ;  /* 0x0000000802027c10 */ /* 0x002fc8000ff3e0ff */
[----:B------:R-:W-:-:S04]  /*0300*/  IADD3 R2, P2, PT, R2, 0x2000, RZ ;  /* 0x0000200002027810 */ /* 0x000fc80007f5e0ff */
[----:B------:R-:W-:-:S09]  /*0310*/  IADD3.X R3, PT, PT, RZ, UR9, R3, P2, P1 ;  /* 0x00000009ff037c10 */ /* 0x000fd200097e2403 */
.L_x_65:
[----:B------:R-:W2:Y:S04]  /*0320*/  LDG.E R21, desc[UR14][R2.64+-0x2000] ;  /* 0xffe0000e02157981 */ /* 0x000ea8000c1e1900 */
[----:B------:R-:W3:Y:S04]  /*0330*/  LDG.E R20, desc[UR14][R2.64+-0x1c00] ;  /* 0xffe4000e02147981 */ /* 0x000ee8000c1e1900 */
[----:B------:R-:W4:Y:S04]  /*0340*/  LDG.E R23, desc[UR14][R2.64+-0x1800] ;  /* 0xffe8000e02177981 */ /* 0x000f28000c1e1900 */
        /* <DEDUP_REMOVED lines=11> */
[----:B0-----:R-:W4:Y:S04]  /*0400*/  LDG.E R9, desc[UR14][R2.64+0x1800] ;  /* 0x0018000e02097981 */ /* 0x001f28000c1e1900 */
[----:B------:R0:W4:Y:S01]  /*0410*/  LDG.E R8, desc[UR14][R2.64+0x1c00] ;  /* 0x001c000e02087981 */ /* 0x000122000c1e1900 */
[----:B------:R-:W-:-:S02]  /*0420*/  IADD3 R11, PT, PT, R11, 0x10, RZ ;  /* 0x000000100b0b7810 */ /* 0x000fc40007ffe0ff */
[----:B------:R-:W-:Y:S02]  /*0430*/  IADD3 R6, PT, PT, R6, 0x1000, RZ ;  /* 0x0000100006067810 */ /* 0x000fe40007ffe0ff */
[----:B------:R-:W-:Y:S02]  /*0440*/  ISETP.NE.AND P1, PT, R11, RZ, PT ;  /* 0x000000ff0b00720c */ /* 0x000fe40003f25270 */
[----:B0-----:R-:W-:-:S05]  /*0450*/  IADD3 R2, P2, PT, R2, 0x4000, RZ ;  /* 0x0000400002027810 */ /* 0x001fca0007f5e0ff */
[----:B------:R-:W-:Y:S02]  /*0460*/  IMAD.X R3, RZ, RZ, R3, P2 ;  /* 0x000000ffff037224 */ /* 0x000fe400010e0603 */
        /* <DEDUP_REMOVED lines=16> */
[----:B------:R-:W-:Y:S06]  /*0570*/  @P1 BRA `(.L_x_65) ;  /* 0xfffffffc00681947 */ /* 0x000fec000383ffff */
.L_x_64:
[----:B------:R-:W-:Y:S05]  /*0580*/  BSYNC.RECONVERGENT B2 ;  /* 0x0000000000027941 */ /* 0x000fea0003800200 */
.L_x_63:
[----:B------:R-:W-:Y:S05]  /*0590*/  @!P0 BRA `(.L_x_62) ;  /* 0x0000000000f48947 */ /* 0x000fea0003800000 */
[----:B------:R-:W-:Y:S01]  /*05a0*/  ISETP.GE.U32.AND P0, PT, R22, 0x8, PT ;  /* 0x000000081600780c */ /* 0x000fe20003f06070 */
[----:B------:R-:W-:Y:S01]  /*05b0*/  BSSY.RECONVERGENT B2, `(.L_x_66) ;  /* 0x000001a000027945 */ /* 0x000fe20003800200 */
[----:B------:R-:W-:-:S04]  /*05c0*/  LOP3.LUT R10, R7, 0x7, RZ, 0xc0, !PT ;  /* 0x00000007070a7812 */ /* 0x000fc800078ec0ff */
[----:B------:R-:W-:-:S07]  /*05d0*/  ISETP.NE.AND P1, PT, R10, RZ, PT ;  /* 0x000000ff0a00720c */ /* 0x000fce0003f25270 */
[----:B------:R-:W-:Y:S06]  /*05e0*/  @!P0 BRA `(.L_x_67) ;  /* 0x0000000000588947 */ /* 0x000fec0003800000 */
[----:B------:R-:W1:Y:S01]  /*05f0*/  LDCU.64 UR4, c[0x0][0x380] ;  /* 0x00007000ff0477ac */ /* 0x000e620008000a00 */
[----:B------:R-:W-:-:S04]  /*0600*/  IADD3 R3, P0, PT, R6, UR7, RZ ;  /* 0x0000000706037c10 */ /* 0x000fc8000ff1e0ff */
[----:B0-----:R-:W-:Y:S02]  /*0610*/  LEA.HI.X.SX32 R8, R6, RZ, 0x1, P0 ;  /* 0x000000ff06087211 */ /* 0x001fe400000f0eff */
[----:B-1----:R-:W-:-:S04]  /*0620*/  LEA R2, P0, R3, UR4, 0x2 ;  /* 0x0000000403027c11 */ /* 0x002fc8000f8010ff */
[----:B------:R-:W-:-:S05]  /*0630*/  LEA.HI.X R3, R3, UR5, R8, 0x2, P0 ;  /* 0x0000000503037c11 */ /* 0x000fca00080f1408 */
[----:B------:R-:W2:Y:S04]  /*0640*/  LDG.E R9, desc[UR14][R2.64] ;  /* 0x0000000e02097981 */ /* 0x000ea8000c1e1900 */
[----:B------:R-:W3:Y:S04]  /*0650*/  LDG.E R8, desc[UR14][R2.64+0x400] ;  /* 0x0004000e02087981 */ /* 0x000ee8000c1e1900 */
[----:B------:R-:W4:Y:S04]  /*0660*/  LDG.E R11, desc[UR14][R2.64+0x800] ;  /* 0x0008000e020b7981 */ /* 0x000f28000c1e1900 */
[----:B------:R-:W4:Y:S04]  /*0670*/  LDG.E R13, desc[UR14][R2.64+0xc00] ;  /* 0x000c000e020d7981 */ /* 0x000f28000c1e1900 */
[----:B------:R-:W4:Y:S04]  /*0680*/  LDG.E R15, desc[UR14][R2.64+0x1000] ;  /* 0x0010000e020f7981 */ /* 0x000f28000c1e1900 */
[----:B------:R-:W4:Y:S04]  /*0690*/  LDG.E R17, desc[UR14][R2.64+0x1400] ;  /* 0x0014000e02117981 */ /* 0x000f28000c1e1900 */
[----:B------:R-:W4:Y:S04]  /*06a0*/  LDG.E R19, desc[UR14][R2.64+0x1800] ;  /* 0x0018000e02137981 */ /* 0x000f28000c1e1900 */
[----:B------:R-:W4:Y:S01]  /*06b0*/  LDG.E R21, desc[UR14][R2.64+0x1c00] ;  /* 0x001c000e02157981 */ /* 0x000f22000c1e1900 */
[----:B------:R-:W-:-:S02]  /*06c0*/  VIADD R6, R6, 0x800 ;  /* 0x0000080006067836 */ /* 0x000fc40000000000 */
        /* <DEDUP_REMOVED lines=8> */
.L_x_67:
[----:B------:R-:W-:Y:S05]  /*0750*/  BSYNC.RECONVERGENT B2 ;  /* 0x0000000000027941 */ /* 0x000fea0003800200 */
.L_x_66:
        /* <DEDUP_REMOVED lines=14> */
[----:B------:R-:W4:Y:S01]  /*0840*/  LDG.E R13, desc[UR14][R2.64+0xc00] ;  /* 0x000c000e020d7981 */ /* 0x000f22000c1e1900 */
[----:B------:R-:W-:Y:S01]  /*0850*/  IADD3 R6, PT, PT, R6, 0x400, RZ ;  /* 0x0000040006067810 */ /* 0x000fe20007ffe0ff */
[----:B--2--5:R-:W-:-:S04]  /*0860*/  FADD R9, R4, R9 ;  /* 0x0000000904097221 */ /* 0x024fc80000000000 */
[----:B---3--:R-:W-:-:S04]  /*0870*/  FADD R8, R9, R8 ;  /* 0x0000000809087221 */ /* 0x008fc80000000000 */
[----:B----4-:R-:W-:-:S04]  /*0880*/  FADD R8, R8, R11 ;  /* 0x0000000b08087221 */ /* 0x010fc80000000000 */
[----:B------:R-:W-:-:S07]  /*0890*/  FADD R4, R8, R13 ;  /* 0x0000000d08047221 */ /* 0x000fce0000000000 */
.L_x_69:
[----:B------:R-:W-:Y:S05]  /*08a0*/  BSYNC.RECONVERGENT B2 ;  /* 0x0000000000027941 */ /* 0x000fea0003800200 */
.L_x_68:
[----:B------:R-:W-:Y:S05]  /*08b0*/  @!P1 BRA `(.L_x_62) ;  /* 0x00000000002c9947 */ /* 0x000fea0003800000 */
[----:B------:R-:W1:Y:S01]  /*08c0*/  LDC.64 R2, c[0x0][0x380] ;  /* 0x0000e000ff027b82 */ /* 0x000e620000000a00 */
[----:B0-----:R-:W-:Y:S01]  /*08d0*/  IMAD.U32 R9, RZ, RZ, UR16 ;  /* 0x00000010ff097e24 */ /* 0x001fe2000f8e00ff */
[----:B------:R-:W-:-:S03]  /*08e0*/  IADD3 R7, PT, PT, -R7, RZ, RZ ;  /* 0x000000ff07077210 */ /* 0x000fc60007ffe1ff */
[----:B-1----:R-:W-:-:S07]  /*08f0*/  IMAD.WIDE.U32 R2, R9, 0x4000, R2 ;  /* 0x0000400009027825 */ /* 0x002fce00078e0002 */
.L_x_70:
[----:B------:R-:W-:-:S06]  /*0900*/  IMAD.WIDE R8, R6, 0x4, R2 ;  /* 0x0000000406087825 */ /* 0x000fcc00078e0202 */
[----:B------:R-:W2:Y:S01]  /*0910*/  LDG.E R9, desc[UR14][R8.64] ;  /* 0x0000000e08097981 */ /* 0x000ea2000c1e1900 */
[----:B------:R-:W-:Y:S01]  /*0920*/  VIADD R7, R7, 0x1 ;  /* 0x0000000107077836 */ /* 0x000fe20000000000 */
[----:B------:R-:W-:-:S04]  /*0930*/  IADD3 R6, PT, PT, R6, 0x100, RZ ;  /* 0x0000010006067810 */ /* 0x000fc80007ffe0ff */
[----:B------:R-:W-:Y:S01]  /*0940*/  ISETP.NE.AND P0, PT, R7, RZ, PT ;  /* 0x000000ff0700720c */ /* 0x000fe20003f05270 */
[----:B--2--5:R-:W-:-:S12]  /*0950*/  FADD R4, R9, R4 ;  /* 0x0000000409047221 */ /* 0x024fd80000000000 */
[----:B------:R-:W-:Y:S05]  /*0960*/  @P0 BRA `(.L_x_70) ;  /* 0xfffffffc00e40947 */ /* 0x000fea000383ffff */
.L_x_62:
[----:B------:R-:W-:Y:S05]  /*0970*/  BSYNC.RECONVERGENT B1 ;  /* 0x0000000000017941 */ /* 0x000fea0003800200 */
.L_x_61:
[----:B------:R-:W-:Y:S01]  /*0980*/  ISETP.GE.AND P0, PT, R5, 0x100, PT ;  /* 0x000001000500780c */ /* 0x000fe20003f06270 */
[----:B-----5:R-:W-:-:S12]  /*0990*/  IMAD.MOV.U32 R11, RZ, RZ, R4 ;  /* 0x000000ffff0b7224 */ /* 0x020fd800078e0004 */
[----:B------:R-:W-:Y:S05]  /*09a0*/  @!P0 BRA `(.L_x_71) ;  /* 0x0000000000ac8947 */ /* 0x000fea0003800000 */
[----:B------:R-:W1:Y:S01]  /*09b0*/  S2R R7, SR_LANEID ;  /* 0x0000000000077919 */ /* 0x000e620000000000 */
[----:B------:R-:W2:Y:S02]  /*09c0*/  SHFL.DOWN PT, R2, R11, 0x1, 0x1f ;  /* 0x08201f000b027f89 */ /* 0x000ea400000e0000 */
[----:B--2---:R-:W-:Y:S01]  /*09d0*/  FADD R2, R2, R11 ;  /* 0x0000000b02027221 */ /* 0x004fe20000000000 */
[C---:B-1----:R-:W-:Y:S02]  /*09e0*/  ISETP.GT.AND P0, PT, R7.reuse, 0x1e, PT ;  /* 0x0000001e0700780c */ /* 0x042fe40003f04270 */
[----:B------:R-:W-:Y:S02]  /*09f0*/  ISETP.NE.AND P1, PT, R7, RZ, PT ;  /* 0x000000ff0700720c */ /* 0x000fe40003f25270 */
[----:B------:R-:W-:Y:S02]  /*0a00*/  FSEL R2, R11, R2, P0 ;  /* 0x000000020b027208 */ /* 0x000fe40000000000 */
[----:B------:R-:W-:-:S03]  /*0a10*/  ISETP.GT.AND P0, PT, R7, 0x1d, PT ;  /* 0x0000001d0700780c */ /* 0x000fc60003f04270 */
[----:B------:R-:W1:Y:S06]  /*0a20*/  SHFL.DOWN PT, R3, R2, 0x2, 0x1f ;  /* 0x08401f0002037f89 */ /* 0x000e6c00000e0000 */
[----:B------:R-:W2:Y:S01]  /*0a30*/  @!P1 S2R R6, SR_CgaCtaId ;  /* 0x0000000000069919 */ /* 0x000ea20000008800 */
[----:B------:R-:W-:Y:S02]  /*0a40*/  @!P1 MOV R5, 0x400 ;  /* 0x0000040000059802 */ /* 0x000fe40000000f00 */
[----:B------:R-:W-:-:S04]  /*0a50*/  @!P1 SHF.R.U32.HI R4, RZ, 0x3, R0 ;  /* 0x00000003ff049819 */ /* 0x000fc80000011600 */
[----:B------:R-:W-:Y:S01]  /*0a60*/  @!P1 LOP3.LUT R4, R4, 0x7c, RZ, 0xc0, !PT ;  /* 0x0000007c04049812 */ /* 0x000fe200078ec0ff */
[----:B-1----:R-:W-:Y:S01]  /*0a70*/  @!P0 FADD R2, R2, R3 ;  /* 0x0000000302028221 */ /* 0x002fe20000000000 */
[----:B------:R-:W-:-:S04]  /*0a80*/  ISETP.GT.AND P0, PT, R7, 0x1b, PT ;  /* 0x0000001b0700780c */ /* 0x000fc80003f04270 */
[----:B------:R-:W1:Y:S01]  /*0a90*/  SHFL.DOWN PT, R3, R2, 0x4, 0x1f ;  /* 0x08801f0002037f89 */ /* 0x000e6200000e0000 */
[----:B--2---:R-:W-:-:S04]  /*0aa0*/  @!P1 LEA R5, R6, R5, 0x18 ;  /* 0x0000000506059211 */ /* 0x004fc800078ec0ff */
[----:B------:R-:W-:-:S04]  /*0ab0*/  @!P1 IADD3 R4, PT, PT, R4, R5, RZ ;  /* 0x0000000504049210 */ /* 0x000fc80007ffe0ff */
[----:B-1----:R-:W-:Y:S01]  /*0ac0*/  @!P0 FADD R2, R2, R3 ;  /* 0x0000000302028221 */ /* 0x002fe20000000000 */
[----:B------:R-:W-:-:S04]  /*0ad0*/  ISETP.GT.AND P0, PT, R7, 0x17, PT ;  /* 0x000000170700780c */ /* 0x000fc80003f04270 */
[----:B------:R-:W1:Y:S09]  /*0ae0*/  SHFL.DOWN PT, R3, R2, 0x8, 0x1f ;  /* 0x09001f0002037f89 */ /* 0x000e7200000e0000 */
[----:B-1----:R-:W-:Y:S01]  /*0af0*/  @!P0 FADD R2, R2, R3 ;  /* 0x0000000302028221 */ /* 0x002fe20000000000 */
[----:B------:R-:W-:-:S04]  /*0b00*/  ISETP.NE.AND P0, PT, R0, RZ, PT ;  /* 0x000000ff0000720c */ /* 0x000fc80003f05270 */
[----:B------:R-:W1:Y:S02]  /*0b10*/  SHFL.DOWN PT, R3, R2, 0x10, 0x1f ;  /* 0x0a001f0002037f89 */ /* 0x000e6400000e0000 */
[----:B-1----:R-:W-:-:S05]  /*0b20*/  FADD R3, R2, R3 ;  /* 0x0000000302037221 */ /* 0x002fca0000000000 */
[----:B------:R2:W-:Y:S01]  /*0b30*/  @!P1 STS [R4+0x8], R3 ;  /* 0x0000080304009388 */ /* 0x0005e20000000800 */
[----:B------:R-:W-:Y:S01]  /*0b40*/  BAR.SYNC.DEFER_BLOCKING 0x0 ;  /* 0x0000000000007b1d */ /* 0x000fe20000010000 */
[----:B------:R-:W-:-:S04]  /*0b50*/  ISETP.GT.AND P1, PT, R7, 0xf, PT ;  /* 0x0000000f0700780c */ /* 0x000fc80003f24270 */
[----:B0-----:R-:W-:Y:S01]  /*0b60*/  FSEL R9, R2, R3, P1 ;  /* 0x0000000302097208 */ /* 0x001fe20000800000 */
[----:B------:R-:W-:Y:S08]  /*0b70*/  @P0 BRA `(.L_x_72) ;  /* 0x0000001400d00947 */ /* 0x000ff00003800000 */
[----:B------:R-:W0:Y:S01]  /*0b80*/  S2UR UR5, SR_CgaCtaId ;  /* 0x00000000000579c3 */ /* 0x000e220000008800 */
[----:B------:R-:W-:Y:S02]  /*0b90*/  UMOV UR4, 0x400 ;  /* 0x0000040000047882 */ /* 0x000fe40000000000 */
[----:B0-----:R-:W-:-:S09]  /*0ba0*/  ULEA UR4, UR5, UR4, 0x18 ;  /* 0x0000000405047291 */ /* 0x001fd2000f8ec0ff */
[----:B------:R-:W0:Y:S04]  /*0bb0*/  LDS R0, [UR4+0xc] ;  /* 0x00000c04ff007984 */ /* 0x000e280008000800 */
[----:B--2---:R-:W1:Y:S04]  /*0bc0*/  LDS.128 R4, [UR4+0x10] ;  /* 0x00001004ff047984 */ /* 0x004e680008000c00 */
        /* <DEDUP_REMOVED lines=9> */
.L_x_71:
[----:B0-----:R-:W0:Y:S01]  /*0c60*/  S2R R9, SR_LANEID ;  /* 0x0000000000097919 */ /* 0x001e220000000000 */
[----:B------:R-:W-:-:S05]  /*0c70*/  LOP3.LUT R2, R0, 0x3e0, RZ, 0xc0, !PT ;  /* 0x000003e000027812 */ /* 0x000fca00078ec0ff */
[----:B------:R-:W-:Y:S01]  /*0c80*/  VIADD R4, R2, 0x20 ;  /* 0x0000002002047836 */ /* 0x000fe20000000000 */
[----:B------:R-:W-:-:S04]  /*0c90*/  LOP3.LUT R2, RZ, R2, RZ, 0x33, !PT ;  /* 0x00000002ff027212 */ /* 0x000fc800078e33ff */
[----:B------:R-:W-:Y:S02]  /*0ca0*/  ISETP.GT.AND P0, PT, R4, R5, PT ;  /* 0x000000050400720c */ /* 0x000fe40003f04270 */
[----:B------:R-:W-:-:S04]  /*0cb0*/  IADD3 R2, PT, PT, R5, R2, RZ ;  /* 0x0000000205027210 */ /* 0x000fc80007ffe0ff */
[----:B------:R-:W-:-:S05]  /*0cc0*/  SEL R2, R2, 0x1f, P0 ;  /* 0x0000001f02027807 */ /* 0x000fca0000000000 */
[----:B------:R-:W1:Y:S01]  /*0cd0*/  SHFL.DOWN PT, R3, R11, 0x1, R2 ;  /* 0x082000000b037989 */ /* 0x000e6200000e0002 */
[C---:B0-----:R-:W-:Y:S01]  /*0ce0*/  ISETP.GE.AND P0, PT, R9.reuse, R2, PT ;  /* 0x000000020900720c */ /* 0x041fe20003f06270 */
[C---:B------:R-:W-:Y:S01]  /*0cf0*/  VIADD R7, R9.reuse, 0x2 ;  /* 0x0000000209077836 */ /* 0x040fe20000000000 */
[----:B------:R-:W-:-:S11]  /*0d00*/  ISETP.NE.AND P1, PT, R9, RZ, PT ;  /* 0x000000ff0900720c */ /* 0x000fd60003f25270 */
[----:B-1----:R-:W-:Y:S01]  /*0d10*/  @!P0 FADD R11, R3, R11 ;  /* 0x0000000b030b8221 */ /* 0x002fe20000000000 */
[----:B------:R-:W-:Y:S01]  /*0d20*/  ISETP.GT.AND P0, PT, R7, R2, PT ;  /* 0x000000020700720c */ /* 0x000fe20003f04270 */
[----:B------:R-:W0:Y:S01]  /*0d30*/  @!P1 S2R R13, SR_CgaCtaId ;  /* 0x00000000000d9919 */ /* 0x000e220000008800 */
[----:B------:R-:W-:Y:S02]  /*0d40*/  IADD3 R7, PT, PT, R9, 0x4, RZ ;  /* 0x0000000409077810 */ /* 0x000fe40007ffe0ff */
[----:B------:R-:W-:Y:S01]  /*0d50*/  @!P1 MOV R6, 0x400 ;  /* 0x0000040000069802 */ /* 0x000fe20000000f00 */
[----:B------:R-:W1:Y:S01]  /*0d60*/  SHFL.DOWN PT, R3, R11, 0x2, R2 ;  /* 0x084000000b037989 */ /* 0x000e6200000e0002 */
[----:B------:R-:W-:-:S04]  /*0d70*/  @!P1 SHF.R.U32.HI R4, RZ, 0x3, R0 ;  /* 0x00000003ff049819 */ /* 0x000fc80000011600 */
[----:B------:R-:W-:-:S03]  /*0d80*/  @!P1 LOP3.LUT R4, R4, 0x7c, RZ, 0xc0, !PT ;  /* 0x0000007c04049812 */ /* 0x000fc600078ec0ff */
[----:B-1----:R-:W-:Y:S01]  /*0d90*/  @!P0 FADD R11, R11, R3 ;  /* 0x000000030b0b8221 */ /* 0x002fe20000000000 */
[----:B------:R-:W-:Y:S01]  /*0da0*/  ISETP.GT.AND P0, PT, R7, R2, PT ;  /* 0x000000020700720c */ /* 0x000fe20003f04270 */
[----:B------:R-:W-:Y:S01]  /*0db0*/  VIADD R7, R9, 0x8 ;  /* 0x0000000809077836 */ /* 0x000fe20000000000 */
[----:B0-----:R-:W-:Y:S02]  /*0dc0*/  @!P1 LEA R13, R13, R6, 0x18 ;  /* 0x000000060d0d9211 */ /* 0x001fe400078ec0ff */
[----:B------:R-:W0:Y:S03]  /*0dd0*/  SHFL.DOWN PT, R3, R11, 0x4, R2 ;  /* 0x088000000b037989 */ /* 0x000e2600000e0002 */
[----:B------:R-:W-:-:S06]  /*0de0*/  @!P1 IMAD.IADD R4, R4, 0x1, R13 ;  /* 0x0000000104049824 */ /* 0x000fcc00078e020d */
[----:B0-----:R-:W-:Y:S01]  /*0df0*/  @!P0 FADD R11, R11, R3 ;  /* 0x000000030b0b8221 */ /* 0x001fe20000000000 */
[-C--:B------:R-:W-:Y:S02]  /*0e00*/  ISETP.GT.AND P0, PT, R7, R2.reuse, PT ;  /* 0x000000020700720c */ /* 0x080fe40003f04270 */
[----:B------:R-:W-:Y:S02]  /*0e10*/  IADD3 R7, PT, PT, R9, 0x10, RZ ;  /* 0x0000001009077810 */ /* 0x000fe40007ffe0ff */
[----:B------:R-:W0:Y:S09]  /*0e20*/  SHFL.DOWN PT, R3, R11, 0x8, R2 ;  /* 0x090000000b037989 */ /* 0x000e3200000e0002 */
[----:B0-----:R-:W-:Y:S01]  /*0e30*/  @!P0 FADD R11, R11, R3 ;  /* 0x000000030b0b8221 */ /* 0x001fe20000000000 */
[----:B------:R-:W-:-:S04]  /*0e40*/  ISETP.GT.AND P0, PT, R7, R2, PT ;  /* 0x000000020700720c */ /* 0x000fc80003f04270 */
[----:B------:R-:W0:Y:S09]  /*0e50*/  SHFL.DOWN PT, R3, R11, 0x10, R2 ;  /* 0x0a0000000b037989 */ /* 0x000e3200000e0002 */
        /* <DEDUP_REMOVED lines=13> */
[----:B------:R-:W1:Y:S04]  /*0f30*/  LDS R0, [UR4+0xc] ;  /* 0x00000c04ff007984 */ /* 0x000e680008000800 */
[----:B------:R-:W0:Y:S04]  /*0f40*/  LDS.128 R12, [UR4+0x10] ;  /* 0x00001004ff0c7984 */ /* 0x000e280008000c00 */
[----:B------:R-:W2:Y:S01]  /*0f50*/  LDS.64 R2, [UR4+0x20] ;  /* 0x00002004ff027984 */ /* 0x000ea20008000a00 */
[----:B-1----:R-:W-:Y:S01]  /*0f60*/  @P2 FADD R9, R9, R0 ;  /* 0x0000000009092221 */ /* 0x002fe20000000000 */
[----:B------:R-:W-:-:S03]  /*0f70*/  ISETP.GT.AND P2, PT, R5, 0xa0, PT ;  /* 0x000000a00500780c */ /* 0x000fc60003f44270 */
[----:B0-----:R-:W-:Y:S01]  /*0f80*/  @P4 FADD R9, R9, R12 ;  /* 0x0000000c09094221 */ /* 0x001fe20000000000 */
        /* <DEDUP_REMOVED lines=8> */
.L_x_58:
[----:B------:R-:W0:Y:S01]  /*1010*/  S2R R0, SR_TID.X ;  /* 0x0000000000007919 */ /* 0x000e220000002100 */
[----:B------:R-:W1:Y:S01]  /*1020*/  LDC.64 R4, c[0x0][0x380] ;  /* 0x0000e000ff047b82 */ /* 0x000e620000000a00 */
[----:B0-----:R-:W-:-:S04]  /*1030*/  VIADD R7, R0, UR7 ;  /* 0x0000000700077c36 */ /* 0x001fc80008000000 */
[----:B-1----:R-:W-:-:S05]  /*1040*/  IMAD.WIDE.U32 R4, R7, 0x4, R4 ;  /* 0x0000000407047825 */ /* 0x002fca00078e0004 */
[----:B------:R-:W2:Y:S04]  /*1050*/  LDG.E R7, desc[UR14][R4.64] ;  /* 0x0000000e04077981 */ /* 0x000ea8000c1e1900 */
[----:B------:R-:W2:Y:S04]  /*1060*/  LDG.E R8, desc[UR14][R4.64+0x400] ;  /* 0x0004000e04087981 */ /* 0x000ea8000c1e1900 */
[----:B------:R-:W3:Y:S04]  /*1070*/  LDG.E R9, desc[UR14][R4.64+0x800] ;  /* 0x0008000e04097981 */ /* 0x000ee8000c1e1900 */
[----:B------:R-:W3:Y:S04]  /*1080*/  LDG.E R10, desc[UR14][R4.64+0xc00] ;  /* 0x000c000e040a7981 */ /* 0x000ee8000c1e1900 */
[----:B------:R-:W4:Y:S04]  /*1090*/  LDG.E R11, desc[UR14][R4.64+0x1000] ;  /* 0x0010000e040b7981 */ /* 0x000f28000c1e1900 */
[----:B------:R-:W4:Y:S04]  /*10a0*/  LDG.E R12, desc[UR14][R4.64+0x1400] ;  /* 0x0014000e040c7981 */ /* 0x000f28000c1e1900 */
[----:B------:R-:W5:Y:S04]  /*10b0*/  LDG.E R13, desc[UR14][R4.64+0x1800] ;  /* 0x0018000e040d7981 */ /* 0x000f68000c1e1900 */
        /* <DEDUP_REMOVED lines=8> */
[----:B------:R-:W5:Y:S01]  /*1140*/  LDG.E R21, desc[UR14][R4.64+0x3c00] ;  /* 0x003c000e04157981 */ /* 0x000f62000c1e1900 */
[----:B------:R-:W-:-:S04]  /*1150*/  ISETP.GE.U32.AND P0, PT, R23, UR5, PT ;  /* 0x0000000517007c0c */ /* 0x000fc8000bf06070 */
[----:B------:R-:W-:Y:S01]  /*1160*/  ISETP.GE.U32.AND.EX P0, PT, R22, UR4, PT, P0 ;  /* 0x0000000416007c0c */ /* 0x000fe2000bf06100 */
        /* <DEDUP_REMOVED lines=13> */
[----:B------:R-:W-:-:S04]  /*1240*/  FADD R6, R15, R6 ;  /* 0x000000060f067221 */ /* 0x000fc80000000000 */
[----:B------:R-:W-:Y:S01]  /*1250*/  FADD R7, R7, R6 ;  /* 0x0000000607077221 */ /* 0x000fe20000000000 */
[----:B------:R-:W-:Y:S06]  /*1260*/  @!P0 BRA `(.L_x_73) ;  /* 0x0000000c006c8947 */ /* 0x000fec0003800000 */
[----:B------:R-:W-:Y:S01]  /*1270*/  UIADD3 UR8, UP0, UPT, UR5, UR7, URZ ;  /* 0x0000000705087290 */ /* 0x000fe2000ff1e0ff */
[----:B------:R-:W-:Y:S01]  /*1280*/  IADD3 R23, P2, PT, R2, -0x1000, RZ ;  /* 0xfffff00002177810 */ /* 0x000fe20007f5e0ff */
[----:B------:R-:W0:Y:S01]  /*1290*/  LDCU.64 UR12, c[0x0][0x380] ;  /* 0x00007000ff0c77ac */ /* 0x000e220008000a00 */
[----:B------:R-:W-:Y:S02]  /*12a0*/  LOP3.LUT R5, RZ, R0, RZ, 0x33, !PT ;  /* 0x00000000ff057212 */ /* 0x000fe400078e33ff */
[----:B------:R-:W-:Y:S01]  /*12b0*/  IADD3.X R8, PT, PT, R3, -0x1, RZ, P2, !PT ;  /* 0xffffffff03087810 */ /* 0x000fe200017fe4ff */
[----:B------:R-:W-:Y:S01]  /*12c0*/  UIADD3.X UR9, UPT, UPT, URZ, UR4, URZ, UP0, !UPT ;  /* 0x00000004ff097290 */ /* 0x000fe200087fe4ff */
[----:B------:R-:W-:Y:S01]  /*12d0*/  ISETP.LT.U32.AND P0, PT, R23, UR8, PT ;  /* 0x0000000817007c0c */ /* 0x000fe2000bf01070 */
[----:B------:R-:W-:Y:S01]  /*12e0*/  UMOV UR6, UR5 ;  /* 0x0000000500067c82 */ /* 0x000fe20008000000 */
[----:B------:R-:W-:Y:S01]  /*12f0*/  IADD3 R9, P1, PT, R0, UR8, RZ ;  /* 0x0000000800097c10 */ /* 0x000fe2000ff3e0ff */
[----:B------:R-:W-:Y:S01]  /*1300*/  UMOV UR4, URZ ;  /* 0x000000ff00047c82 */ /* 0x000fe20008000000 */
[----:B------:R-:W-:Y:S01]  /*1310*/  IADD3 R5, PT, PT, R2, -UR5, R5 ;  /* 0x8000000502057c10 */ /* 0x000fe2000fffe005 */
[----:B------:R-:W-:Y:S01]  /*1320*/  UMOV UR10, UR8 ;  /* 0x00000008000a7c82 */ /* 0x000fe20008000000 */
[----:B------:R-:W-:Y:S01]  /*1330*/  MOV R11, UR9 ;  /* 0x00000009000b7c02 */ /* 0x000fe20008000f00 */
[----:B------:R-:W-:-:S03]  /*1340*/  IMAD.X R0, RZ, RZ, UR9, P1 ;  /* 0x00000009ff007e24 */ /* 0x000fc600088e06ff */
[----:B------:R-:W-:Y:S02]  /*1350*/  ISETP.GT.U32.AND.EX P0, PT, R11, R8, PT, P0 ;  /* 0x000000080b00720c */ /* 0x000fe40003f04100 */
[----:B0-----:R-:W-:-:S04]  /*1360*/  LEA R6, P2, R9, UR12, 0x2 ;  /* 0x0000000c09067c11 */ /* 0x001fc8000f8410ff */
[----:B------:R-:W-:Y:S02]  /*1370*/  IADD3 R6, P1, PT, R6, 0x2000, RZ ;  /* 0x0000200006067810 */ /* 0x000fe40007f3e0ff */
[----:B------:R-:W-:Y:S02]  /*1380*/  LEA.HI.X R9, R9, UR13, R0, 0x2, P2 ;  /* 0x0000000d09097c11 */ /* 0x000fe400090f1400 */
[----:B------:R-:W-:Y:S01]  /*1390*/  IADD3 R0, PT, PT, R5, -UR7, RZ ;  /* 0x8000000705007c10 */ /* 0x000fe2000fffe0ff */
[----:B------:R-:W-:Y:S02]  /*13a0*/  UMOV UR7, UR9 ;  /* 0x0000000900077c82 */ /* 0x000fe40008000000 */
[----:B------:R-:W-:Y:S01]  /*13b0*/  IMAD.X R9, RZ, RZ, R9, P1 ;  /* 0x000000ffff097224 */ /* 0x000fe200008e0609 */
[----:B------:R-:W-:Y:S06]  /*13c0*/  @P0 BRA `(.L_x_74) ;  /* 0x0000000400000947 */ /* 0x000fec0003800000 */
[----:B------:R-:W0:Y:S01]  /*13d0*/  LDC.64 R2, c[0x0][0x3b8] ;  /* 0x0000ee00ff027b82 */ /* 0x000e220000000a00 */
[----:B------:R-:W1:Y:S01]  /*13e0*/  LDCU.64 UR12, c[0x0][0x380] ;  /* 0x00007000ff0c77ac */ /* 0x000e620008000a00 */
[----:B------:R-:W-:Y:S01]  /*13f0*/  NOP ;  /* 0x0000000000007918 */ /* 0x000fe20000000000 */
.L_x_75:
[----:B------:R-:W2:Y:S02]  /*1400*/  S2R R5, SR_TID.X ;  /* 0x0000000000057919 */ /* 0x000ea40000002100 */
[----:B--2---:R-:W-:-:S04]  /*1410*/  IADD3 R5, P0, PT, R5, UR8, RZ ;  /* 0x0000000805057c10 */ /* 0x004fc8000ff1e0ff */
[----:B------:R-:W-:Y:S02]  /*1420*/  IADD3.X R10, PT, PT, RZ, UR9, RZ, P0, !PT ;  /* 0x00000009ff0a7c10 */ /* 0x000fe400087fe4ff */
[----:B-1----:R-:W-:-:S04]  /*1430*/  LEA R4, P0, R5, UR12, 0x2 ;  /* 0x0000000c05047c11 */ /* 0x002fc8000f8010ff */
[----:B------:R-:W-:-:S05]  /*1440*/  LEA.HI.X R5, R5, UR13, R10, 0x2, P0 ;  /* 0x0000000d05057c11 */ /* 0x000fca00080f140a */
        /* <DEDUP_REMOVED lines=15> */
[----:B------:R1:W5:Y:S01]  /*1540*/  LDG.E R22, desc[UR14][R4.64+0x3c00] ;  /* 0x003c000e04167981 */ /* 0x000362000c1e1900 */
[----:B------:R-:W-:-:S02]  /*1550*/  USHF.R.S32.HI UR11, URZ, 0x1f, UR5 ;  /* 0x0000001fff0b7899 */ /* 0x000fc40008011405 */
[----:B------:R-:W-:-:S04]  /*1560*/  UIADD3 UR6, UP0, UPT, UR5, UR10, URZ ;  /* 0x0000000a05067290 */ /* 0x000fc8000ff1e0ff */
[----:B------:R-:W-:Y:S01]  /*1570*/  UIADD3.X UR7, UPT, UPT, UR11, UR7, URZ, UP0, !UPT ;  /* 0x000000070b077290 */ /* 0x000fe200087fe4ff */
[----:B--2---:R-:W-:Y:S01]  /*1580*/  FADD R7, R24, R7 ;  /* 0x0000000718077221 */ /* 0x004fe20000000000 */
[----:B0-----:R-:W-:-:S04]  /*1590*/  IADD3 R24, P1, PT, R2, -UR8, RZ ;  /* 0x8000000802187c10 */ /* 0x001fc8000ff3e0ff */
[----:B------:R-:W-:Y:S02]  /*15a0*/  ISETP.GE.U32.AND P0, PT, R24, UR5, PT ;  /* 0x0000000518007c0c */ /* 0x000fe4000bf06070 */
[----:B-1----:R-:W-:Y:S01]  /*15b0*/  IADD3.X R4, PT, PT, R3, ~UR9, RZ, P1, !PT ;  /* 0x8000000903047c10 */ /* 0x002fe20008ffe4ff */
[----:B---3--:R-:W-:-:S03]  /*15c0*/  FADD R26, R25, R26 ;  /* 0x0000001a191a7221 */ /* 0x008fc60000000000 */
[----:B------:R-:W-:Y:S01]  /*15d0*/  ISETP.GE.U32.AND.EX P0, PT, R4, UR11, PT, P0 ;  /* 0x0000000b04007c0c */ /* 0x000fe2000bf06100 */
        /* <DEDUP_REMOVED lines=12> */
[----:B------:R-:W-:-:S04]  /*16a0*/  FADD R7, R7, R10 ;  /* 0x0000000a07077221 */ /* 0x000fc80000000000 */
[----:B------:R-:W-:Y:S01]  /*16b0*/  FADD R7, R22, R7 ;  /* 0x0000000716077221 */ /* 0x000fe20000000000 */
[----:B------:R-:W-:Y:S06]  /*16c0*/  @!P0 BRA `(.L_x_73) ;  /* 0x0000000800548947 */ /* 0x000fec0003800000 */
[----:B------:R-:W-:Y:S01]  /*16d0*/  UIADD3 UR8, UP0, UPT, UR5, UR8, URZ ;  /* 0x0000000805087290 */ /* 0x000fe2000ff1e0ff */
[----:B------:R-:W-:Y:S01]  /*16e0*/  MOV R5, R9 ;  /* 0x0000000900057202 */ /* 0x000fe20000000f00 */
[----:B------:R-:W-:Y:S01]  /*16f0*/  IMAD.U32 R11, RZ, RZ, UR5 ;  /* 0x00000005ff0b7e24 */ /* 0x000fe2000f8e00ff */
[----:B------:R-:W-:Y:S01]  /*1700*/  UIADD3 UR4, UPT, UPT, UR4, 0x1, URZ ;  /* 0x0000000104047890 */ /* 0x000fe2000fffe0ff */
[----:B------:R-:W-:Y:S01]  /*1710*/  IMAD.MOV.U32 R4, RZ, RZ, R6 ;  /* 0x000000ffff047224 */ /* 0x000fe200078e0006 */
[----:B------:R-:W-:Y:S01]  /*1720*/  UIADD3.X UR9, UPT, UPT, UR11, UR9, URZ, UP0, !UPT ;  /* 0x000000090b097290 */ /* 0x000fe200087fe4ff */
[----:B------:R-:W-:Y:S01]  /*1730*/  ISETP.LT.U32.AND P0, PT, R23, UR8, PT ;  /* 0x0000000817007c0c */ /* 0x000fe2000bf01070 */
[----:B------:R-:W-:Y:S01]  /*1740*/  VIADD R0, R0, -UR5 ;  /* 0x8000000500007c36 */ /* 0x000fe20008000000 */
[----:B------:R-:W-:Y:S01]  /*1750*/  UMOV UR10, UR6 ;  /* 0x00000006000a7c82 */ /* 0x000fe20008000000 */
[----:B------:R-:W-:Y:S02]  /*1760*/  IMAD.WIDE R4, R11, 0x4, R4 ;  /* 0x000000040b047825 */ /* 0x000fe400078e0204 */
[----:B------:R-:W-:-:S02]  /*1770*/  MOV R13, UR9 ;  /* 0x00000009000d7c02 */ /* 0x000fc40008000f00 */
[----:B------:R-:W-:Y:S01]  /*1780*/  IMAD.MOV.U32 R6, RZ, RZ, R4 ;  /* 0x000000ffff067224 */ /* 0x000fe200078e0004 */
[----:B------:R-:W-:Y:S02]  /*1790*/  MOV R9, R5 ;  /* 0x0000000500097202 */ /* 0x000fe40000000f00 */
[----:B------:R-:W-:-:S13]  /*17a0*/  ISETP.GT.U32.AND.EX P0, PT, R13, R8, PT, P0 ;  /* 0x000000080d00720c */ /* 0x000fda0003f04100 */
[----:B------:R-:W-:Y:S05]  /*17b0*/  @!P0 BRA `(.L_x_75) ;  /* 0xfffffffc00108947 */ /* 0x000fea000383ffff */
[----:B------:R-:W-:-:S05]  /*17c0*/  UMOV UR6, UR5 ;  /* 0x0000000500067c82 */ /* 0x000fca0008000000 */
.L_x_74:
[----:B------:R-:W0:Y:S01]  /*17d0*/  S2R R5, SR_TID.X ;  /* 0x0000000000057919 */ /* 0x000e220000002100 */
[C---:B------:R-:W-:Y:S01]  /*17e0*/  IADD3 R4, PT, PT, R2.reuse, -UR8, RZ ;  /* 0x8000000802047c10 */ /* 0x040fe2000fffe0ff */
[----:B------:R-:W-:Y:S01]  /*17f0*/  IMAD.U32 R8, RZ, RZ, UR9 ;  /* 0x00000009ff087e24 */ /* 0x000fe2000f8e00ff */
[----:B------:R-:W-:Y:S01]  /*1800*/  ISETP.LE.U32.AND P1, PT, R2, UR8, PT ;  /* 0x0000000802007c0c */ /* 0x000fe2000bf23070 */
[----:B------:R-:W-:Y:S01]  /*1810*/  BSSY.RECONVERGENT B1, `(.L_x_73) ;  /* 0x0000080000017945 */ /* 0x000fe20003800200 */
[----:B0-----:R-:W-:-:S04]  /*1820*/  ISETP.GE.AND P0, PT, R5, R4, PT ;  /* 0x000000040500720c */ /* 0x001fc80003f06270 */
[----:B------:R-:W-:-:S13]  /*1830*/  ISETP.GE.U32.OR.EX P0, PT, R8, R3, P0, P1 ;  /* 0x000000030800720c */ /* 0x000fda0000706510 */
[----:B------:R-:W-:Y:S05]  /*1840*/  @P0 BRA `(.L_x_76) ;  /* 0x0000000400f00947 */ /* 0x000fea0003800000 */
[----:B------:R-:W0:Y:S01]  /*1850*/  LDC R4, c[0x0][0x3c0] ;  /* 0x0000f000ff047b82 */ /* 0x000e220000000800 */
[----:B------:R-:W-:Y:S01]  /*1860*/  USHF.L.U32 UR5, UR16, 0xc, URZ ;  /* 0x0000000c10057899 */ /* 0x000fe200080006ff */
[----:B------:R-:W-:Y:S01]  /*1870*/  LOP3.LUT R3, RZ, R5, RZ, 0x33, !PT ;  /* 0x00000005ff037212 */ /* 0x000fe200078e33ff */
[----:B------:R-:W-:Y:S02]  /*1880*/  BSSY.RECONVERGENT B2, `(.L_x_77) ;  /* 0x0000037000027945 */ /* 0x000fe40003800200 */
[----:B------:R-:W-:-:S06]  /*1890*/  UIADD3 UR5, UPT, UPT, UR5, UR6, URZ ;  /* 0x0000000605057290 */ /* 0x000fcc000fffe0ff */
[----:B------:R-:W-:Y:S01]  /*18a0*/  IADD3 R2, PT, PT, R2, -UR5, R3 ;  /* 0x8000000502027c10 */ /* 0x000fe2000fffe003 */
[----:B0-----:R-:W-:Y:S01]  /*18b0*/  IMAD R3, R4, UR4, RZ ;  /* 0x0000000404037c24 */ /* 0x001fe2000f8e02ff */
[----:B------:R-:W-:-:S03]  /*18c0*/  MOV R4, R5 ;  /* 0x0000000500047202 */ /* 0x000fc60000000f00 */
[----:B------:R-:W-:-:S05]  /*18d0*/  IMAD R2, R3, -0x1000, R2 ;  /* 0xfffff00003027824 */ /* 0x000fca00078e0202 */
[C---:B------:R-:W-:Y:S02]  /*18e0*/  ISETP.GE.U32.AND P0, PT, R2.reuse, 0xf00, PT ;  /* 0x00000f000200780c */ /* 0x040fe40003f06070 */
[----:B------:R-:W-:-:S04]  /*18f0*/  LEA.HI R19, R2, 0x1, RZ, 0x18 ;  /* 0x0000000102137811 */ /* 0x000fc800078fc0ff */
[----:B------:R-:W-:-:S04]  /*1900*/  LOP3.LUT R21, R19, 0xf, RZ, 0xc0, !PT ;  /* 0x0000000f13157812 */ /* 0x000fc800078ec0ff */
[----:B------:R-:W-:-:S03]  /*1910*/  ISETP.NE.AND P1, PT, R21, RZ, PT ;  /* 0x000000ff1500720c */ /* 0x000fc60003f25270 */
[----:B------:R-:W-:Y:S10]  /*1920*/  @!P0 BRA `(.L_x_78) ;  /* 0x0000000000b08947 */ /* 0x000ff40003800000 */
[----:B------:R-:W-:Y:S01]  /*1930*/  LEA.HI R2, R0, 0x1, RZ, 0x18 ;  /* 0x0000000100027811 */ /* 0x000fe200078fc0ff */
[----:B------:R-:W-:-:S03]  /*1940*/  IMAD.MOV.U32 R4, RZ, RZ, R5 ;  /* 0x000000ffff047224 */ /* 0x000fc600078e0005 */
[----:B------:R-:W-:-:S04]  /*1950*/  LOP3.LUT R2, R2, 0x1fffff0, RZ, 0xc0, !PT ;  /* 0x01fffff002027812 */ /* 0x000fc800078ec0ff */
[----:B------:R-:W-:-:S07]  /*1960*/  IADD3 R8, PT, PT, -R2, RZ, RZ ;  /* 0x000000ff02087210 */ /* 0x000fce0007ffe1ff */
.L_x_79:
[----:B------:R-:W-:Y:S01]  /*1970*/  IMAD.MOV.U32 R2, RZ, RZ, R6 ;  /* 0x000000ffff027224 */ /* 0x000fe200078e0006 */
[----:B------:R-:W-:-:S05]  /*1980*/  MOV R3, R9 ;  /* 0x0000000900037202 */ /* 0x000fca0000000f00 */
[----:B------:R-:W2:Y:S04]  /*1990*/  LDG.E R18, desc[UR14][R2.64+-0x2000] ;  /* 0xffe0000e02127981 */ /* 0x000ea8000c1e1900 */
[----:B------:R-:W3:Y:S04]  /*19a0*/  LDG.E R17, desc[UR14][R2.64+-0x1c00] ;  /* 0xffe4000e02117981 */ /* 0x000ee8000c1e1900 */
        /* <DEDUP_REMOVED lines=14> */
[----:B------:R-:W-:-:S02]  /*1a90*/  VIADD R8, R8, 0x10 ;  /* 0x0000001008087836 */ /* 0x000fc40000000000 */
[----:B------:R-:W-:-:S03]  /*1aa0*/  VIADD R4, R4, 0x1000 ;  /* 0x0000100004047836 */ /* 0x000fc60000000000 */
[----:B------:R-:W-:Y:S01]  /*1ab0*/  ISETP.NE.AND P0, PT, R8, RZ, PT ;  /* 0x000000ff0800720c */ /* 0x000fe20003f05270 */
[----:B--2---:R-:W-:-:S04]  /*1ac0*/  FADD R18, R18, R7 ;  /* 0x0000000712127221 */ /* 0x004fc80000000000 */
        /* <DEDUP_REMOVED lines=13> */
[----:B------:R-:W-:-:S03]  /*1ba0*/  IADD3 R6, P2, PT, R2, 0x4000, RZ ;  /* 0x0000400002067810 */ /* 0x000fc60007f5e0ff */
[----:B------:R-:W-:Y:S01]  /*1bb0*/  FADD R10, R10, R9 ;  /* 0x000000090a0a7221 */ /* 0x000fe20000000000 */
[----:B------:R-:W-:-:S03]  /*1bc0*/  IADD3.X R9, PT, PT, RZ, R3, RZ, P2, !PT ;  /* 0x00000003ff097210 */ /* 0x000fc600017fe4ff */
[----:B------:R-:W-:Y:S01]  /*1bd0*/  FADD R7, R10, R5 ;  /* 0x000000050a077221 */ /* 0x000fe20000000000 */
[----:B------:R-:W-:Y:S06]  /*1be0*/  @P0 BRA `(.L_x_79) ;  /* 0xfffffffc00600947 */ /* 0x000fec000383ffff */
.L_x_78:
[----:B------:R-:W-:Y:S05]  /*1bf0*/  BSYNC.RECONVERGENT B2 ;  /* 0x0000000000027941 */ /* 0x000fea0003800200 */
.L_x_77:
[----:B------:R-:W-:Y:S05]  /*1c00*/  @!P1 BRA `(.L_x_76) ;  /* 0x0000000400009947 */ /* 0x000fea0003800000 */
[----:B------:R-:W-:Y:S01]  /*1c10*/  ISETP.GE.U32.AND P0, PT, R21, 0x8, PT ;  /* 0x000000081500780c */ /* 0x000fe20003f06070 */
[----:B------:R-:W-:Y:S01]  /*1c20*/  BSSY.RECONVERGENT B2, `(.L_x_80) ;  /* 0x0000019000027945 */ /* 0x000fe20003800200 */
[----:B------:R-:W-:-:S04]  /*1c30*/  LOP3.LUT R9, R19, 0x7, RZ, 0xc0, !PT ;  /* 0x0000000713097812 */ /* 0x000fc800078ec0ff */
[----:B------:R-:W-:-:S07]  /*1c40*/  ISETP.NE.AND P1, PT, R9, RZ, PT ;  /* 0x000000ff0900720c */ /* 0x000fce0003f25270 */
[----:B------:R-:W-:Y:S06]  /*1c50*/  @!P0 BRA `(.L_x_81) ;  /* 0x0000000000548947 */ /* 0x000fec0003800000 */
[----:B------:R-:W-:-:S04]  /*1c60*/  IADD3 R3, P0, PT, R4, UR8, RZ ;  /* 0x0000000804037c10 */ /* 0x000fc8000ff1e0ff */
[----:B------:R-:W-:Y:S02]  /*1c70*/  IADD3.X R6, PT, PT, RZ, UR9, RZ, P0, !PT ;  /* 0x00000009ff067c10 */ /* 0x000fe400087fe4ff */
[----:B------:R-:W-:-:S04]  /*1c80*/  LEA R2, P0, R3, UR12, 0x2 ;  /* 0x0000000c03027c11 */ /* 0x000fc8000f8010ff */
[----:B------:R-:W-:-:S05]  /*1c90*/  LEA.HI.X R3, R3, UR13, R6, 0x2, P0 ;  /* 0x0000000d03037c11 */ /* 0x000fca00080f1406 */
[----:B------:R-:W2:Y:S04]  /*1ca0*/  LDG.E R6, desc[UR14][R2.64] ;  /* 0x0000000e02067981 */ /* 0x000ea8000c1e1900 */
[----:B------:R-:W3:Y:S04]  /*1cb0*/  LDG.E R5, desc[UR14][R2.64+0x400] ;  /* 0x0004000e02057981 */ /* 0x000ee8000c1e1900 */
[----:B------:R-:W4:Y:S04]  /*1cc0*/  LDG.E R8, desc[UR14][R2.64+0x800] ;  /* 0x0008000e02087981 */ /* 0x000f28000c1e1900 */
[----:B------:R-:W5:Y:S04]  /*1cd0*/  LDG.E R10, desc[UR14][R2.64+0xc00] ;  /* 0x000c000e020a7981 */ /* 0x000f68000c1e1900 */
[----:B------:R-:W5:Y:S04]  /*1ce0*/  LDG.E R12, desc[UR14][R2.64+0x1000] ;  /* 0x0010000e020c7981 */ /* 0x000f68000c1e1900 */
[----:B------:R-:W5:Y:S04]  /*1cf0*/  LDG.E R14, desc[UR14][R2.64+0x1400] ;  /* 0x0014000e020e7981 */ /* 0x000f68000c1e1900 */
[----:B------:R-:W5:Y:S04]  /*1d00*/  LDG.E R16, desc[UR14][R2.64+0x1800] ;  /* 0x0018000e02107981 */ /* 0x000f68000c1e1900 */
[----:B------:R-:W5:Y:S01]  /*1d10*/  LDG.E R18, desc[UR14][R2.64+0x1c00] ;  /* 0x001c000e02127981 */ /* 0x000f62000c1e1900 */
[----:B------:R-:W-:-:S02]  /*1d20*/  VIADD R4, R4, 0x800 ;  /* 0x0000080004047836 */ /* 0x000fc40000000000 */
[----:B--2---:R-:W-:-:S04]  /*1d30*/  FADD R6, R7, R6 ;  /* 0x0000000607067221 */ /* 0x004fc80000000000 */
[----:B---3--:R-:W-:-:S04]  /*1d40*/  FADD R5, R6, R5 ;  /* 0x0000000506057221 */ /* 0x008fc80000000000 */
[----:B----4-:R-:W-:-:S04]  /*1d50*/  FADD R5, R5, R8 ;  /* 0x0000000805057221 */ /* 0x010fc80000000000 */
[----:B-----5:R-:W-:-:S04]  /*1d60*/  FADD R5, R5, R10 ;  /* 0x0000000a05057221 */ /* 0x020fc80000000000 */
[----:B------:R-:W-:-:S04]  /*1d70*/  FADD R5, R5, R12 ;  /* 0x0000000c05057221 */ /* 0x000fc80000000000 */
[----:B------:R-:W-:-:S04]  /*1d80*/  FADD R5, R5, R14 ;  /* 0x0000000e05057221 */ /* 0x000fc80000000000 */
[----:B------:R-:W-:-:S04]  /*1d90*/  FADD R5, R5, R16 ;  /* 0x0000001005057221 */ /* 0x000fc80000000000 */
[----:B------:R-:W-:-:S07]  /*1da0*/  FADD R7, R5, R18 ;  /* 0x0000001205077221 */ /* 0x000fce0000000000 */
.L_x_81:
[----:B------:R-:W-:Y:S05]  /*1db0*/  BSYNC.RECONVERGENT B2 ;  /* 0x0000000000027941 */ /* 0x000fea0003800200 */
.L_x_80:
[----:B------:R-:W-:Y:S05]  /*1dc0*/  @!P1 BRA `(.L_x_76) ;  /* 0x0000000000909947 */ /* 0x000fea0003800000 */
[----:B------:R-:W-:Y:S01]  /*1dd0*/  ISETP.GE.U32.AND P0, PT, R9, 0x4, PT ;  /* 0x000000040900780c */ /* 0x000fe20003f06070 */
[----:B------:R-:W-:Y:S01]  /*1de0*/  BSSY.RECONVERGENT B2, `(.L_x_82) ;  /* 0x0000010000027945 */ /* 0x000fe20003800200 */
[----:B------:R-:W-:-:S11]  /*1df0*/  LOP3.LUT P1, RZ, R19, 0x3, RZ, 0xc0, !PT ;  /* 0x0000000313ff7812 */ /* 0x000fd6000782c0ff */
[----:B------:R-:W-:Y:S05]  /*1e00*/  @!P0 BRA `(.L_x_83) ;  /* 0x0000000000348947 */ /* 0x000fea0003800000 */
[----:B------:R-:W-:-:S04]  /*1e10*/  IADD3 R3, P0, PT, R4, UR8, RZ ;  /* 0x0000000804037c10 */ /* 0x000fc8000ff1e0ff */
[----:B------:R-:W-:Y:S02]  /*1e20*/  IADD3.X R6, PT, PT, RZ, UR9, RZ, P0, !PT ;  /* 0x00000009ff067c10 */ /* 0x000fe400087fe4ff */
[----:B------:R-:W-:-:S04]  /*1e30*/  LEA R2, P0, R3, UR12, 0x2 ;  /* 0x0000000c03027c11 */ /* 0x000fc8000f8010ff */
[----:B------:R-:W-:-:S05]  /*1e40*/  LEA.HI.X R3, R3, UR13, R6, 0x2, P0 ;  /* 0x0000000d03037c11 */ /* 0x000fca00080f1406 */
[----:B------:R-:W2:Y:S04]  /*1e50*/  LDG.E R6, desc[UR14][R2.64] ;  /* 0x0000000e02067981 */ /* 0x000ea8000c1e1900 */
[----:B------:R-:W3:Y:S04]  /*1e60*/  LDG.E R5, desc[UR14][R2.64+0x400] ;  /* 0x0004000e02057981 */ /* 0x000ee8000c1e1900 */
[----:B------:R-:W4:Y:S04]  /*1e70*/  LDG.E R8, desc[UR14][R2.64+0x800] ;  /* 0x0008000e02087981 */ /* 0x000f28000c1e1900 */
[----:B------:R-:W5:Y:S01]  /*1e80*/  LDG.E R10, desc[UR14][R2.64+0xc00] ;  /* 0x000c000e020a7981 */ /* 0x000f62000c1e1900 */
[----:B------:R-:W-:-:S02]  /*1e90*/  VIADD R4, R4, 0x400 ;  /* 0x0000040004047836 */ /* 0x000fc40000000000 */
[----:B--2---:R-:W-:-:S04]  /*1ea0*/  FADD R6, R7, R6 ;  /* 0x0000000607067221 */ /* 0x004fc80000000000 */
[----:B---3--:R-:W-:-:S04]  /*1eb0*/  FADD R5, R6, R5 ;  /* 0x0000000506057221 */ /* 0x008fc80000000000 */
[----:B----4-:R-:W-:-:S04]  /*1ec0*/  FADD R5, R5, R8 ;  /* 0x0000000805057221 */ /* 0x010fc80000000000 */
[----:B-----5:R-:W-:-:S07]  /*1ed0*/  FADD R7, R5, R10 ;  /* 0x0000000a05077221 */ /* 0x020fce0000000000 */
.L_x_83:
[----:B------:R-:W-:Y:S05]  /*1ee0*/  BSYNC.RECONVERGENT B2 ;  /* 0x0000000000027941 */ /* 0x000fea0003800200 */
.L_x_82:
[----:B------:R-:W-:Y:S05]  /*1ef0*/  @!P1 BRA `(.L_x_76) ;  /* 0x0000000000449947 */ /* 0x000fea0003800000 */
[----:B------:R-:W-:Y:S02]  /*1f00*/  LOP3.LUT R0, R0, 0xffff, RZ, 0xc0, !PT ;  /* 0x0000ffff00007812 */ /* 0x000fe400078ec0ff */
[----:B------:R-:W-:Y:S02]  /*1f10*/  IADD3 R5, P0, PT, R4, UR10, RZ ;  /* 0x0000000a04057c10 */ /* 0x000fe4000ff1e0ff */
[----:B------:R-:W-:Y:S02]  /*1f20*/  LEA.HI R0, R0, 0x1, RZ, 0x18 ;  /* 0x0000000100007811 */ /* 0x000fe400078fc0ff */
[----:B------:R-:W-:Y:S02]  /*1f30*/  LEA R4, P1, R5, UR12, 0x2 ;  /* 0x0000000c05047c11 */ /* 0x000fe4000f8210ff */
[----:B------:R-:W-:Y:S02]  /*1f40*/  LOP3.LUT R0, R0, 0x3, RZ, 0xc0, !PT ;  /* 0x0000000300007812 */ /* 0x000fe400078ec0ff */
[----:B------:R-:W-:-:S03]  /*1f50*/  IADD3.X R2, PT, PT, RZ, UR7, RZ, P0, !PT ;  /* 0x00000007ff027c10 */ /* 0x000fc600087fe4ff */
[----:B------:R-:W-:Y:S01]  /*1f60*/  IMAD.MOV R0, RZ, RZ, -R0 ;  /* 0x000000ffff007224 */ /* 0x000fe200078e0a00 */
[----:B------:R-:W-:-:S07]  /*1f70*/  LEA.HI.X R5, R5, UR13, R2, 0x2, P1 ;  /* 0x0000000d05057c11 */ /* 0x000fce00088f1402 */
.L_x_84:
[----:B------:R-:W-:Y:S01]  /*1f80*/  MOV R2, R4 ;  /* 0x0000000400027202 */ /* 0x000fe20000000f00 */
[----:B------:R-:W-:-:S05]  /*1f90*/  IMAD.MOV.U32 R3, RZ, RZ, R5 ;  /* 0x000000ffff037224 */ /* 0x000fca00078e0005 */
[----:B------:R-:W2:Y:S01]  /*1fa0*/  LDG.E R2, desc[UR14][R2.64] ;  /* 0x0000000e02027981 */ /* 0x000ea2000c1e1900 */
[----:B------:R-:W-:Y:S02]  /*1fb0*/  IADD3 R0, PT, PT, R0, 0x1, RZ ;  /* 0x0000000100007810 */ /* 0x000fe40007ffe0ff */
[----:B------:R-:W-:Y:S02]  /*1fc0*/  IADD3 R4, P1, PT, R4, 0x400, RZ ;  /* 0x0000040004047810 */ /* 0x000fe40007f3e0ff */
[----:B------:R-:W-:-:S03]  /*1fd0*/  ISETP.NE.AND P0, PT, R0, RZ, PT ;  /* 0x000000ff0000720c */ /* 0x000fc60003f05270 */
[----:B------:R-:W-:Y:S02]  /*1fe0*/  IMAD.X R5, RZ, RZ, R5, P1 ;  /* 0x000000ffff057224 */ /* 0x000fe400008e0605 */
[----:B--2---:R-:W-:-:S08]  /*1ff0*/  FADD R7, R2, R7 ;  /* 0x0000000702077221 */ /* 0x004fd00000000000 */
[----:B------:R-:W-:Y:S05]  /*2000*/  @P0 BRA `(.L_x_84) ;  /* 0xfffffffc00dc0947 */ /* 0x000fea000383ffff */
.L_x_76:
[----:B------:R-:W-:Y:S05]  /*2010*/  BSYNC.RECONVERGENT B1 ;  /* 0x0000000000017941 */ /* 0x000fea0003800200 */
.L_x_73:
[----:B------:R-:W0:Y:S01]  /*2020*/  S2R R6, SR_LANEID ;  /* 0x0000000000067919 */ /* 0x000e220000000000 */
[----:B------:R-:W1:Y:S01]  /*2030*/  SHFL.DOWN PT, R0, R7, 0x1, 0x1f ;  /* 0x08201f0007007f89 */ /* 0x000e6200000e0000 */
[----:B------:R-:W2:Y:S01]  /*2040*/  S2R R5, SR_TID.X ;  /* 0x0000000000057919 */ /* 0x000ea20000002100 */
[C---:B0-----:R-:W-:Y:S02]  /*2050*/  ISETP.GT.AND P0, PT, R6.reuse, 0x1e, PT ;  /* 0x0000001e0600780c */ /* 0x041fe40003f04270 */
[----:B------:R-:W-:-:S11]  /*2060*/  ISETP.NE.AND P1, PT, R6, RZ, PT ;  /* 0x000000ff0600720c */ /* 0x000fd60003f25270 */
[----:B-1----:R-:W-:Y:S01]  /*2070*/  @!P0 FADD R7, R0, R7 ;  /* 0x0000000700078221 */ /* 0x002fe20000000000 */
[----:B------:R-:W-:Y:S01]  /*2080*/  ISETP.GT.AND P0, PT, R6, 0x1d, PT ;  /* 0x0000001d0600780c */ /* 0x000fe20003f04270 */
[----:B------:R-:W0:Y:S01]  /*2090*/  @!P1 S2R R4, SR_CgaCtaId ;  /* 0x0000000000049919 */ /* 0x000e220000008800 */
[----:B------:R-:W-:Y:S02]  /*20a0*/  @!P1 MOV R3, 0x400 ;  /* 0x0000040000039802 */ /* 0x000fe40000000f00 */
[----:B--2---:R-:W-:Y:S01]  /*20b0*/  @!P1 SHF.R.U32.HI R2, RZ, 0x3, R5 ;  /* 0x00000003ff029819 */ /* 0x004fe20000011605 */
        /* <DEDUP_REMOVED lines=31> */
[----:B------:R-:W-:-:S07]  /*22b0*/  FADD R9, R2, R3 ;  /* 0x0000000302097221 */ /* 0x000fce0000000000 */
.L_x_72:
[----:B------:R-:W-:Y:S05]  /*22c0*/  BSYNC.RECONVERGENT B0 ;  /* 0x0000000000007941 */ /* 0x000fea0003800200 */
.L_x_57:
[----:B------:R-:W-:Y:S05]  /*22d0*/  @P0 EXIT ;  /* 0x000000000000094d */ /* 0x000fea0003800000 */
[----:B------:R-:W3:Y:S02]  /*22e0*/  LDCU.64 UR4, c[0x0][0x388] ;  /* 0x00007100ff0477ac */ /* 0x000ee40008000a00 */
[----:B---3--:R-:W-:-:S06]  /*22f0*/  UIMAD.WIDE.U32 UR4, UR16, 0x4, UR4 ;  /* 0x00000004100478a5 */ /* 0x008fcc000f8e0004 */
[----:B------:R-:W-:Y:S01]  /*2300*/  IMAD.U32 R2, RZ, RZ, UR4 ;  /* 0x00000004ff027e24 */ /* 0x000fe2000f8e00ff */
[----:B0-2---:R-:W-:-:S05]  /*2310*/  MOV R3, UR5 ;  /* 0x0000000500037c02 */ /* 0x005fca0008000f00 */
[----:B------:R-:W-:Y:S01]  /*2320*/  STG.E desc[UR14][R2.64], R9 ;  /* 0x0000000902007986 */ /* 0x000fe2000c10190e */
[----:B------:R-:W-:Y:S05]  /*2330*/  EXIT ;  /* 0x000000000000794d */ /* 0x000fea0003800000 */
.L_x_85:
        /* <DEDUP_REMOVED lines=12> */
.L_x_277:


//--------------------- .text._ZN3cub18CUB_300001_SM_10006detail6reduce28DeviceReduceSingleTileKernelINS2_10policy_hubIfyN4cuda3std3__44plusIfEEE10Policy1000EN6thrust24THRUST_300001_SM_1000_NS6detail15normal_iteratorINSD_10device_ptrIfEEEEPfyS9_ffNS7_10__identityEEEvT0_T1_T2_T3_T4_T6_ --------------------------
	.section	.text._ZN3cub18CUB_300001_SM_10006detail6reduce28DeviceReduceSingleTileKernelINS2_10policy_hubIfyN4cuda3std3__44plusIfEEE10Policy1000EN6thrust24THRUST_300001_SM_1000_NS6detail15normal_iteratorINSD_10device_ptrIfEEEEPfyS9_ffNS7_10__identityEEEvT0_T1_T2_T3_T4_T6_,"ax",@progbits
	.align	128
        .global         _ZN3cub18CUB_300001_SM_10006detail6reduce28DeviceReduceSingleTileKernelINS2_10policy_hubIfyN4cuda3std3__44plusIfEEE10Policy1000EN6thrust24THRUST_300001_SM_1000_NS6detail15normal_iteratorINSD_10device_ptrIfEEEEPfyS9_ffNS7_10__identityEEEvT0_T1_T2_T3_T4_T6_
        .type           _ZN3cub18CUB_300001_SM_10006detail6reduce28DeviceReduceSingleTileKernelINS2_10policy_hubIfyN4cuda3std3__44plusIfEEE10Policy1000EN6thrust24THRUST_300001_SM_1000_NS6detail15normal_iteratorINSD_10device_ptrIfEEEEPfyS9_ffNS7_10__identityEEEvT0_T1_T2_T3_T4_T6_,@function
        .size           _ZN3cub18CUB_300001_SM_10006detail6reduce28DeviceReduceSingleTileKernelINS2_10policy_hubIfyN4cuda3std3__44plusIfEEE10Policy1000EN6thrust24THRUST_300001_SM_1000_NS6detail15normal_iteratorINSD_10device_ptrIfEEEEPfyS9_ffNS7_10__identityEEEvT0_T1_T2_T3_T4_T6_,(.L_x_278 - _ZN3cub18CUB_300001_SM_10006detail6reduce28DeviceReduceSingleTileKernelINS2_10policy_hubIfyN4cuda3std3__44plusIfEEE10Policy1000EN6thrust24THRUST_300001_SM_1000_NS6detail15normal_iteratorINSD_10device_ptrIfEEEEPfyS9_ffNS7_10__identityEEEvT0_T1_T2_T3_T4_T6_)
        .other          _ZN3cub18CUB_300001_SM_10006detail6reduce28DeviceReduceSingleTileKernelINS2_10policy_hubIfyN4cuda3std3__44plusIfEEE10Policy1000EN6thrust24THRUST_300001_SM_1000_NS6detail15normal_iteratorINSD_10device_ptrIfEEEEPfyS9_ffNS7_10__identityEEEvT0_T1_T2_T3_T4_T6_,@"STO_CUDA_ENTRY STV_DEFAULT"
_ZN3cub18CUB_300001_SM_10006detail6reduce28DeviceReduceSingleTileKernelINS2_10policy_hubIfyN4cuda3std3__44plusIfEEE10Policy1000EN6thrust24THRUST_300001_SM_1000_NS6detail15normal_iteratorINSD_10device_ptrIfEEEEPfyS9_ffNS7_10__identityEEEvT0_T1_T2_T3_T4_T6_:
.text._ZN3cub18CUB_300001_SM_10006detail6reduce28DeviceReduceSingleTileKernelINS2_10policy_hubIfyN4cuda3std3__44plusIfEEE10Policy1000EN6thrust24THRUST_300001_SM_1000_NS6detail15normal_iteratorINSD_10device_ptrIfEEEEPfyS9_ffNS7_10__identityEEEvT0_T1_T2_T3_T4_T6_:
[----:B------:R-:W-:Y:S01]  /*0000*/  LDC R1, c[0x0][0x37c] ;  /* 0x0000df00ff017b82 */ /* 0x000fe20000000800 */
[----:B------:R-:W0:Y:S01]  /*0010*/  LDCU.64 UR4, c[0x0][0x390] ;  /* 0x00007200ff0477ac */ /* 0x000e220008000a00 */
[----:B------:R-:W1:Y:S01]  /*0020*/  LDCU.64 UR6, c[0x0][0x358] ;  /* 0x00006b00ff0677ac */ /* 0x000e620008000a00 */
[----:B0-----:R-:W-:Y:S01]  /*0030*/  MOV R4, UR4 ;  /* 0x0000000400047c02 */ /* 0x001fe20008000f00 */
[----:B------:R-:W-:-:S03]  /*0040*/  IMAD.U32 R0, RZ, RZ, UR5 ;  /* 0x00000005ff007e24 */ /* 0x000fc6000f8e00ff */
[----:B------:R-:W-:-:S04]  /*0050*/  ISETP.NE.U32.AND P0, PT, R4, RZ, PT ;  /* 0x000000ff0400720c */ /* 0x000fc80003f05070 */
[----:B------:R-:W-:-:S13]  /*0060*/  ISETP.NE.AND.EX P0, PT, R0, RZ, PT, P0 ;  /* 0x000000ff0000720c */ /* 0x000fda0003f05300 */
        /* <DEDUP_REMOVED lines=8> */
.L_x_86:
[----:B------:R-:W-:Y:S01]  /*00f0*/  ISETP.GT.U32.AND P0, PT, R4, 0xfff, PT ;  /* 0x00000fff0400780c */ /* 0x000fe20003f04070 */
[----:B------:R-:W-:Y:S03]  /*0100*/  BSSY.RECONVERGENT B0, `(.L_x_87) ;  /* 0x00001f3000007945 */ /* 0x000fe60003800200 */
[----:B------:R-:W-:-:S13]  /*0110*/  ISETP.GT.U32.AND.EX P0, PT, R0, RZ, PT, P0 ;  /* 0x000000ff0000720c */ /* 0x000fda0003f04100 */
[----:B------:R-:W-:Y:S05]  /*0120*/  @P0 BRA `(.L_x_88) ;  /* 0x0000000c00ac0947 */ /* 0x000fea0003800000 */
[----:B------:R-:W0:Y:S01]  /*0130*/  S2R R5, SR_TID.X ;  /* 0x0000000000057919 */ /* 0x000e220000002100 */
[----:B------:R-:W-:Y:S01]  /*0140*/  BSSY.RECONVERGENT B1, `(.L_x_89) ;  /* 0x0000009000017945 */ /* 0x000fe20003800200 */
[----:B------:R-:W-:Y:S01]  /*0150*/  HFMA2 R6, -RZ, RZ, 0, 0 ;  /* 0x00000000ff067431 */ /* 0x000fe200000001ff */
[----:B0-----:R-:W-:Y:S01]  /*0160*/  ISETP.GE.U32.AND P0, PT, R5, R4, PT ;  /* 0x000000040500720c */ /* 0x001fe20003f06070 */
[----:B------:R-:W-:-:S12]  /*0170*/  IMAD.MOV.U32 R7, RZ, RZ, R5 ;  /* 0x000000ffff077224 */ /* 0x000fd800078e0005 */
[----:B------:R-:W-:Y:S05]  /*0180*/  @P0 BRA `(.L_x_90) ;  /* 0x0000000000100947 */ /* 0x000fea0003800000 */
[----:B------:R-:W0:Y:S02]  /*0190*/  LDC.64 R2, c[0x0][0x380] ;  /* 0x0000e000ff027b82 */ /* 0x000e240000000a00 */
[----:B0-----:R-:W-:-:S05]  /*01a0*/  IMAD.WIDE.U32 R2, R5, 0x4, R2 ;  /* 0x0000000405027825 */ /* 0x001fca00078e0002 */
[----:B------:R0:W5:Y:S01]  /*01b0*/  LDG.E R6, desc[UR6][R2.64] ;  /* 0x0000000602067981 */ /* 0x000162000c1e1900 */
[----:B------:R-:W-:-:S07]  /*01c0*/  IADD3 R7, PT, PT, R5, 0x100, RZ ;  /* 0x0000010005077810 */ /* 0x000fce0007ffe0ff */
.L_x_90:
[----:B------:R-:W-:Y:S05]  /*01d0*/  BSYNC.RECONVERGENT B1 ;  /* 0x0000000000017941 */ /* 0x000fea0003800200 */
.L_x_89:
[----:B------:R-:W-:Y:S01]  /*01e0*/  ISETP.GE.U32.AND P0, PT, R7, R4, PT ;  /* 0x000000040700720c */ /* 0x000fe20003f06070 */
[----:B------:R-:W-:-:S12]  /*01f0*/  BSSY.RECONVERGENT B1, `(.L_x_91) ;  /* 0x000006d000017945 */ /* 0x000fd80003800200 */
[----:B------:R-:W-:Y:S05]  /*0200*/  @P0 BRA `(.L_x_92) ;  /* 0x0000000400ac0947 */ /* 0x000fea0003800000 */
[----:B0-----:R-:W-:Y:S01]  /*0210*/  LOP3.LUT R3, RZ, R7, RZ, 0x33, !PT ;  /* 0x00000007ff037212 */ /* 0x001fe200078e33ff */
[----:B------:R-:W-:Y:S04]  /*0220*/  BSSY.RECONVERGENT B2, `(.L_x_93) ;  /* 0x0000033000027945 */ /* 0x000fe80003800200 */
[----:B------:R-:W-:-:S05]  /*0230*/  IMAD.IADD R3, R3, 0x1, R4 ;  /* 0x0000000103037824 */ /* 0x000fca00078e0204 */
[C---:B------:R-:W-:Y:S02]  /*0240*/  ISETP.GE.U32.AND P0, PT, R3.reuse, 0xf00, PT ;  /* 0x00000f000300780c */ /* 0x040fe40003f06070 */
[----:B------:R-:W-:-:S04]  /*0250*/  LEA.HI R8, R3, 0x1, RZ, 0x18 ;  /* 0x0000000103087811 */ /* 0x000fc800078fc0ff */
[----:B------:R-:W-:-:S04]  /*0260*/  LOP3.LUT R22, R8, 0xf, RZ, 0xc0, !PT ;  /* 0x0000000f08167812 */ /* 0x000fc800078ec0ff */
[----:B------:R-:W-:-:S03]  /*0270*/  ISETP.NE.AND P1, PT, R22, RZ, PT ;  /* 0x000000ff1600720c */ /* 0x000fc60003f25270 */
[----:B------:R-:W-:Y:S10]  /*0280*/  @!P0 BRA `(.L_x_94) ;  /* 0x0000000000b08947 */ /* 0x000ff40003800000 */
[----:B------:R-:W0:Y:S01]  /*0290*/  LDC.64 R2, c[0x0][0x380] ;  /* 0x0000e000ff027b82 */ /* 0x000e220000000a00 */
[----:B------:R-:W-:-:S04]  /*02a0*/  LOP3.LUT R9, R8, 0x1fffff0, RZ, 0xc0, !PT ;  /* 0x01fffff008097812 */ /* 0x000fc800078ec0ff */
[----:B------:R-:W-:Y:S01]  /*02b0*/  IADD3 R9, PT, PT, -R9, RZ, RZ ;  /* 0x000000ff09097210 */ /* 0x000fe20007ffe1ff */
[----:B0-----:R-:W-:-:S03]  /*02c0*/  IMAD.WIDE.U32 R2, R7, 0x4, R2 ;  /* 0x0000000407027825 */ /* 0x001fc600078e0002 */
[----:B------:R-:W-:-:S05]  /*02d0*/  IADD3 R2, P0, PT, R2, 0x2000, RZ ;  /* 0x0000200002027810 */ /* 0x000fca0007f1e0ff */
[----:B------:R-:W-:-:S08]  /*02e0*/  IMAD.X R3, RZ, RZ, R3, P0 ;  /* 0x000000ffff037224 */ /* 0x000fd000000e0603 */
.L_x_95:
        /* <DEDUP_REMOVED lines=38> */
.L_x_94:
[----:B------:R-:W-:Y:S05]  /*0550*/  BSYNC.RECONVERGENT B2 ;  /* 0x0000000000027941 */ /* 0x000fea0003800200 */
.L_x_93:
[----:B------:R-:W-:Y:S05]  /*0560*/  @!P1 BRA `(.L_x_92) ;  /* 0x0000000000d49947 */ /* 0x000fea0003800000 */
[----:B------:R-:W-:Y:S01]  /*0570*/  ISETP.GE.U32.AND P0, PT, R22, 0x8, PT ;  /* 0x000000081600780c */ /* 0x000fe20003f06070 */
[----:B------:R-:W-:Y:S01]  /*0580*/  BSSY.RECONVERGENT B2, `(.L_x_96) ;  /* 0x0000017000027945 */ /* 0x000fe20003800200 */
[----:B------:R-:W-:-:S04]  /*0590*/  LOP3.LUT R11, R8, 0x7, RZ, 0xc0, !PT ;  /* 0x00000007080b7812 */ /* 0x000fc800078ec0ff */
[----:B------:R-:W-:-:S07]  /*05a0*/  ISETP.NE.AND P1, PT, R11, RZ, PT ;  /* 0x000000ff0b00720c */ /* 0x000fce0003f25270 */
[----:B------:R-:W-:Y:S06]  /*05b0*/  @!P0 BRA `(.L_x_97) ;  /* 0x00000000004c8947 */ /* 0x000fec0003800000 */
[----:B------:R-:W0:Y:S02]  /*05c0*/  LDC.64 R2, c[0x0][0x380] ;  /* 0x0000e000ff027b82 */ /* 0x000e240000000a00 */
[----:B0-----:R-:W-:-:S05]  /*05d0*/  IMAD.WIDE R2, R7, 0x4, R2 ;  /* 0x0000000407027825 */ /* 0x001fca00078e0202 */
        /* <DEDUP_REMOVED lines=17> */
.L_x_97:
[----:B------:R-:W-:Y:S05]  /*06f0*/  BSYNC.RECONVERGENT B2 ;  /* 0x0000000000027941 */ /* 0x000fea0003800200 */
.L_x_96:
        /* <DEDUP_REMOVED lines=17> */
.L_x_99:
[----:B------:R-:W-:Y:S05]  /*0810*/  BSYNC.RECONVERGENT B2 ;  /* 0x0000000000027941 */ /* 0x000fea0003800200 */
.L_x_98:
[----:B------:R-:W-:Y:S05]  /*0820*/  @!P1 BRA `(.L_x_92) ;  /* 0x0000000000249947 */ /* 0x000fea0003800000 */
[----:B------:R-:W0:Y:S01]  /*0830*/  LDC.64 R8, c[0x0][0x380] ;  /* 0x0000e000ff087b82 */ /* 0x000e220000000a00 */
[----:B------:R-:W-:-:S07]  /*0840*/  IMAD.MOV R10, RZ, RZ, -R10 ;  /* 0x000000ffff0a7224 */ /* 0x000fce00078e0a0a */
.L_x_100:
[----:B0-----:R-:W-:-:S06]  /*0850*/  IMAD.WIDE R2, R7, 0x4, R8 ;  /* 0x0000000407027825 */ /* 0x001fcc00078e0208 */
[----:B------:R-:W2:Y:S01]  /*0860*/  LDG.E R3, desc[UR6][R2.64] ;  /* 0x0000000602037981 */ /* 0x000ea2000c1e1900 */
[----:B------:R-:W-:Y:S01]  /*0870*/  IADD3 R10, PT, PT, R10, 0x1, RZ ;  /* 0x000000010a0a7810 */ /* 0x000fe20007ffe0ff */
[----:B------:R-:W-:-:S03]  /*0880*/  VIADD R7, R7, 0x100 ;  /* 0x0000010007077836 */ /* 0x000fc60000000000 */
[----:B------:R-:W-:Y:S01]  /*0890*/  ISETP.NE.AND P0, PT, R10, RZ, PT ;  /* 0x000000ff0a00720c */ /* 0x000fe20003f05270 */
[----:B--2--5:R-:W-:-:S12]  /*08a0*/  FADD R6, R3, R6 ;  /* 0x0000000603067221 */ /* 0x024fd80000000000 */
[----:B------:R-:W-:Y:S05]  /*08b0*/  @P0 BRA `(.L_x_100) ;  /* 0xfffffffc00e40947 */ /* 0x000fea000383ffff */
.L_x_92:
[----:B------:R-:W-:Y:S05]  /*08c0*/  BSYNC.RECONVERGENT B1 ;  /* 0x0000000000017941 */ /* 0x000fea0003800200 */
.L_x_91:
[----:B------:R-:W-:Y:S02]  /*08d0*/  ISETP.GE.U32.AND P0, PT, R4, 0x100, PT ;  /* 0x000001000400780c */ /* 0x000fe40003f06070 */
[----:B-----5:R-:W-:Y:S02]  /*08e0*/  MOV R9, R6 ;  /* 0x0000000600097202 */ /* 0x020fe40000000f00 */
[----:B------:R-:W-:-:S13]  /*08f0*/  ISETP.GE.U32.AND.EX P0, PT, R0, RZ, PT, P0 ;  /* 0x000000ff0000720c */ /* 0x000fda0003f06100 */
[----:B------:R-:W-:Y:S05]  /*0900*/  @!P0 BRA `(.L_x_101) ;  /* 0x0000000000ac8947 */ /* 0x000fea0003800000 */
[----:B------:R-:W1:Y:S01]  /*0910*/  S2R R6, SR_LANEID ;  /* 0x0000000000067919 */ /* 0x000e620000000000 */
[----:B------:R-:W-:Y:S01]  /*0920*/  ISETP.NE.AND P5, PT, R5, RZ, PT ;  /* 0x000000ff0500720c */ /* 0x000fe20003fa5270 */
        /* <DEDUP_REMOVED lines=14> */
[----:B-1----:R-:W-:-:S05]  /*0a10*/  @!P1 LEA R7, R7, R4, 0x18 ;  /* 0x0000000407079211 */ /* 0x002fca00078ec0ff */
[----:B------:R-:W-:-:S03]  /*0a20*/  @!P1 IMAD.IADD R2, R2, 0x1, R7 ;  /* 0x0000000102029824 */ /* 0x000fc600078e0207 */
[----:B0-----:R-:W-:Y:S01]  /*0a30*/  @!P0 FADD R0, R0, R3 ;  /* 0x0000000300008221 */ /* 0x001fe20000000000 */
[----:B------:R-:W-:-:S04]  /*0a40*/  ISETP.GT.AND P0, PT, R6, 0x17, PT ;  /* 0x000000170600780c */ /* 0x000fc80003f04270 */
[----:B------:R-:W0:Y:S09]  /*0a50*/  SHFL.DOWN PT, R3, R0, 0x8, 0x1f ;  /* 0x09001f0000037f89 */ /* 0x000e3200000e0000 */
[----:B0-----:R-:W-:Y:S01]  /*0a60*/  @!P0 FADD R0, R0, R3 ;  /* 0x0000000300008221 */ /* 0x001fe20000000000 */
[----:B------:R-:W-:-:S04]  /*0a70*/  ISETP.GT.AND P0, PT, R6, 0xf, PT ;  /* 0x0000000f0600780c */ /* 0x000fc80003f04270 */
[----:B------:R-:W0:Y:S02]  /*0a80*/  SHFL.DOWN PT, R3, R0, 0x10, 0x1f ;  /* 0x0a001f0000037f89 */ /* 0x000e2400000e0000 */
[----:B0-----:R-:W-:-:S05]  /*0a90*/  FADD R3, R0, R3 ;  /* 0x0000000300037221 */ /* 0x001fca0000000000 */
[----:B------:R1:W-:Y:S01]  /*0aa0*/  @!P1 STS [R2+0x8], R3 ;  /* 0x0000080302009388 */ /* 0x0003e20000000800 */
[----:B------:R-:W-:Y:S01]  /*0ab0*/  FSEL R8, R0, R3, P0 ;  /* 0x0000000300087208 */ /* 0x000fe20000000000 */
[----:B------:R-:W-:Y:S06]  /*0ac0*/  BAR.SYNC.DEFER_BLOCKING 0x0 ;  /* 0x0000000000007b1d */ /* 0x000fec0000010000 */
[----:B------:R-:W-:Y:S05]  /*0ad0*/  @P5 BRA `(.L_x_102) ;  /* 0x0000001400545947 */ /* 0x000fea0003800000 */
[----:B------:R-:W0:Y:S01]  /*0ae0*/  S2UR UR5, SR_CgaCtaId ;  /* 0x00000000000579c3 */ /* 0x000e220000008800 */
[----:B------:R-:W-:Y:S02]  /*0af0*/  UMOV UR4, 0x400 ;  /* 0x0000040000047882 */ /* 0x000fe40000000000 */
[----:B0-----:R-:W-:-:S09]  /*0b00*/  ULEA UR4, UR5, UR4, 0x18 ;  /* 0x0000000405047291 */ /* 0x001fd2000f8ec0ff */
[----:B-1----:R-:W0:Y:S04]  /*0b10*/  LDS R3, [UR4+0xc] ;  /* 0x00000c04ff037984 */ /* 0x002e280008000800 */
        /* <DEDUP_REMOVED lines=10> */
.L_x_101:
[----:B------:R-:W1:Y:S01]  /*0bc0*/  S2R R8, SR_LANEID ;  /* 0x0000000000087919 */ /* 0x000e620000000000 */
[C---:B0-----:R-:W-:Y:S02]  /*0bd0*/  LOP3.LUT R2, R5.reuse, 0x3e0, RZ, 0xc0, !PT ;  /* 0x000003e005027812 */ /* 0x041fe400078ec0ff */
[----:B------:R-:W-:Y:S02]  /*0be0*/  ISETP.NE.AND P5, PT, R5, RZ, PT ;  /* 0x000000ff0500720c */ /* 0x000fe40003fa5270 */
[----:B------:R-:W-:Y:S02]  /*0bf0*/  LOP3.LUT R7, RZ, R2, RZ, 0x33, !PT ;  /* 0x00000002ff077212 */ /* 0x000fe400078e33ff */
[----:B------:R-:W-:-:S03]  /*0c00*/  IADD3 R3, PT, PT, R2, 0x20, RZ ;  /* 0x0000002002037810 */ /* 0x000fc60007ffe0ff */
[----:B------:R-:W-:Y:S01]  /*0c10*/  IMAD.IADD R7, R7, 0x1, R4 ;  /* 0x0000000107077824 */ /* 0x000fe200078e0204 */
[----:B------:R-:W-:-:S04]  /*0c20*/  ISETP.GT.U32.AND P0, PT, R3, R4, PT ;  /* 0x000000040300720c */ /* 0x000fc80003f04070 */
[----:B------:R-:W-:-:S05]  /*0c30*/  SEL R7, R7, 0x1f, P0 ;  /* 0x0000001f07077807 */ /* 0x000fca0000000000 */
[----:B------:R-:W0:Y:S01]  /*0c40*/  SHFL.DOWN PT, R2, R9, 0x1, R7 ;  /* 0x0820000009027989 */ /* 0x000e2200000e0007 */
[C---:B-1----:R-:W-:Y:S02]  /*0c50*/  ISETP.GE.AND P0, PT, R8.reuse, R7, PT ;  /* 0x000000070800720c */ /* 0x042fe40003f06270 */
[C---:B------:R-:W-:Y:S02]  /*0c60*/  IADD3 R6, PT, PT, R8.reuse, 0x2, RZ ;  /* 0x0000000208067810 */ /* 0x040fe40007ffe0ff */
[----:B------:R-:W-:-:S09]  /*0c70*/  ISETP.NE.AND P1, PT, R8, RZ, PT ;  /* 0x000000ff0800720c */ /* 0x000fd20003f25270 */
[----:B0-----:R-:W-:Y:S01]  /*0c80*/  @!P0 FADD R9, R2, R9 ;  /* 0x0000000902098221 */ /* 0x001fe20000000000 */
[----:B------:R-:W-:Y:S01]  /*0c90*/  ISETP.GT.AND P0, PT, R6, R7, PT ;  /* 0x000000070600720c */ /* 0x000fe20003f04270 */
[----:B------:R-:W-:Y:S02]  /*0ca0*/  VIADD R6, R8, 0x4 ;  /* 0x0000000408067836 */ /* 0x000fe40000000000 */
[----:B------:R-:W0:Y:S01]  /*0cb0*/  @!P1 S2R R11, SR_CgaCtaId ;  /* 0x00000000000b9919 */ /* 0x000e220000008800 */
[----:B------:R-:W-:Y:S01]  /*0cc0*/  @!P1 SHF.R.U32.HI R3, RZ, 0x3, R5 ;  /* 0x00000003ff039819 */ /* 0x000fe20000011605 */
[----:B------:R-:W1:Y:S03]  /*0cd0*/  SHFL.DOWN PT, R2, R9, 0x2, R7 ;  /* 0x0840000009027989 */ /* 0x000e6600000e0007 */
[----:B------:R-:W-:-:S05]  /*0ce0*/  @!P1 LOP3.LUT R3, R3, 0x7c, RZ, 0xc0, !PT ;  /* 0x0000007c03039812 */ /* 0x000fca00078ec0ff */
[----:B-1----:R-:W-:Y:S01]  /*0cf0*/  @!P0 FADD R9, R9, R2 ;  /* 0x0000000209098221 */ /* 0x002fe20000000000 */
[-C--:B------:R-:W-:Y:S02]  /*0d00*/  ISETP.GT.AND P0, PT, R6, R7.reuse, PT ;  /* 0x000000070600720c */ /* 0x080fe40003f04270 */
[----:B------:R-:W-:Y:S02]  /*0d10*/  IADD3 R6, PT, PT, R8, 0x8, RZ ;  /* 0x0000000808067810 */ /* 0x000fe40007ffe0ff */
[----:B------:R-:W1:Y:S09]  /*0d20*/  SHFL.DOWN PT, R2, R9, 0x4, R7 ;  /* 0x0880000009027989 */ /* 0x000e7200000e0007 */
[----:B-1----:R-:W-:Y:S01]  /*0d30*/  @!P0 FADD R9, R9, R2 ;  /* 0x0000000209098221 */ /* 0x002fe20000000000 */
[----:B------:R-:W-:Y:S01]  /*0d40*/  ISETP.GT.AND P0, PT, R6, R7, PT ;  /* 0x000000070600720c */ /* 0x000fe20003f04270 */
[----:B------:R-:W-:-:S03]  /*0d50*/  VIADD R6, R8, 0x10 ;  /* 0x0000001008067836 */ /* 0x000fc60000000000 */
[----:B------:R-:W1:Y:S09]  /*0d60*/  SHFL.DOWN PT, R2, R9, 0x8, R7 ;  /* 0x0900000009027989 */ /* 0x000e7200000e0007 */
[----:B-1----:R-:W-:Y:S01]  /*0d70*/  @!P0 FADD R9, R9, R2 ;  /* 0x0000000209098221 */ /* 0x002fe20000000000 */
[----:B------:R-:W-:-:S02]  /*0d80*/  ISETP.GT.AND P0, PT, R6, R7, PT ;  /* 0x000000070600720c */ /* 0x000fc40003f04270 */
[----:B------:R-:W-:Y:S02]  /*0d90*/  @!P1 MOV R6, 0x400 ;  /* 0x0000040000069802 */ /* 0x000fe40000000f00 */
[----:B------:R-:W1:Y:S02]  /*0da0*/  SHFL.DOWN PT, R2, R9, 0x10, R7 ;  /* 0x0a00000009027989 */ /* 0x000e6400000e0007 */
[----:B0-----:R-:W-:-:S04]  /*0db0*/  @!P1 LEA R6, R11, R6, 0x18 ;  /* 0x000000060b069211 */ /* 0x001fc800078ec0ff */
[----:B------:R-:W-:-:S03]  /*0dc0*/  @!P1 IADD3 R3, PT, PT, R3, R6, RZ ;  /* 0x0000000603039210 */ /* 0x000fc60007ffe0ff */
[----:B-1----:R-:W-:-:S04]  /*0dd0*/  @!P0 FADD R9, R9, R2 ;  /* 0x0000000209098221 */ /* 0x002fc80000000000 */
[----:B------:R-:W-:-:S05]  /*0de0*/  IMAD.MOV.U32 R8, RZ, RZ, R9 ;  /* 0x000000ffff087224 */ /* 0x000fca00078e0009 */
[----:B------:R0:W-:Y:S01]  /*0df0*/  @!P1 STS [R3+0x8], R8 ;  /* 0x0000080803009388 */ /* 0x0001e20000000800 */
[----:B------:R-:W-:Y:S06]  /*0e00*/  BAR.SYNC.DEFER_BLOCKING 0x0 ;  /* 0x0000000000007b1d */ /* 0x000fec0000010000 */
[----:B------:R-:W-:Y:S05]  /*0e10*/  @P5 BRA `(.L_x_102) ;  /* 0x0000001000845947 */ /* 0x000fea0003800000 */
[----:B------:R-:W1:Y:S01]  /*0e20*/  S2UR UR5, SR_CgaCtaId ;  /* 0x00000000000579c3 */ /* 0x000e620000008800 */
[----:B------:R-:W-:Y:S01]  /*0e30*/  UMOV UR4, 0x400 ;  /* 0x0000040000047882 */ /* 0x000fe20000000000 */
[C---:B------:R-:W-:Y:S02]  /*0e40*/  ISETP.GT.U32.AND P3, PT, R4.reuse, 0x20, PT ;  /* 0x000000200400780c */ /* 0x040fe40003f64070 */
[----:B------:R-:W-:Y:S02]  /*0e50*/  ISETP.GT.U32.AND P1, PT, R4, 0x40, PT ;  /* 0x000000400400780c */ /* 0x000fe40003f24070 */
[----:B------:R-:W-:Y:S02]  /*0e60*/  ISETP.GT.U32.AND.EX P3, PT, R0, RZ, PT, P3 ;  /* 0x000000ff0000720c */ /* 0x000fe40003f64130 */
[----:B------:R-:W-:Y:S02]  /*0e70*/  ISETP.GT.U32.AND P0, PT, R4, 0x60, PT ;  /* 0x000000600400780c */ /* 0x000fe40003f04070 */
[----:B------:R-:W-:-:S02]  /*0e80*/  ISETP.GT.U32.AND.EX P1, PT, R0, RZ, PT, P1 ;  /* 0x000000ff0000720c */ /* 0x000fc40003f24110 */
[----:B------:R-:W-:Y:S02]  /*0e90*/  ISETP.GT.U32.AND P2, PT, R4, 0x80, PT ;  /* 0x000000800400780c */ /* 0x000fe40003f44070 */
[----:B------:R-:W-:Y:S02]  /*0ea0*/  ISETP.GT.U32.AND.EX P0, PT, R0, RZ, PT, P0 ;  /* 0x000000ff0000720c */ /* 0x000fe40003f04100 */
[----:B------:R-:W-:Y:S02]  /*0eb0*/  ISETP.GT.U32.AND P4, PT, R4, 0xa0, PT ;  /* 0x000000a00400780c */ /* 0x000fe40003f84070 */
[C---:B------:R-:W-:Y:S02]  /*0ec0*/  ISETP.GT.U32.AND.EX P2, PT, R0.reuse, RZ, PT, P2 ;  /* 0x000000ff0000720c */ /* 0x040fe40003f44120 */
[----:B------:R-:W-:Y:S01]  /*0ed0*/  ISETP.GT.U32.AND.EX P4, PT, R0, RZ, PT, P4 ;  /* 0x000000ff0000720c */ /* 0x000fe20003f84140 */
[----:B-1----:R-:W-:-:S09]  /*0ee0*/  ULEA UR4, UR5, UR4, 0x18 ;  /* 0x0000000405047291 */ /* 0x002fd2000f8ec0ff */
[----:B0-----:R-:W0:Y:S04]  /*0ef0*/  LDS R3, [UR4+0xc] ;  /* 0x00000c04ff037984 */ /* 0x001e280008000800 */
[----:B------:R-:W1:Y:S04]  /*0f00*/  LDS.128 R12, [UR4+0x10] ;  /* 0x00001004ff0c7984 */ /* 0x000e680008000c00 */
[----:B------:R-:W2:Y:S01]  /*0f10*/  LDS.64 R6, [UR4+0x20] ;  /* 0x00002004ff067984 */ /* 0x000ea20008000a00 */
[----:B0-----:R-:W-:Y:S01]  /*0f20*/  @P3 FADD R8, R8, R3 ;  /* 0x0000000308083221 */ /* 0x001fe20000000000 */
[----:B------:R-:W-:-:S03]  /*0f30*/  ISETP.GT.U32.AND P3, PT, R4, 0xc0, PT ;  /* 0x000000c00400780c */ /* 0x000fc60003f64070 */
[----:B-1----:R-:W-:Y:S01]  /*0f40*/  @P1 FADD R8, R8, R12 ;  /* 0x0000000c08081221 */ /* 0x002fe20000000000 */
[----:B------:R-:W-:Y:S02]  /*0f50*/  ISETP.GT.U32.AND P1, PT, R4, 0xe0, PT ;  /* 0x000000e00400780c */ /* 0x000fe40003f24070 */
[----:B------:R-:W-:Y:S01]  /*0f60*/  ISETP.GT.U32.AND.EX P3, PT, R0, RZ, PT, P3 ;  /* 0x000000ff0000720c */ /* 0x000fe20003f64130 */
[----:B------:R-:W-:Y:S01]  /*0f70*/  @P0 FADD R8, R8, R13 ;  /* 0x0000000d08080221 */ /* 0x000fe20000000000 */
[----:B------:R-:W-:-:S03]  /*0f80*/  ISETP.GT.U32.AND.EX P1, PT, R0, RZ, PT, P1 ;  /* 0x000000ff0000720c */ /* 0x000fc60003f24110 */
[----:B------:R-:W-:-:S04]  /*0f90*/  @P2 FADD R8, R8, R14 ;  /* 0x0000000e08082221 */ /* 0x000fc80000000000 */
[----:B------:R-:W-:-:S04]  /*0fa0*/  @P4 FADD R8, R8, R15 ;  /* 0x0000000f08084221 */ /* 0x000fc80000000000 */
[----:B--2---:R-:W-:-:S04]  /*0fb0*/  @P3 FADD R8, R8, R6 ;  /* 0x0000000608083221 */ /* 0x004fc80000000000 */
[----:B------:R-:W-:Y:S01]  /*0fc0*/  @P1 FADD R8, R8, R7 ;  /* 0x0000000708081221 */ /* 0x000fe20000000000 */
[----:B------:R-:W-:Y:S06]  /*0fd0*/  BRA `(.L_x_102) ;  /* 0x0000001000147947 */ /* 0x000fec0003800000 */
.L_x_88:
[----:B------:R-:W0:Y:S01]  /*0fe0*/  S2R R8, SR_TID.X ;  /* 0x0000000000087919 */ /* 0x000e220000002100 */
[----:B------:R-:W0:Y:S02]  /*0ff0*/  LDC.64 R2, c[0x0][0x380] ;  /* 0x0000e000ff027b82 */ /* 0x000e240000000a00 */
[----:B0-----:R-:W-:-:S05]  /*1000*/  IMAD.WIDE.U32 R2, R8, 0x4, R2 ;  /* 0x0000000408027825 */ /* 0x001fca00078e0002 */
        /* <DEDUP_REMOVED lines=16> */
[----:B--2---:R-:W-:Y:S01]  /*1110*/  FADD R9, R9, R12 ;  /* 0x0000000c09097221 */ /* 0x004fe20000000000 */
[----:B---3--:R-:W-:Y:S01]  /*1120*/  FADD R14, R11, R14 ;  /* 0x0000000e0b0e7221 */ /* 0x008fe20000000000 */
[----:B------:R-:W-:-:S03]  /*1130*/  HFMA2 R11, -RZ, RZ, 0, 0.00048828125 ;  /* 0x00001000ff0b7431 */ /* 0x000fc600000001ff */
[----:B------:R-:W-:Y:S01]  /*1140*/  FADD R14, R9, R14 ;  /* 0x0000000e090e7221 */ /* 0x000fe20000000000 */
[----:B------:R-:W-:Y:S01]  /*1150*/  IADD3 R9, P1, PT, R4, -0x1000, RZ ;  /* 0xfffff00004097810 */ /* 0x000fe20007f3e0ff */
[----:B----4-:R-:W-:-:S03]  /*1160*/  FADD R13, R13, R16 ;  /* 0x000000100d0d7221 */ /* 0x010fc60000000000 */
[----:B------:R-:W-:Y:S02]  /*1170*/  ISETP.GE.U32.AND P0, PT, R9, 0x1000, PT ;  /* 0x000010000900780c */ /* 0x000fe40003f06070 */
[----:B------:R-:W-:-:S04]  /*1180*/  IADD3.X R12, PT, PT, R0, -0x1, RZ, P1, !PT ;  /* 0xffffffff000c7810 */ /* 0x000fc80000ffe4ff */
[----:B------:R-:W-:Y:S01]  /*1190*/  ISETP.GE.U32.AND.EX P0, PT, R12, RZ, PT, P0 ;  /* 0x000000ff0c00720c */ /* 0x000fe20003f06100 */
        /* <DEDUP_REMOVED lines=11> */
[----:B------:R-:W-:Y:S01]  /*1250*/  IMAD.MOV.U32 R13, RZ, RZ, RZ ;  /* 0x000000ffff0d7224 */ /* 0x000fe200078e00ff */
[----:B------:R-:W-:Y:S06]  /*1260*/  @!P0 BRA `(.L_x_103) ;  /* 0x0000000000c08947 */ /* 0x000fec0003800000 */
[----:B------:R-:W0:Y:S01]  /*1270*/  LDC.64 R4, c[0x0][0x390] ;  /* 0x0000e400ff047b82 */ /* 0x000e220000000a00 */
[----:B------:R-:W-:Y:S01]  /*1280*/  MOV R11, 0x1000 ;  /* 0x00001000000b7802 */ /* 0x000fe20000000f00 */
[----:B------:R-:W-:-:S07]  /*1290*/  IMAD.MOV.U32 R13, RZ, RZ, RZ ;  /* 0x000000ffff0d7224 */ /* 0x000fce00078e00ff */
.L_x_105:
[----:B------:R-:W-:-:S04]  /*12a0*/  LEA R6, P0, R11, R2, 0x2 ;  /* 0x000000020b067211 */ /* 0x000fc800078010ff */
[----:B------:R-:W-:-:S05]  /*12b0*/  LEA.HI.X R7, R11, R3, R13, 0x2, P0 ;  /* 0x000000030b077211 */ /* 0x000fca00000f140d */
[----:B------:R-:W2:Y:S04]  /*12c0*/  LDG.E R0, desc[UR6][R6.64+0x2400] ;  /* 0x0024000606007981 */ /* 0x000ea8000c1e1900 */
[----:B------:R-:W2:Y:S04]  /*12d0*/  LDG.E R15, desc[UR6][R6.64+0x2800] ;  /* 0x00280006060f7981 */ /* 0x000ea8000c1e1900 */
        /* <DEDUP_REMOVED lines=13> */
[----:B------:R0:W5:Y:S02]  /*13b0*/  LDG.E R20, desc[UR6][R6.64+0x3c00] ;  /* 0x003c000606147981 */ /* 0x000164000c1e1900 */
[----:B0-----:R-:W-:-:S04]  /*13c0*/  IADD3 R6, P1, PT, -R11, R4, RZ ;  /* 0x000000040b067210 */ /* 0x001fc80007f3e1ff */
[----:B------:R-:W-:Y:S01]  /*13d0*/  ISETP.GE.U32.AND P0, PT, R6, 0x1000, PT ;  /* 0x000010000600780c */ /* 0x000fe20003f06070 */
[----:B--2---:R-:W-:Y:S01]  /*13e0*/  FADD R15, R0, R15 ;  /* 0x0000000f000f7221 */ /* 0x004fe20000000000 */
[----:B------:R-:W-:-:S04]  /*13f0*/  MOV R0, R5 ;  /* 0x0000000500007202 */ /* 0x000fc80000000f00 */
[----:B------:R-:W-:Y:S01]  /*1400*/  IADD3.X R6, PT, PT, ~R13, R0, RZ, P1, !PT ;  /* 0x000000000d067210 */ /* 0x000fe20000ffe5ff */
[----:B---3--:R-:W-:-:S03]  /*1410*/  FADD R10, R27, R10 ;  /* 0x0000000a1b0a7221 */ /* 0x008fc60000000000 */
[----:B------:R-:W-:Y:S01]  /*1420*/  ISETP.GE.U32.AND.EX P0, PT, R6, RZ, PT, P0 ;  /* 0x000000ff0600720c */ /* 0x000fe20003f06100 */
[----:B----4-:R-:W-:-:S04]  /*1430*/  FADD R29, R26, R29 ;  /* 0x0000001d1a1d7221 */ /* 0x010fc80000000000 */
[----:B------:R-:W-:Y:S01]  /*1440*/  FADD R10, R10, R29 ;  /* 0x0000001d0a0a7221 */ /* 0x000fe20000000000 */
[----:B-----5:R-:W-:Y:S01]  /*1450*/  FADD R24, R24, R25 ;  /* 0x0000001918187221 */ /* 0x020fe20000000000 */
[----:B------:R-:W-:-:S04]  /*1460*/  FADD R23, R23, R22 ;  /* 0x0000001617177221 */ /* 0x000fc80000000000 */
        /* <DEDUP_REMOVED lines=11> */
[----:B------:R-:W-:-:S05]  /*1520*/  IADD3 R11, P0, PT, R11, 0x1000, RZ ;  /* 0x000010000b0b7810 */ /* 0x000fca0007f1e0ff */
[----:B------:R-:W-:Y:S01]  /*1530*/  IMAD.X R13, RZ, RZ, R13, P0 ;  /* 0x000000ffff0d7224 */ /* 0x000fe200000e060d */
[----:B------:R-:W-:-:S04]  /*1540*/  ISETP.GT.U32.AND P0, PT, R11, R9, PT ;  /* 0x000000090b00720c */ /* 0x000fc80003f04070 */
[----:B------:R-:W-:-:S13]  /*1550*/  ISETP.GT.U32.AND.EX P0, PT, R13, R12, PT, P0 ;  /* 0x0000000c0d00720c */ /* 0x000fda0003f04100 */
[----:B------:R-:W-:Y:S05]  /*1560*/  @!P0 BRA `(.L_x_105) ;  /* 0xfffffffc004c8947 */ /* 0x000fea000383ffff */
.L_x_103:
[CC--:B------:R-:W-:Y:S01]  /*1570*/  IADD3 R3, PT, PT, -R11.reuse, R4.reuse, RZ ;  /* 0x000000040b037210 */ /* 0x0c0fe20007ffe1ff */
[----:B------:R-:W-:Y:S01]  /*1580*/  BSSY.RECONVERGENT B1, `(.L_x_104) ;  /* 0x0000080000017945 */ /* 0x000fe20003800200 */
[----:B------:R-:W-:Y:S02]  /*1590*/  ISETP.GE.U32.AND P1, PT, R11, R4, PT ;  /* 0x000000040b00720c */ /* 0x000fe40003f26070 */
[----:B------:R-:W-:-:S04]  /*15a0*/  ISETP.GE.AND P0, PT, R8, R3, PT ;  /* 0x000000030800720c */ /* 0x000fc80003f06270 */
[----:B------:R-:W-:-:S13]  /*15b0*/  ISETP.GE.U32.OR.EX P0, PT, R13, R0, P0, P1 ;  /* 0x000000000d00720c */ /* 0x000fda0000706510 */
[----:B------:R-:W-:Y:S05]  /*15c0*/  @P0 BRA `(.L_x_106) ;  /* 0x0000000400ec0947 */ /* 0x000fea0003800000 */
[----:B------:R-:W-:Y:S01]  /*15d0*/  LOP3.LUT R0, RZ, R8, RZ, 0x33, !PT ;  /* 0x00000008ff007212 */ /* 0x000fe200078e33ff */
[----:B------:R-:W-:Y:S03]  /*15e0*/  BSSY.RECONVERGENT B2, `(.L_x_107) ;  /* 0x0000038000027945 */ /* 0x000fe60003800200 */
[----:B------:R-:W-:-:S04]  /*15f0*/  IADD3 R0, PT, PT, -R11, R4, R0 ;  /* 0x000000040b007210 */ /* 0x000fc80007ffe100 */
[C---:B------:R-:W-:Y:S02]  /*1600*/  ISETP.GE.U32.AND P1, PT, R0.reuse, 0xf00, PT ;  /* 0x00000f000000780c */ /* 0x040fe40003f26070 */
[----:B------:R-:W-:Y:S02]  /*1610*/  LEA.HI R4, R0, 0x1, RZ, 0x18 ;  /* 0x0000000100047811 */ /* 0x000fe400078fc0ff */
[----:B------:R-:W-:Y:S02]  /*1620*/  MOV R0, R8 ;  /* 0x0000000800007202 */ /* 0x000fe40000000f00 */
[----:B------:R-:W-:-:S04]  /*1630*/  LOP3.LUT R24, R4, 0xf, RZ, 0xc0, !PT ;  /* 0x0000000f04187812 */ /* 0x000fc800078ec0ff */
[----:B------:R-:W-:-:S03]  /*1640*/  ISETP.NE.AND P0, PT, R24, RZ, PT ;  /* 0x000000ff1800720c */ /* 0x000fc60003f05270 */
[----:B------:R-:W-:Y:S10]  /*1650*/  @!P1 BRA `(.L_x_108) ;  /* 0x0000000000c09947 */ /* 0x000ff40003800000 */
[----:B------:R-:W0:Y:S01]  /*1660*/  LDCU.64 UR4, c[0x0][0x380] ;  /* 0x00007000ff0477ac */ /* 0x000e220008000a00 */
[----:B------:R-:W-:Y:S02]  /*1670*/  IADD3 R3, P1, PT, R8, R11, RZ ;  /* 0x0000000b08037210 */ /* 0x000fe40007f3e0ff */
[----:B------:R-:W-:-:S03]  /*1680*/  LOP3.LUT R9, R4, 0x1fffff0, RZ, 0xc0, !PT ;  /* 0x01fffff004097812 */ /* 0x000fc600078ec0ff */
[----:B------:R-:W-:Y:S01]  /*1690*/  IMAD.X R0, RZ, RZ, R13, P1 ;  /* 0x000000ffff007224 */ /* 0x000fe200008e060d */
[----:B------:R-:W-:Y:S02]  /*16a0*/  IADD3 R9, PT, PT, -R9, RZ, RZ ;  /* 0x000000ff09097210 */ /* 0x000fe40007ffe1ff */
[----:B0-----:R-:W-:-:S04]  /*16b0*/  LEA R2, P2, R3, UR4, 0x2 ;  /* 0x0000000403027c11 */ /* 0x001fc8000f8410ff */
[----:B------:R-:W-:Y:S02]  /*16c0*/  IADD3 R2, P1, PT, R2, 0x2000, RZ ;  /* 0x0000200002027810 */ /* 0x000fe40007f3e0ff */
[----:B------:R-:W-:Y:S02]  /*16d0*/  LEA.HI.X R3, R3, UR5, R0, 0x2, P2 ;  /* 0x0000000503037c11 */ /* 0x000fe400090f1400 */
[----:B------:R-:W-:-:S03]  /*16e0*/  MOV R0, R8 ;  /* 0x0000000800007202 */ /* 0x000fc60000000f00 */
[----:B------:R-:W-:-:S07]  /*16f0*/  IMAD.X R3, RZ, RZ, R3, P1 ;  /* 0x000000ffff037224 */ /* 0x000fce00008e0603 */
.L_x_109:
        /* <DEDUP_REMOVED lines=16> */
[----:B------:R-:W-:Y:S01]  /*1800*/  IADD3 R9, PT, PT, R9, 0x10, RZ ;  /* 0x0000001009097810 */ /* 0x000fe20007ffe0ff */
[----:B------:R-:W-:-:S03]  /*1810*/  VIADD R0, R0, 0x1000 ;  /* 0x0000100000007836 */ /* 0x000fc60000000000 */
[----:B------:R-:W-:Y:S02]  /*1820*/  ISETP.NE.AND P1, PT, R9, RZ, PT ;  /* 0x000000ff0900720c */ /* 0x000fe40003f25270 */
[----:B0-----:R-:W-:-:S04]  /*1830*/  IADD3 R2, P2, PT, R2, 0x4000, RZ ;  /* 0x0000400002027810 */ /* 0x001fc80007f5e0ff */
[----:B------:R-:W-:Y:S01]  /*1840*/  IADD3.X R3, PT, PT, RZ, R3, RZ, P2, !PT ;  /* 0x00000003ff037210 */ /* 0x000fe200017fe4ff */
        /* <DEDUP_REMOVED lines=17> */
.L_x_108:
[----:B------:R-:W-:Y:S05]  /*1960*/  BSYNC.RECONVERGENT B2 ;  /* 0x0000000000027941 */ /* 0x000fea0003800200 */
.L_x_107:
[----:B------:R-:W-:Y:S05]  /*1970*/  @!P0 BRA `(.L_x_106) ;  /* 0x0000000400008947 */ /* 0x000fea0003800000 */
[----:B------:R-:W-:Y:S01]  /*1980*/  ISETP.GE.U32.AND P0, PT, R24, 0x8, PT ;  /* 0x000000081800780c */ /* 0x000fe20003f06070 */
[----:B------:R-:W-:Y:S01]  /*1990*/  BSSY.RECONVERGENT B2, `(.L_x_110) ;  /* 0x000001a000027945 */ /* 0x000fe20003800200 */
[----:B------:R-:W-:-:S04]  /*19a0*/  LOP3.LUT R7, R4, 0x7, RZ, 0xc0, !PT ;  /* 0x0000000704077812 */ /* 0x000fc800078ec0ff */
[----:B------:R-:W-:-:S07]  /*19b0*/  ISETP.NE.AND P1, PT, R7, RZ, PT ;  /* 0x000000ff0700720c */ /* 0x000fce0003f25270 */
[----:B------:R-:W-:Y:S06]  /*19c0*/  @!P0 BRA `(.L_x_111) ;  /* 0x0000000000588947 */ /* 0x000fec0003800000 */
[----:B------:R-:W0:Y:S01]  /*19d0*/  LDCU.64 UR4, c[0x0][0x380] ;  /* 0x00007000ff0477ac */ /* 0x000e220008000a00 */
[----:B------:R-:W-:-:S04]  /*19e0*/  IADD3 R3, P0, PT, R0, R11, RZ ;  /* 0x0000000b00037210 */ /* 0x000fc80007f1e0ff */
[----:B------:R-:W-:Y:S02]  /*19f0*/  IADD3.X R6, PT, PT, RZ, R13, RZ, P0, !PT ;  /* 0x0000000dff067210 */ /* 0x000fe400007fe4ff */
[----:B0-----:R-:W-:-:S04]  /*1a00*/  LEA R2, P0, R3, UR4, 0x2 ;  /* 0x0000000403027c11 */ /* 0x001fc8000f8010ff */
        /* <DEDUP_REMOVED lines=9> */
[----:B------:R-:W-:Y:S01]  /*1aa0*/  IADD3 R0, PT, PT, R0, 0x800, RZ ;  /* 0x0000080000007810 */ /* 0x000fe20007ffe0ff */
        /* <DEDUP_REMOVED lines=8> */
.L_x_111:
[----:B------:R-:W-:Y:S05]  /*1b30*/  BSYNC.RECONVERGENT B2 ;  /* 0x0000000000027941 */ /* 0x000fea0003800200 */
.L_x_110:
[----:B------:R-:W-:Y:S05]  /*1b40*/  @!P1 BRA `(.L_x_106) ;  /* 0x00000000008c9947 */ /* 0x000fea0003800000 */
[----:B------:R-:W-:Y:S01]  /*1b50*/  ISETP.GE.U32.AND P0, PT, R7, 0x4, PT ;  /* 0x000000040700780c */ /* 0x000fe20003f06070 */
[----:B------:R-:W-:Y:S01]  /*1b60*/  BSSY.RECONVERGENT B2, `(.L_x_112) ;  /* 0x0000012000027945 */ /* 0x000fe20003800200 */
[----:B------:R-:W-:-:S04]  /*1b70*/  LOP3.LUT R6, R4, 0x3, RZ, 0xc0, !PT ;  /* 0x0000000304067812 */ /* 0x000fc800078ec0ff */
[----:B------:R-:W-:-:S07]  /*1b80*/  ISETP.NE.AND P1, PT, R6, RZ, PT ;  /* 0x000000ff0600720c */ /* 0x000fce0003f25270 */
[----:B------:R-:W-:Y:S06]  /*1b90*/  @!P0 BRA `(.L_x_113) ;  /* 0x0000000000388947 */ /* 0x000fec0003800000 */
[----:B------:R-:W0:Y:S01]  /*1ba0*/  LDCU.64 UR4, c[0x0][0x380] ;  /* 0x00007000ff0477ac */ /* 0x000e220008000a00 */
[----:B------:R-:W-:-:S05]  /*1bb0*/  IADD3 R3, P0, PT, R0, R11, RZ ;  /* 0x0000000b00037210 */ /* 0x000fca0007f1e0ff */
[----:B------:R-:W-:Y:S01]  /*1bc0*/  IMAD.X R4, RZ, RZ, R13, P0 ;  /* 0x000000ffff047224 */ /* 0x000fe200000e060d */
[----:B0-----:R-:W-:-:S04]  /*1bd0*/  LEA R2, P0, R3, UR4, 0x2 ;  /* 0x0000000403027c11 */ /* 0x001fc8000f8010ff */
[----:B------:R-:W-:-:S05]  /*1be0*/  LEA.HI.X R3, R3, UR5, R4, 0x2, P0 ;  /* 0x0000000503037c11 */ /* 0x000fca00080f1404 */
[----:B------:R-:W2:Y:S04]  /*1bf0*/  LDG.E R5, desc[UR6][R2.64] ;  /* 0x0000000602057981 */ /* 0x000ea8000c1e1900 */
[----:B------:R-:W3:Y:S04]  /*1c00*/  LDG.E R4, desc[UR6][R2.64+0x400] ;  /* 0x0004000602047981 */ /* 0x000ee8000c1e1900 */
[----:B------:R-:W4:Y:S04]  /*1c10*/  LDG.E R7, desc[UR6][R2.64+0x800] ;  /* 0x0008000602077981 */ /* 0x000f28000c1e1900 */
[----:B------:R-:W5:Y:S01]  /*1c20*/  LDG.E R9, desc[UR6][R2.64+0xc00] ;  /* 0x000c000602097981 */ /* 0x000f62000c1e1900 */
[----:B------:R-:W-:Y:S01]  /*1c30*/  IADD3 R0, PT, PT, R0, 0x400, RZ ;  /* 0x0000040000007810 */ /* 0x000fe20007ffe0ff */
[----:B--2---:R-:W-:-:S04]  /*1c40*/  FADD R5, R10, R5 ;  /* 0x000000050a057221 */ /* 0x004fc80000000000 */
[----:B---3--:R-:W-:-:S04]  /*1c50*/  FADD R4, R5, R4 ;  /* 0x0000000405047221 */ /* 0x008fc80000000000 */
[----:B----4-:R-:W-:-:S04]  /*1c60*/  FADD R4, R4, R7 ;  /* 0x0000000704047221 */ /* 0x010fc80000000000 */
[----:B-----5:R-:W-:-:S07]  /*1c70*/  FADD R10, R4, R9 ;  /* 0x00000009040a7221 */ /* 0x020fce0000000000 */
.L_x_113:
[----:B------:R-:W-:Y:S05]  /*1c80*/  BSYNC.RECONVERGENT B2 ;  /* 0x0000000000027941 */ /* 0x000fea0003800200 */
.L_x_112:
[----:B------:R-:W-:Y:S05]  /*1c90*/  @!P1 BRA `(.L_x_106) ;  /* 0x0000000000389947 */ /* 0x000fea0003800000 */
[----:B------:R-:W0:Y:S01]  /*1ca0*/  LDCU.64 UR4, c[0x0][0x380] ;  /* 0x00007000ff0477ac */ /* 0x000e220008000a00 */
[----:B------:R-:W-:Y:S01]  /*1cb0*/  IADD3 R5, P0, PT, R0, R11, RZ ;  /* 0x0000000b00057210 */ /* 0x000fe20007f1e0ff */
[----:B------:R-:W-:-:S03]  /*1cc0*/  IMAD.MOV R0, RZ, RZ, -R6 ;  /* 0x000000ffff007224 */ /* 0x000fc600078e0a06 */
[----:B------:R-:W-:Y:S02]  /*1cd0*/  IADD3.X R4, PT, PT, RZ, R13, RZ, P0, !PT ;  /* 0x0000000dff047210 */ /* 0x000fe400007fe4ff */
[----:B0-----:R-:W-:-:S04]  /*1ce0*/  LEA R2, P1, R5, UR4, 0x2 ;  /* 0x0000000405027c11 */ /* 0x001fc8000f8210ff */
[----:B------:R-:W-:-:S09]  /*1cf0*/  LEA.HI.X R5, R5, UR5, R4, 0x2, P1 ;  /* 0x0000000505057c11 */ /* 0x000fd200088f1404 */
.L_x_114:
[----:B------:R-:W-:-:S06]  /*1d00*/  MOV R3, R5 ;  /* 0x0000000500037202 */ /* 0x000fcc0000000f00 */
[----:B------:R0:W2:Y:S01]  /*1d10*/  LDG.E R3, desc[UR6][R2.64] ;  /* 0x0000000602037981 */ /* 0x0000a2000c1e1900 */
[----:B------:R-:W-:-:S04]  /*1d20*/  IADD3 R0, PT, PT, R0, 0x1, RZ ;  /* 0x0000000100007810 */ /* 0x000fc80007ffe0ff */
[----:B------:R-:W-:Y:S02]  /*1d30*/  ISETP.NE.AND P0, PT, R0, RZ, PT ;  /* 0x000000ff0000720c */ /* 0x000fe40003f05270 */
[----:B0-----:R-:W-:-:S05]  /*1d40*/  IADD3 R2, P1, PT, R2, 0x400, RZ ;  /* 0x0000040002027810 */ /* 0x001fca0007f3e0ff */
[----:B------:R-:W-:Y:S02]  /*1d50*/  IMAD.X R5, RZ, RZ, R5, P1 ;  /* 0x000000ffff057224 */ /* 0x000fe400008e0605 */
[----:B--2---:R-:W-:-:S04]  /*1d60*/  FADD R10, R3, R10 ;  /* 0x0000000a030a7221 */ /* 0x004fc80000000000 */
[----:B------:R-:W-:Y:S05]  /*1d70*/  @P0 BRA `(.L_x_114) ;  /* 0xfffffffc00e00947 */ /* 0x000fea000383ffff */
.L_x_106:
[----:B------:R-:W-:Y:S05]  /*1d80*/  BSYNC.RECONVERGENT B1 ;  /* 0x0000000000017941 */ /* 0x000fea0003800200 */
.L_x_104:
[----:B------:R-:W0:Y:S01]  /*1d90*/  S2R R6, SR_LANEID ;  /* 0x0000000000067919 */ /* 0x000e220000000000 */
[----:B------:R-:W-:Y:S02]  /*1da0*/  MOV R3, R10 ;  /* 0x0000000a00037202 */ /* 0x000fe40000000f00 */
[----:B------:R-:W-:-:S03]  /*1db0*/  ISETP.NE.AND P5, PT, R8, RZ, PT ;  /* 0x000000ff0800720c */ /* 0x000fc60003fa5270 */
        /* <DEDUP_REMOVED lines=39> */
.L_x_102:
[----:B------:R-:W-:Y:S05]  /*2030*/  BSYNC.RECONVERGENT B0 ;  /* 0x0000000000007941 */ /* 0x000fea0003800200 */
.L_x_87:
[----:B------:R-:W-:Y:S05]  /*2040*/  @P5 EXIT ;  /* 0x000000000000594d */ /* 0x000fea0003800000 */
[----:B01----:R-:W0:Y:S01]  /*2050*/  LDC.64 R2, c[0x0][0x388] ;  /* 0x0000e200ff027b82 */ /* 0x003e220000000a00 */
[----:B------:R-:W2:Y:S02]  /*2060*/  LDCU UR4, c[0x0][0x39c] ;  /* 0x00007380ff0477ac */ /* 0x000ea40008000800 */
[----:B--2---:R-:W-:-:S05]  /*2070*/  FADD R5, R8, UR4 ;  /* 0x0000000408057e21 */ /* 0x004fca0008000000 */
[----:B0-----:R-:W-:Y:S01]  /*2080*/  STG.E desc[UR6][R2.64], R5 ;  /* 0x0000000502007986 */ /* 0x001fe2000c101906 */
[----:B------:R-:W-:Y:S05]  /*2090*/  EXIT ;  /* 0x000000000000794d */ /* 0x000fea0003800000 */
.L_x_115:
        /* <DEDUP_REMOVED lines=14> */
.L_x_278:


//--------------------- .text._ZN3cub18CUB_300001_SM_10006detail6reduce28DeviceReduceSingleTileKernelINS2_10policy_hubIfjN4cuda3std3__44plusIfEEE10Policy1000EPfSC_iS9_ffNS7_10__identityEEEvT0_T1_T2_T3_T4_T6_ --------------------------
	.section	.text._ZN3cub18CUB_300001_SM_10006detail6reduce28DeviceReduceSingleTileKernelINS2_10policy_hubIfjN4cuda3std3__44plusIfEEE10Policy1000EPfSC_iS9_ffNS7_10__identityEEEvT0_T1_T2_T3_T4_T6_,"ax",@progbits
	.align	128
        .global         _ZN3cub18CUB_300001_SM_10006detail6reduce28DeviceReduceSingleTileKernelINS2_10policy_hubIfjN4cuda3std3__44plusIfEEE10Policy1000EPfSC_iS9_ffNS7_10__identityEEEvT0_T1_T2_T3_T4_T6_
        .type           _ZN3cub18CUB_300001_SM_10006detail6reduce28DeviceReduceSingleTileKernelINS2_10policy_hubIfjN4cuda3std3__44plusIfEEE10Policy1000EPfSC_iS9_ffNS7_10__identityEEEvT0_T1_T2_T3_T4_T6_,@function
        .size           _ZN3cub18CUB_300001_SM_10006detail6reduce28DeviceReduceSingleTileKernelINS2_10policy_hubIfjN4cuda3std3__44plusIfEEE10Policy1000EPfSC_iS9_ffNS7_10__identityEEEvT0_T1_T2_T3_T4_T6_,(.L_x_279 - _ZN3cub18CUB_300001_SM_10006detail6reduce28DeviceReduceSingleTileKernelINS2_10policy_hubIfjN4cuda3std3__44plusIfEEE10Policy1000EPfSC_iS9_ffNS7_10__identityEEEvT0_T1_T2_T3_T4_T6_)
        .other          _ZN3cub18CUB_300001_SM_10006detail6reduce28DeviceReduceSingleTileKernelINS2_10policy_hubIfjN4cuda3std3__44plusIfEEE10Policy1000EPfSC_iS9_ffNS7_10__identityEEEvT0_T1_T2_T3_T4_T6_,@"STO_CUDA_ENTRY STV_DEFAULT"
_ZN3cub18CUB_300001_SM_10006detail6reduce28DeviceReduceSingleTileKernelINS2_10policy_hubIfjN4cuda3std3__44plusIfEEE10Policy1000EPfSC_iS9_ffNS7_10__identityEEEvT0_T1_T2_T3_T4_T6_:
.text._ZN3cub18CUB_300001_SM_10006detail6reduce28DeviceReduceSingleTileKernelINS2_10policy_hubIfjN4cuda3std3__44plusIfEEE10Policy1000EPfSC_iS9_ffNS7_10__identityEEEvT0_T1_T2_T3_T4_T6_:
        /* <DEDUP_REMOVED lines=13> */
.L_x_116:
        /* <DEDUP_REMOVED lines=16> */
.L_x_121:
[----:B------:R-:W-:Y:S05]  /*01d0*/  BSYNC.RECONVERGENT B1 ;  /* 0x0000000000017941 */ /* 0x000fea0003800200 */
.L_x_120:
        /* <DEDUP_REMOVED lines=16> */
.L_x_126:
        /* <DEDUP_REMOVED lines=9> */
.L_x_125:
[----:B------:R-:W-:Y:S05]  /*0370*/  BSYNC.RECONVERGENT B2 ;  /* 0x0000000000027941 */ /* 0x000fea0003800200 */
.L_x_124:
        /* <DEDUP_REMOVED lines=8> */
.L_x_129:
        /* <DEDUP_REMOVED lines=43> */
.L_x_128:
[----:B------:R-:W-:Y:S05]  /*06b0*/  BSYNC.RECONVERGENT B2 ;  /* 0x0000000000027941 */ /* 0x000fea0003800200 */
.L_x_127:
        /* <DEDUP_REMOVED lines=26> */
.L_x_131:
[----:B------:R-:W-:Y:S05]  /*0860*/  BSYNC.RECONVERGENT B2 ;  /* 0x0000000000027941 */ /* 0x000fea0003800200 */
.L_x_130:
        /* <DEDUP_REMOVED lines=12> */
.L_x_123:
[----:B------:R-:W-:Y:S05]  /*0930*/  BSYNC.RECONVERGENT B1 ;  /* 0x0000000000017941 */ /* 0x000fea0003800200 */
.L_x_122:
        /* <DEDUP_REMOVED lines=10> */
[----:B------:R-:W1:Y:S06]  /*09e0*/  SHFL.DOWN PT, R3, R0, 0x2, 0x1f ;  /* 0x08401f0000037f89 */ /* 0x000e6c00000e0000 */
[----:B------:R-:W2:Y:S01]  /*09f0*/  @!P1 S2R R6, SR_CgaCtaId ;  /* 0x0000000000069919 */ /* 0x000ea20000008800 */
[----:B0-----:R-:W-:Y:S02]  /*0a00*/  @!P1 MOV R5, 0x400 ;  /* 0x0000040000059802 */ /* 0x001fe40000000f00 */
[----:B------:R-:W-:-:S04]  /*0a10*/  @!P1 SHF.R.U32.HI R4, RZ, 0x3, R2 ;  /* 0x00000003ff049819 */ /* 0x000fc80000011602 */
[----:B------:R-:W-:Y:S01]  /*0a20*/  @!P1 LOP3.LUT R4, R4, 0x7c, RZ, 0xc0, !PT ;  /* 0x0000007c04049812 */ /* 0x000fe200078ec0ff */
[----:B-1----:R-:W-:Y:S01]  /*0a30*/  @!P0 FADD R0, R0, R3 ;  /* 0x0000000300008221 */ /* 0x002fe20000000000 */
[----:B------:R-:W-:-:S04]  /*0a40*/  ISETP.GT.AND P0, PT, R8, 0x1b, PT ;  /* 0x0000001b0800780c */ /* 0x000fc80003f04270 */
[----:B------:R-:W0:Y:S01]  /*0a50*/  SHFL.DOWN PT, R3, R0, 0x4, 0x1f ;  /* 0x08801f0000037f89 */ /* 0x000e2200000e0000 */
[----:B--2---:R-:W-:-:S04]  /*0a60*/  @!P1 LEA R5, R6, R5, 0x18 ;  /* 0x0000000506059211 */ /* 0x004fc800078ec0ff */
        /* <DEDUP_REMOVED lines=16> */
[----:B0-----:R-:W0:Y:S04]  /*0b70*/  LDS.128 R4, [UR4+0x10] ;  /* 0x00001004ff047984 */ /* 0x001e280008000c00 */
[----:B------:R-:W1:Y:S04]  /*0b80*/  LDS.128 R12, [UR4+0x20] ;  /* 0x00002004ff0c7984 */ /* 0x000e680008000c00 */
[----:B------:R-:W2:Y:S04]  /*0b90*/  LDS.128 R8, [UR4+0x30] ;  /* 0x00003004ff087984 */ /* 0x000ea80008000c00 */
[----:B------:R-:W3:Y:S01]  /*0ba0*/  LDS.128 R16, [UR4+0x40] ;  /* 0x00004004ff107984 */ /* 0x000ee20008000c00 */
[----:B0-----:R-:W-:-:S04]  /*0bb0*/  FADD R5, R0, R5 ;  /* 0x0000000500057221 */ /* 0x001fc80000000000 */
[----:B------:R-:W-:-:S04]  /*0bc0*/  FADD R6, R5, R6 ;  /* 0x0000000605067221 */ /* 0x000fc80000000000 */
[----:B------:R-:W-:-:S04]  /*0bd0*/  FADD R7, R6, R7 ;  /* 0x0000000706077221 */ /* 0x000fc80000000000 */
[----:B-1----:R-:W-:-:S04]  /*0be0*/  FADD R12, R7, R12 ;  /* 0x0000000c070c7221 */ /* 0x002fc80000000000 */
[----:B------:R-:W-:-:S04]  /*0bf0*/  FADD R13, R12, R13 ;  /* 0x0000000d0c0d7221 */ /* 0x000fc80000000000 */
[----:B------:R-:W-:-:S04]  /*0c00*/  FADD R14, R13, R14 ;  /* 0x0000000e0d0e7221 */ /* 0x000fc80000000000 */
[----:B------:R-:W-:-:S04]  /*0c10*/  FADD R15, R14, R15 ;  /* 0x0000000f0e0f7221 */ /* 0x000fc80000000000 */
[----:B--2---:R-:W-:-:S04]  /*0c20*/  FADD R8, R15, R8 ;  /* 0x000000080f087221 */ /* 0x004fc80000000000 */
[----:B------:R-:W-:-:S04]  /*0c30*/  FADD R9, R8, R9 ;  /* 0x0000000908097221 */ /* 0x000fc80000000000 */
[----:B------:R-:W-:-:S04]  /*0c40*/  FADD R10, R9, R10 ;  /* 0x0000000a090a7221 */ /* 0x000fc80000000000 */
[----:B------:R-:W-:-:S04]  /*0c50*/  FADD R11, R10, R11 ;  /* 0x0000000b0a0b7221 */ /* 0x000fc80000000000 */
[----:B---3--:R-:W-:-:S04]  /*0c60*/  FADD R16, R11, R16 ;  /* 0x000000100b107221 */ /* 0x008fc80000000000 */
[----:B------:R-:W-:-:S04]  /*0c70*/  FADD R17, R16, R17 ;  /* 0x0000001110117221 */ /* 0x000fc80000000000 */
[----:B------:R-:W-:-:S04]  /*0c80*/  FADD R18, R17, R18 ;  /* 0x0000001211127221 */ /* 0x000fc80000000000 */
[----:B------:R-:W-:Y:S01]  /*0c90*/  FADD R0, R18, R19 ;  /* 0x0000001312007221 */ /* 0x000fe20000000000 */
[----:B------:R-:W-:Y:S06]  /*0ca0*/  BRA `(.L_x_133) ;  /* 0x0000003400707947 */ /* 0x000fec0003800000 */
.L_x_132:
        /* <DEDUP_REMOVED lines=23> */
[-C--:B------:R-:W-:Y:S02]  /*0e20*/  ISETP.GT.AND P0, PT, R5, R4.reuse, PT ;  /* 0x000000040500720c */ /* 0x080fe40003f04270 */
[----:B------:R-:W-:Y:S02]  /*0e30*/  IADD3 R5, PT, PT, R9, 0x10, RZ ;  /* 0x0000001009057810 */ /* 0x000fe40007ffe0ff */
        /* <DEDUP_REMOVED lines=20> */
[----:B------:R-:W0:Y:S04]  /*0f80*/  LDS.128 R16, [UR4+0x10] ;  /* 0x00001004ff107984 */ /* 0x000e280008000c00 */
[----:B----4-:R-:W1:Y:S04]  /*0f90*/  LDS.128 R4, [UR4+0x20] ;  /* 0x00002004ff047984 */ /* 0x010e680008000c00 */
[----:B------:R-:W2:Y:S04]  /*0fa0*/  LDS.128 R8, [UR4+0x30] ;  /* 0x00003004ff087984 */ /* 0x000ea80008000c00 */
[----:B------:R-:W3:Y:S01]  /*0fb0*/  LDS.128 R12, [UR4+0x40] ;  /* 0x00004004ff0c7984 */ /* 0x000ee20008000c00 */
[----:B0-----:R-:W-:Y:S01]  /*0fc0*/  @P2 FADD R0, R0, R17 ;  /* 0x0000001100002221 */ /* 0x001fe20000000000 */
[----:B------:R-:W-:-:S03]  /*0fd0*/  ISETP.GT.AND P2, PT, R3, 0x80, PT ;  /* 0x000000800300780c */ /* 0x000fc60003f44270 */
[----:B------:R-:W-:Y:S01]  /*0fe0*/  @P3 FADD R0, R0, R18 ;  /* 0x0000001200003221 */ /* 0x000fe20000000000 */
[----:B------:R-:W-:-:S03]  /*0ff0*/  ISETP.GT.AND P3, PT, R3, 0xa0, PT ;  /* 0x000000a00300780c */ /* 0x000fc60003f64270 */
[----:B------:R-:W-:Y:S01]  /*1000*/  @P1 FADD R0, R0, R19 ;  /* 0x0000001300001221 */ /* 0x000fe20000000000 */
[----:B------:R-:W-:-:S05]  /*1010*/  ISETP.GT.AND P1, PT, R3, 0xe0, PT ;  /* 0x000000e00300780c */ /* 0x000fca0003f24270 */
[----:B-1----:R-:W-:Y:S01]  /*1020*/  @P2 FADD R0, R0, R4 ;  /* 0x0000000400002221 */ /* 0x002fe20000000000 */
[----:B------:R-:W-:-:S03]  /*1030*/  ISETP.GT.AND P2, PT, R3, 0x100, PT ;  /* 0x000001000300780c */ /* 0x000fc60003f44270 */
[----:B------:R-:W-:Y:S01]  /*1040*/  @P3 FADD R0, R0, R5 ;  /* 0x0000000500003221 */ /* 0x000fe20000000000 */
[----:B------:R-:W-:-:S03]  /*1050*/  ISETP.GT.AND P3, PT, R3, 0x120, PT ;  /* 0x000001200300780c */ /* 0x000fc60003f64270 */
[----:B------:R-:W-:Y:S01]  /*1060*/  @P4 FADD R0, R0, R6 ;  /* 0x0000000600004221 */ /* 0x000fe20000000000 */
[----:B------:R-:W-:-:S03]  /*1070*/  ISETP.GT.AND P4, PT, R3, 0x140, PT ;  /* 0x000001400300780c */ /* 0x000fc60003f84270 */
[----:B------:R-:W-:Y:S01]  /*1080*/  @P1 FADD R0, R0, R7 ;  /* 0x0000000700001221 */ /* 0x000fe20000000000 */
[----:B------:R-:W-:-:S03]  /*1090*/  ISETP.GT.AND P1, PT, R3, 0x160, PT ;  /* 0x000001600300780c */ /* 0x000fc60003f24270 */
[----:B--2---:R-:W-:Y:S01]  /*10a0*/  @P2 FADD R0, R0, R8 ;  /* 0x0000000800002221 */ /* 0x004fe20000000000 */
[----:B------:R-:W-:-:S03]  /*10b0*/  ISETP.GT.AND P2, PT, R3, 0x180, PT ;  /* 0x000001800300780c */ /* 0x000fc60003f44270 */
[----:B------:R-:W-:Y:S01]  /*10c0*/  @P3 FADD R0, R0, R9 ;  /* 0x0000000900003221 */ /* 0x000fe20000000000 */
[----:B------:R-:W-:-:S03]  /*10d0*/  ISETP.GT.AND P3, PT, R3, 0x1a0, PT ;  /* 0x000001a00300780c */ /* 0x000fc60003f64270 */
[----:B------:R-:W-:Y:S01]  /*10e0*/  @P4 FADD R0, R0, R10 ;  /* 0x0000000a00004221 */ /* 0x000fe20000000000 */
[----:B------:R-:W-:-:S03]  /*10f0*/  ISETP.GT.AND P4, PT, R3, 0x1c0, PT ;  /* 0x000001c00300780c */ /* 0x000fc60003f84270 */
[----:B------:R-:W-:Y:S01]  /*1100*/  @P1 FADD R0, R0, R11 ;  /* 0x0000000b00001221 */ /* 0x000fe20000000000 */
[----:B------:R-:W-:-:S03]  /*1110*/  ISETP.GT.AND P1, PT, R3, 0x1e0, PT ;  /* 0x000001e00300780c */ /* 0x000fc60003f24270 */
[----:B---3--:R-:W-:-:S04]  /*1120*/  @P2 FADD R0, R0, R12 ;  /* 0x0000000c00002221 */ /* 0x008fc80000000000 */
[----:B------:R-:W-:-:S04]  /*1130*/  @P3 FADD R0, R0, R13 ;  /* 0x0000000d00003221 */ /* 0x000fc80000000000 */
[----:B------:R-:W-:-:S04]  /*1140*/  @P4 FADD R0, R0, R14 ;  /* 0x0000000e00004221 */ /* 0x000fc80000000000 */
[----:B------:R-:W-:Y:S01]  /*1150*/  @P1 FADD R0, R0, R15 ;  /* 0x0000000f00001221 */ /* 0x000fe20000000000 */
[----:B------:R-:W-:Y:S06]  /*1160*/  BRA `(.L_x_133) ;  /* 0x0000003000407947 */ /* 0x000fec0003800000 */
.L_x_119:
[----:B------:R-:W0:Y:S01]  /*1170*/  S2R R2, SR_TID.X ;  /* 0x0000000000027919 */ /* 0x000e220000002100 */
[----:B------:R-:W1:Y:S01]  /*1180*/  LDC.64 R4, c[0x0][0x380] ;  /* 0x0000e000ff047b82 */ /* 0x000e620000000a00 */
[----:B0-----:R-:W-:-:S05]  /*1190*/  SHF.L.U32 R7, R2, 0x1, RZ ;  /* 0x0000000102077819 */ /* 0x001fca00000006ff */
[----:B-1----:R-:W-:-:S05]  /*11a0*/  IMAD.WIDE.U32 R4, R7, 0x4, R4 ;  /* 0x0000000407047825 */ /* 0x002fca00078e0004 */
[----:B------:R-:W2:Y:S04]  /*11b0*/  LDG.E.64.CONSTANT R14, desc[UR6][R4.64] ;  /* 0x00000006040e7981 */ /* 0x000ea8000c1e9b00 */
[----:B------:R-:W3:Y:S04]  /*11c0*/  LDG.E.64.CONSTANT R16, desc[UR6][R4.64+0x1000] ;  /* 0x0010000604107981 */ /* 0x000ee8000c1e9b00 */
[----:B------:R-:W4:Y:S04]  /*11d0*/  LDG.E.64.CONSTANT R18, desc[UR6][R4.64+0x2000] ;  /* 0x0020000604127981 */ /* 0x000f28000c1e9b00 */
[----:B------:R-:W5:Y:S04]  /*11e0*/  LDG.E.64.CONSTANT R20, desc[UR6][R4.64+0x3000] ;  /* 0x0030000604147981 */ /* 0x000f68000c1e9b00 */
[----:B------:R-:W5:Y:S04]  /*11f0*/  LDG.E.64.CONSTANT R12, desc[UR6][R4.64+0x4000] ;  /* 0x00400006040c7981 */ /* 0x000f68000c1e9b00 */
[----:B------:R-:W5:Y:S04]  /*1200*/  LDG.E.64.CONSTANT R10, desc[UR6][R4.64+0x5000] ;  /* 0x00500006040a7981 */ /* 0x000f68000c1e9b00 */
[----:B------:R-:W5:Y:S04]  /*1210*/  LDG.E.64.CONSTANT R6, desc[UR6][R4.64+0x6000] ;  /* 0x0060000604067981 */ /* 0x000f68000c1e9b00 */
[----:B------:R-:W5:Y:S01]  /*1220*/  LDG.E.64.CONSTANT R8, desc[UR6][R4.64+0x7000] ;  /* 0x0070000604087981 */ /* 0x000f62000c1e9b00 */
[----:B------:R-:W-:Y:S01]  /*1230*/  ISETP.GE.U32.AND P0, PT, R3, 0x4000, PT ;  /* 0x000040000300780c */ /* 0x000fe20003f06070 */
[----:B--2---:R-:W-:Y:S01]  /*1240*/  FADD R14, R14, R15 ;  /* 0x0000000f0e0e7221 */ /* 0x004fe20000000000 */
[----:B---3--:R-:W-:Y:S01]  /*1250*/  FADD R17, R16, R17 ;  /* 0x0000001110117221 */ /* 0x008fe20000000000 */
[----:B----4-:R-:W-:-:S03]  /*1260*/  FADD R18, R18, R19 ;  /* 0x0000001312127221 */ /* 0x010fc60000000000 */
[----:B------:R-:W-:Y:S01]  /*1270*/  FADD R14, R14, R17 ;  /* 0x000000110e0e7221 */ /* 0x000fe20000000000 */
[----:B-----5:R-:W-:Y:S01]  /*1280*/  FADD R21, R20, R21 ;  /* 0x0000001514157221 */ /* 0x020fe20000000000 */
[----:B------:R-:W-:Y:S02]  /*1290*/  HFMA2 R20, -RZ, RZ, 0, 0.0078125 ;  /* 0x00002000ff147431 */ /* 0x000fe400000001ff */
[----:B------:R-:W-:Y:S01]  /*12a0*/  FADD R12, R12, R13 ;  /* 0x0000000d0c0c7221 */ /* 0x000fe20000000000 */
[----:B------:R-:W-:Y:S01]  /*12b0*/  FADD R21, R18, R21 ;  /* 0x0000001512157221 */ /* 0x000fe20000000000 */
[----:B------:R-:W-:-:S03]  /*12c0*/  FADD R11, R10, R11 ;  /* 0x0000000b0a0b7221 */ /* 0x000fc60000000000 */
[----:B------:R-:W-:Y:S01]  /*12d0*/  FADD R14, R14, R21 ;  /* 0x000000150e0e7221 */ /* 0x000fe20000000000 */
[----:B------:R-:W-:Y:S01]  /*12e0*/  FADD R6, R6, R7 ;  /* 0x0000000706067221 */ /* 0x000fe20000000000 */
[----:B------:R-:W-:Y:S01]  /*12f0*/  FADD R11, R12, R11 ;  /* 0x0000000b0c0b7221 */ /* 0x000fe20000000000 */
[----:B------:R-:W-:-:S04]  /*1300*/  FADD R9, R8, R9 ;  /* 0x0000000908097221 */ /* 0x000fc80000000000 */
[----:B------:R-:W-:-:S04]  /*1310*/  FADD R6, R6, R9 ;  /* 0x0000000906067221 */ /* 0x000fc80000000000 */
[----:B------:R-:W-:-:S04]  /*1320*/  FADD R11, R11, R6 ;  /* 0x000000060b0b7221 */ /* 0x000fc80000000000 */
[----:B------:R-:W-:Y:S01]  /*1330*/  FADD R0, R14, R11 ;  /* 0x0000000b0e007221 */ /* 0x000fe20000000000 */
[----:B------:R-:W-:Y:S06]  /*1340*/  @!P0 BRA `(.L_x_134) ;  /* 0x00000000008c8947 */ /* 0x000fec0003800000 */
[----:B------:R-:W0:Y:S01]  /*1350*/  LDC R24, c[0x0][0x390] ;  /* 0x0000e400ff187b82 */ /* 0x000e220000000800 */
[----:B------:R-:W-:Y:S02]  /*1360*/  IADD3 R21, PT, PT, R3, -0x2000, RZ ;  /* 0xffffe00003157810 */ /* 0x000fe40007ffe0ff */
[----:B------:R-:W-:-:S07]  /*1370*/  MOV R20, 0x2000 ;  /* 0x0000200000147802 */ /* 0x000fce0000000f00 */
.L_x_136:
[----:B------:R-:W-:-:S05]  /*1380*/  IMAD.WIDE R26, R20, 0x4, R4 ;  /* 0x00000004141a7825 */ /* 0x000fca00078e0204 */
[----:B------:R-:W2:Y:S04]  /*1390*/  LDG.E.64.CONSTANT R14, desc[UR6][R26.64+0x6000] ;  /* 0x006000061a0e7981 */ /* 0x000ea8000c1e9b00 */
[----:B------:R-:W2:Y:S04]  /*13a0*/  LDG.E.64.CONSTANT R6, desc[UR6][R26.64+0x7000] ;  /* 0x007000061a067981 */ /* 0x000ea8000c1e9b00 */
[----:B------:R-:W3:Y:S04]  /*13b0*/  LDG.E.64.CONSTANT R22, desc[UR6][R26.64] ;  /* 0x000000061a167981 */ /* 0x000ee8000c1e9b00 */
[----:B------:R-:W4:Y:S04]  /*13c0*/  LDG.E.64.CONSTANT R18, desc[UR6][R26.64+0x1000] ;  /* 0x001000061a127981 */ /* 0x000f28000c1e9b00 */
[----:B------:R-:W5:Y:S04]  /*13d0*/  LDG.E.64.CONSTANT R16, desc[UR6][R26.64+0x2000] ;  /* 0x002000061a107981 */ /* 0x000f68000c1e9b00 */
[----:B------:R-:W5:Y:S04]  /*13e0*/  LDG.E.64.CONSTANT R12, desc[UR6][R26.64+0x3000] ;  /* 0x003000061a0c7981 */ /* 0x000f68000c1e9b00 */
[----:B------:R-:W5:Y:S04]  /*13f0*/  LDG.E.64.CONSTANT R10, desc[UR6][R26.64+0x4000] ;  /* 0x004000061a0a7981 */ /* 0x000f68000c1e9b00 */
[----:B------:R-:W5:Y:S01]  /*1400*/  LDG.E.64.CONSTANT R8, desc[UR6][R26.64+0x5000] ;  /* 0x005000061a087981 */ /* 0x000f62000c1e9b00 */
[----:B0-----:R-:W-:Y:S01]  /*1410*/  MOV R3, R24 ;  /* 0x0000001800037202 */ /* 0x001fe20000000f00 */
[----:B--2---:R-:W-:-:S03]  /*1420*/  FADD R15, R15, R6 ;  /* 0x000000060f0f7221 */ /* 0x004fc60000000000 */
[----:B------:R-:W-:Y:S01]  /*1430*/  IADD3 R6, PT, PT, -R20, R3, RZ ;  /* 0x0000000314067210 */ /* 0x000fe20007ffe1ff */
[----:B---3--:R-:W-:-:S03]  /*1440*/  FADD R0, R22, R0 ;  /* 0x0000000016007221 */ /* 0x008fc60000000000 */
[----:B------:R-:W-:Y:S01]  /*1450*/  ISETP.GE.AND P0, PT, R6, 0x2000, PT ;  /* 0x000020000600780c */ /* 0x000fe20003f06270 */
[----:B----4-:R-:W-:Y:S01]  /*1460*/  FADD R23, R23, R18 ;  /* 0x0000001217177221 */ /* 0x010fe20000000000 */
[----:B-----5:R-:W-:Y:S01]  /*1470*/  FADD R18, R19, R16 ;  /* 0x0000001013127221 */ /* 0x020fe20000000000 */
[----:B------:R-:W-:Y:S01]  /*1480*/  FADD R17, R17, R12 ;  /* 0x0000000c11117221 */ /* 0x000fe20000000000 */
[----:B------:R-:W-:Y:S01]  /*1490*/  FADD R12, R13, R10 ;  /* 0x0000000a0d0c7221 */ /* 0x000fe20000000000 */
[----:B------:R-:W-:Y:S01]  /*14a0*/  FADD R11, R11, R8 ;  /* 0x000000080b0b7221 */ /* 0x000fe20000000000 */
[----:B------:R-:W-:Y:S01]  /*14b0*/  FADD R8, R9, R14 ;  /* 0x0000000e09087221 */ /* 0x000fe20000000000 */
[----:B------:R-:W-:Y:S01]  /*14c0*/  FADD R0, R0, R23 ;  /* 0x0000001700007221 */ /* 0x000fe20000000000 */
[----:B------:R-:W-:Y:S01]  /*14d0*/  FADD R17, R18, R17 ;  /* 0x0000001112117221 */ /* 0x000fe20000000000 */
[----:B------:R-:W-:Y:S01]  /*14e0*/  FADD R11, R12, R11 ;  /* 0x0000000b0c0b7221 */ /* 0x000fe20000000000 */
[----:B------:R-:W-:-:S02]  /*14f0*/  FADD R8, R8, R15 ;  /* 0x0000000f08087221 */ /* 0x000fc40000000000 */
[----:B------:R-:W-:Y:S02]  /*1500*/  FADD R0, R0, R17 ;  /* 0x0000001100007221 */ /* 0x000fe40000000000 */
[----:B------:R-:W-:-:S04]  /*1510*/  FADD R11, R11, R8 ;  /* 0x000000080b0b7221 */ /* 0x000fc80000000000 */
[----:B------:R-:W-:-:S04]  /*1520*/  FADD R11, R0, R11 ;  /* 0x0000000b000b7221 */ /* 0x000fc80000000000 */
[----:B------:R-:W-:Y:S01]  /*1530*/  FADD R0, R7, R11 ;  /* 0x0000000b07007221 */ /* 0x000fe20000000000 */
[----:B------:R-:W-:Y:S06]  /*1540*/  @!P0 BRA `(.L_x_135) ;  /* 0x0000000800308947 */ /* 0x000fec0003800000 */
[----:B------:R-:W-:-:S04]  /*1550*/  IADD3 R20, PT, PT, R20, 0x2000, RZ ;  /* 0x0000200014147810 */ /* 0x000fc80007ffe0ff */
[----:B------:R-:W-:-:S13]  /*1560*/  ISETP.GT.AND P0, PT, R20, R21, PT ;  /* 0x000000151400720c */ /* 0x000fda0003f04270 */
[----:B------:R-:W-:Y:S05]  /*1570*/  @!P0 BRA `(.L_x_136) ;  /* 0xfffffffc00808947 */ /* 0x000fea000383ffff */
.L_x_134:
        /* <DEDUP_REMOVED lines=20> */
.L_x_140:
        /* <DEDUP_REMOVED lines=8> */
.L_x_139:
[----:B------:R-:W-:Y:S05]  /*1740*/  BSYNC.RECONVERGENT B2 ;  /* 0x0000000000027941 */ /* 0x000fea0003800200 */
.L_x_138:
[----:B------:R-:W-:Y:S05]  /*1750*/  @!P1 BRA `(.L_x_137) ;  /* 0x0000000400a89947 */ /* 0x000fea0003800000 */
[----:B------:R-:W0:Y:S01]  /*1760*/  LDCU.64 UR4, c[0x0][0x380] ;  /* 0x00007000ff0477ac */ /* 0x000e220008000a00 */
[----:B------:R-:W-:Y:S01]  /*1770*/  IADD3 R5, PT, PT, R11, -R10, RZ ;  /* 0x8000000a0b057210 */ /* 0x000fe20007ffe0ff */
[----:B------:R-:W-:Y:S01]  /*1780*/  BSSY.RECONVERGENT B2, `(.L_x_141) ;  /* 0x000003b000027945 */ /* 0x000fe20003800200 */
[----:B------:R-:W-:Y:S02]  /*1790*/  IADD3 R3, P0, PT, R10, R20, RZ ;  /* 0x000000140a037210 */ /* 0x000fe40007f1e0ff */
[----:B------:R-:W-:Y:S02]  /*17a0*/  ISETP.GT.AND P1, PT, R5, 0x1800, PT ;  /* 0x000018000500780c */ /* 0x000fe40003f24270 */
[----:B------:R-:W-:Y:S02]  /*17b0*/  IADD3.X R6, PT, PT, RZ, RZ, RZ, P0, !PT ;  /* 0x000000ffff067210 */ /* 0x000fe400007fe4ff */
[----:B0-----:R-:W-:-:S04]  /*17c0*/  LEA R4, P0, R3, UR4, 0x2 ;  /* 0x0000000403047c11 */ /* 0x001fc8000f8010ff */
[----:B------:R-:W-:Y:S02]  /*17d0*/  LEA.HI.X R3, R3, UR5, R6, 0x2, P0 ;  /* 0x0000000503037c11 */ /* 0x000fe400080f1406 */
[----:B------:R-:W-:-:S04]  /*17e0*/  IADD3 R4, P0, PT, R4, 0x1000, RZ ;  /* 0x0000100004047810 */ /* 0x000fc80007f1e0ff */
[----:B------:R-:W-:Y:S02]  /*17f0*/  IADD3.X R5, PT, PT, RZ, R3, RZ, P0, !PT ;  /* 0x00000003ff057210 */ /* 0x000fe400007fe4ff */
[----:B------:R-:W-:Y:S02]  /*1800*/  PLOP3.LUT P0, PT, PT, PT, PT, 0x80, 0x8 ;  /* 0x000000000008781c */ /* 0x000fe40003f0f070 */
[----:B------:R-:W-:Y:S01]  /*1810*/  IADD3 R3, PT, PT, R10, R20, RZ ;  /* 0x000000140a037210 */ /* 0x000fe20007ffe0ff */
[----:B------:R-:W-:Y:S10]  /*1820*/  @!P1 BRA `(.L_x_142) ;  /* 0x0000000000c09947 */ /* 0x000ff40003800000 */
[----:B------:R-:W-:Y:S02]  /*1830*/  PLOP3.LUT P0, PT, PT, PT, PT, 0x8, 0x80 ;  /* 0x000000000080781c */ /* 0x000fe40003f0e170 */
[----:B------:R-:W-:-:S11]  /*1840*/  IADD3 R13, PT, PT, R11, -0x1800, RZ ;  /* 0xffffe8000b0d7810 */ /* 0x000fd60007ffe0ff */
.L_x_143:
        /* <DEDUP_REMOVED lines=46> */
.L_x_142:
[----:B------:R-:W-:Y:S05]  /*1b30*/  BSYNC.RECONVERGENT B2 ;  /* 0x0000000000027941 */ /* 0x000fea0003800200 */
.L_x_141:
        /* <DEDUP_REMOVED lines=31> */
.L_x_145:
[----:B------:R-:W-:Y:S05]  /*1d30*/  BSYNC.RECONVERGENT B2 ;  /* 0x0000000000027941 */ /* 0x000fea0003800200 */
.L_x_144:
        /* <DEDUP_REMOVED lines=9> */
[----:B----4-:R-:W-:-:S04]  /*1dd0*/  FADD R0, R0, R3 ;  /* 0x0000000300007221 */ /* 0x010fc80000000000 */
[----:B--2---:R-:W-:-:S04]  /*1de0*/  FADD R0, R0, R9 ;  /* 0x0000000900007221 */ /* 0x004fc80000000000 */
[----:B---3--:R-:W-:-:S07]  /*1df0*/  FADD R0, R0, R11 ;  /* 0x0000000b00007221 */ /* 0x008fce0000000000 */
.L_x_137:
[----:B------:R-:W-:Y:S05]  /*1e00*/  BSYNC.RECONVERGENT B1 ;  /* 0x0000000000017941 */ /* 0x000fea0003800200 */
.L_x_135:
        /* <DEDUP_REMOVED lines=32> */
[----:B---3--:R-:W0:Y:S04]  /*2010*/  LDS.128 R4, [UR4+0x10] ;  /* 0x00001004ff047984 */ /* 0x008e280008000c00 */
        /* <DEDUP_REMOVED lines=19> */
.L_x_118:
        /* <DEDUP_REMOVED lines=12> */
.L_x_148:
[----:B------:R-:W-:Y:S05]  /*2210*/  BSYNC.RECONVERGENT B1 ;  /* 0x0000000000017941 */ /* 0x000fea0003800200 */
.L_x_147:
        /* <DEDUP_REMOVED lines=16> */
.L_x_153:
        /* <DEDUP_REMOVED lines=9> */
.L_x_152:
[----:B------:R-:W-:Y:S05]  /*23b0*/  BSYNC.RECONVERGENT B2 ;  /* 0x0000000000027941 */ /* 0x000fea0003800200 */
.L_x_151:
        /* <DEDUP_REMOVED lines=8> */
.L_x_156:
        /* <DEDUP_REMOVED lines=43> */
.L_x_155:
[----:B------:R-:W-:Y:S05]  /*26f0*/  BSYNC.RECONVERGENT B2 ;  /* 0x0000000000027941 */ /* 0x000fea0003800200 */
.L_x_154:
        /* <DEDUP_REMOVED lines=26> */
.L_x_158:
[----:B------:R-:W-:Y:S05]  /*28a0*/  BSYNC.RECONVERGENT B2 ;  /* 0x0000000000027941 */ /* 0x000fea0003800200 */
.L_x_157:
        /* <DEDUP_REMOVED lines=12> */
.L_x_150:
[----:B------:R-:W-:Y:S05]  /*2970*/  BSYNC.RECONVERGENT B1 ;  /* 0x0000000000017941 */ /* 0x000fea0003800200 */
.L_x_149:
[----:B------:R-:W-:Y:S02]  /*2980*/  ISETP.GE.AND P0, PT, R3, 0x200, PT ;  /* 0x000002000300780c */ /* 0x000fe40003f06270 */
[----:B0----5:R-:W-:-:S11]  /*2990*/  MOV R5, R0 ;  /* 0x0000000000057202 */ /* 0x021fd60000000f00 */
[----:B------:R-:W-:Y:S05]  /*29a0*/  @!P0 BRA `(.L_x_159) ;  /* 0x0000000000d08947 */ /* 0x000fea0003800000 */
[----:B------:R-:W0:Y:S01]  /*29b0*/  S2R R7, SR_LANEID ;  /* 0x0000000000077919 */ /* 0x000e220000000000 */
[----:B------:R-:W1:Y:S02]  /*29c0*/  SHFL.DOWN PT, R0, R5, 0x1, 0x1f ;  /* 0x08201f0005007f89 */ /* 0x000e6400000e0000 */
[----:B-1----:R-:W-:Y:S01]  /*29d0*/  FADD R0, R0, R5 ;  /* 0x0000000500007221 */ /* 0x002fe20000000000 */
[C---:B0-----:R-:W-:Y:S02]  /*29e0*/  ISETP.GT.AND P0, PT, R7.reuse, 0x1e, PT ;  /* 0x0000001e0700780c */ /* 0x041fe40003f04270 */
[----:B------:R-:W-:Y:S02]  /*29f0*/  ISETP.NE.AND P1, PT, R7, RZ, PT ;  /* 0x000000ff0700720c */ /* 0x000fe40003f25270 */
[----:B------:R-:W-:Y:S02]  /*2a00*/  FSEL R0, R5, R0, P0 ;  /* 0x0000000005007208 */ /* 0x000fe40000000000 */
[----:B------:R-:W-:-:S03]  /*2a10*/  ISETP.GT.AND P0, PT, R7, 0x1d, PT ;  /* 0x0000001d0700780c */ /* 0x000fc60003f04270 */
[----:B------:R-:W0:Y:S06]  /*2a20*/  SHFL.DOWN PT, R3, R0, 0x2, 0x1f ;  /* 0x08401f0000037f89 */ /* 0x000e2c00000e0000 */
        /* <DEDUP_REMOVED lines=24> */
[----:B--2---:R-:W0:Y:S04]  /*2bb0*/  LDS.128 R4, [UR4+0x10] ;  /* 0x00001004ff047984 */ /* 0x004e280008000c00 */
        /* <DEDUP_REMOVED lines=19> */
.L_x_159:
[----:B------:R-:W0:Y:S01]  /*2cf0*/  S2R R4, SR_LANEID ;  /* 0x0000000000047919 */ /* 0x000e220000000000 */
[----:B------:R-:W-:-:S04]  /*2d00*/  LOP3.LUT R0, R2, 0x3e0, RZ, 0xc0, !PT ;  /* 0x000003e002007812 */ /* 0x000fc800078ec0ff */
[----:B------:R-:W-:Y:S02]  /*2d10*/  IADD3 R6, PT, PT, R0, 0x20, RZ ;  /* 0x0000002000067810 */ /* 0x000fe40007ffe0ff */
[----:B------:R-:W-:Y:S02]  /*2d20*/  LOP3.LUT R0, RZ, R0, RZ, 0x33, !PT ;  /* 0x00000000ff007212 */ /* 0x000fe400078e33ff */
[-C--:B------:R-:W-:Y:S02]  /*2d30*/  ISETP.GT.AND P0, PT, R6, R3.reuse, PT ;  /* 0x000000030600720c */ /* 0x080fe40003f04270 */
[----:B------:R-:W-:-:S04]  /*2d40*/  IADD3 R0, PT, PT, R0, R3, RZ ;  /* 0x0000000300007210 */ /* 0x000fc80007ffe0ff */
[----:B------:R-:W-:-:S05]  /*2d50*/  SEL R6, R0, 0x1f, P0 ;  /* 0x0000001f00067807 */ /* 0x000fca0000000000 */
[----:B------:R-:W1:Y:S01]  /*2d60*/  SHFL.DOWN PT, R0, R5, 0x1, R6 ;  /* 0x0820000005007989 */ /* 0x000e6200000e0006 */
[C---:B0-----:R-:W-:Y:S02]  /*2d70*/  ISETP.GE.AND P0, PT, R4.reuse, R6, PT ;  /* 0x000000060400720c */ /* 0x041fe40003f06270 */
[C---:B------:R-:W-:Y:S02]  /*2d80*/  IADD3 R7, PT, PT, R4.reuse, 0x2, RZ ;  /* 0x0000000204077810 */ /* 0x040fe40007ffe0ff */
[----:B------:R-:W-:-:S09]  /*2d90*/  ISETP.NE.AND P1, PT, R4, RZ, PT ;  /* 0x000000ff0400720c */ /* 0x000fd20003f25270 */
[----:B-1----:R-:W-:Y:S01]  /*2da0*/  @!P0 FADD R5, R0, R5 ;  /* 0x0000000500058221 */ /* 0x002fe20000000000 */
[-C--:B------:R-:W-:Y:S02]  /*2db0*/  ISETP.GT.AND P0, PT, R7, R6.reuse, PT ;  /* 0x000000060700720c */ /* 0x080fe40003f04270 */
[----:B------:R-:W-:Y:S01]  /*2dc0*/  IADD3 R7, PT, PT, R4, 0x4, RZ ;  /* 0x0000000404077810 */ /* 0x000fe20007ffe0ff */
[----:B------:R-:W0:Y:S01]  /*2dd0*/  @!P1 S2R R8, SR_CgaCtaId ;  /* 0x0000000000089919 */ /* 0x000e220000008800 */
        /* <DEDUP_REMOVED lines=31> */
[----:B-1----:R-:W1:Y:S04]  /*2fd0*/  LDS.128 R4, [UR4+0x20] ;  /* 0x00002004ff047984 */ /* 0x002e680008000c00 */
        /* <DEDUP_REMOVED lines=29> */
.L_x_146:
        /* <DEDUP_REMOVED lines=28> */
[----:B------:R-:W-:Y:S02]  /*3370*/  HFMA2 R11, -RZ, RZ, 0, 0.0078125 ;  /* 0x00002000ff0b7431 */ /* 0x000fe400000001ff */
        /* <DEDUP_REMOVED lines=11> */
.L_x_162:
[----:B------:R-:W-:-:S05]  /*3430*/  IMAD.WIDE R2, R11, 0x4, R4 ;  /* 0x000000040b027825 */ /* 0x000fca00078e0204 */
        /* <DEDUP_REMOVED lines=15> */
[----:B------:R0:W5:Y:S02]  /*3530*/  LDG.E.CONSTANT R18, desc[UR6][R2.64+0x7800] ;  /* 0x0078000602127981 */ /* 0x000164000c1e9900 */
[----:B0-----:R-:W-:-:S04]  /*3540*/  MOV R3, R7 ;  /* 0x0000000700037202 */ /* 0x001fc80000000f00 */
[----:B------:R-:W-:-:S04]  /*3550*/  IADD3 R2, PT, PT, -R11, R3, RZ ;  /* 0x000000030b027210 */ /* 0x000fc80007ffe1ff */
[----:B------:R-:W-:Y:S01]  /*3560*/  ISETP.GE.AND P0, PT, R2, 0x2000, PT ;  /* 0x000020000200780c */ /* 0x000fe20003f06270 */
        /* <DEDUP_REMOVED lines=17> */
[----:B------:R-:W-:-:S04]  /*3680*/  IADD3 R11, PT, PT, R11, 0x2000, RZ ;  /* 0x000020000b0b7810 */ /* 0x000fc80007ffe0ff */
[----:B------:R-:W-:-:S13]  /*3690*/  ISETP.GT.AND P0, PT, R11, R6, PT ;  /* 0x000000060b00720c */ /* 0x000fda0003f04270 */
[----:B------:R-:W-:Y:S05]  /*36a0*/  @!P0 BRA `(.L_x_162) ;  /* 0xfffffffc00608947 */ /* 0x000fea000383ffff */
.L_x_160:
        /* <DEDUP_REMOVED lines=20> */
.L_x_166:
        /* <DEDUP_REMOVED lines=8> */
.L_x_165:
[----:B------:R-:W-:Y:S05]  /*3870*/  BSYNC.RECONVERGENT B2 ;  /* 0x0000000000027941 */ /* 0x000fea0003800200 */
.L_x_164:
        /* <DEDUP_REMOVED lines=16> */
.L_x_169:
        /* <DEDUP_REMOVED lines=46> */
.L_x_168:
[----:B------:R-:W-:Y:S05]  /*3c60*/  BSYNC.RECONVERGENT B2 ;  /* 0x0000000000027941 */ /* 0x000fea0003800200 */
.L_x_167:
        /* <DEDUP_REMOVED lines=31> */
.L_x_171:
[----:B------:R-:W-:Y:S05]  /*3e60*/  BSYNC.RECONVERGENT B2 ;  /* 0x0000000000027941 */ /* 0x000fea0003800200 */
.L_x_170:
        /* <DEDUP_REMOVED lines=12> */
.L_x_163:
[----:B------:R-:W-:Y:S05]  /*3f30*/  BSYNC.RECONVERGENT B1 ;  /* 0x0000000000017941 */ /* 0x000fea0003800200 */
.L_x_161:
        /* <DEDUP_REMOVED lines=50> */
[----:B------:R-:W-:-:S07]  /*4260*/  FADD R0, R18, R19 ;  /* 0x0000001312007221 */ /* 0x000fce0000000000 */
.L_x_133:
[----:B------:R-:W-:Y:S05]  /*4270*/  BSYNC.RECONVERGENT B0 ;  /* 0x0000000000007941 */ /* 0x000fea0003800200 */
.L_x_117:
[----:B------:R-:W-:Y:S05]  /*4280*/  @P0 EXIT ;  /* 0x000000000000094d */ /* 0x000fea0003800000 */
[----:B0-23--:R-:W0:Y:S01]  /*4290*/  LDC.64 R2, c[0x0][0x388] ;  /* 0x0000e200ff027b82 */ /* 0x00de220000000a00 */
[----:B------:R-:W4:Y:S02]  /*42a0*/  LDCU UR4, c[0x0][0x398] ;  /* 0x00007300ff0477ac */ /* 0x000f240008000800 */
[----:B----4-:R-:W-:-:S05]  /*42b0*/  FADD R5, R0, UR4 ;  /* 0x0000000400057e21 */ /* 0x010fca0008000000 */
[----:B0-----:R-:W-:Y:S01]  /*42c0*/  STG.E desc[UR6][R2.64], R5 ;  /* 0x0000000502007986 */ /* 0x001fe2000c101906 */
[----:B------:R-:W-:Y:S05]  /*42d0*/  EXIT ;  /* 0x000000000000794d */ /* 0x000fea0003800000 */
.L_x_172:
        /* <DEDUP_REMOVED lines=10> */
.L_x_279:


//--------------------- .text._ZN3cub18CUB_300001_SM_10006detail6reduce18DeviceReduceKernelINS2_10policy_hubIfjN4cuda3std3__44plusIfEEE10Policy1000EN6thrust24THRUST_300001_SM_1000_NS6detail15normal_iteratorINSD_10device_ptrIfEEEEjS9_fNS7_10__identityEEEvT0_PT3_T1_NS0_13GridEvenShareISN_EET2_T4_ --------------------------
	.section	.text._ZN3cub18CUB_300001_SM_10006detail6reduce18DeviceReduceKernelINS2_10policy_hubIfjN4cuda3std3__44plusIfEEE10Policy1000EN6thrust24THRUST_300001_SM_1000_NS6detail15normal_iteratorINSD_10device_ptrIfEEEEjS9_fNS7_10__identityEEEvT0_PT3_T1_NS0_13GridEvenShareISN_EET2_T4_,"ax",@progbits
	.align	128
        .global         _ZN3cub18CUB_300001_SM_10006detail6reduce18DeviceReduceKernelINS2_10policy_hubIfjN4cuda3std3__44plusIfEEE10Policy1000EN6thrust24THRUST_300001_SM_1000_NS6detail15normal_iteratorINSD_10device_ptrIfEEEEjS9_fNS7_10__identityEEEvT0_PT3_T1_NS0_13GridEvenShareISN_EET2_T4_
        .type           _ZN3cub18CUB_300001_SM_10006detail6reduce18DeviceReduceKernelINS2_10policy_hubIfjN4cuda3std3__44plusIfEEE10Policy1000EN6thrust24THRUST_300001_SM_1000_NS6detail15normal_iteratorINSD_10device_ptrIfEEEEjS9_fNS7_10__identityEEEvT0_PT3_T1_NS0_13GridEvenShareISN_EET2_T4_,@function
        .size           _ZN3cub18CUB_300001_SM_10006detail6reduce18DeviceReduceKernelINS2_10policy_hubIfjN4cuda3std3__44plusIfEEE10Policy1000EN6thrust24THRUST_300001_SM_1000_NS6detail15normal_iteratorINSD_10device_ptrIfEEEEjS9_fNS7_10__identityEEEvT0_PT3_T1_NS0_13GridEvenShareISN_EET2_T4_,(.L_x_280 - _ZN3cub18CUB_300001_SM_10006detail6reduce18DeviceReduceKernelINS2_10policy_hubIfjN4cuda3std3__44plusIfEEE10Policy1000EN6thrust24THRUST_300001_SM_1000_NS6detail15normal_iteratorINSD_10device_ptrIfEEEEjS9_fNS7_10__identityEEEvT0_PT3_T1_NS0_13GridEvenShareISN_EET2_T4_)
        .other          _ZN3cub18CUB_300001_SM_10006detail6reduce18DeviceReduceKernelINS2_10policy_hubIfjN4cuda3std3__44plusIfEEE10Policy1000EN6thrust24THRUST_300001_SM_1000_NS6detail15normal_iteratorINSD_10device_ptrIfEEEEjS9_fNS7_10__identityEEEvT0_PT3_T1_NS0_13GridEvenShareISN_EET2_T4_,@"STO_CUDA_ENTRY STV_DEFAULT"
_ZN3cub18CUB_300001_SM_10006detail6reduce18DeviceReduceKernelINS2_10policy_hubIfjN4cuda3std3__44plusIfEEE10Policy1000EN6thrust24THRUST_300001_SM_1000_NS6detail15normal_iteratorINSD_10device_ptrIfEEEEjS9_fNS7_10__identityEEEvT0_PT3_T1_NS0_13GridEvenShareISN_EET2_T4_:
.text._ZN3cub18CUB_300001_SM_10006detail6reduce18DeviceReduceKernelINS2_10policy_hubIfjN4cuda3std3__44plusIfEEE10Policy1000EN6thrust24THRUST_300001_SM_1000_NS6detail15normal_iteratorINSD_10device_ptrIfEEEEjS9_fNS7_10__identityEEEvT0_PT3_T1_NS0_13GridEvenShareISN_EET2_T4_:
[----:B------:R-:W-:Y:S01]  /*0000*/  LDC R1, c[0x0][0x37c] ;  /* 0x0000df00ff017b82 */ /* 0x000fe20000000800 */
[----:B------:R-:W0:Y:S07]  /*0010*/  S2R R3, SR_CTAID.X ;  /* 0x0000000000037919 */ /* 0x000e2e0000002500 */
[----:B------:R-:W1:Y:S01]  /*0020*/  LDC.64 R6, c[0x0][0x3a8] ;  /* 0x0000ea00ff067b82 */ /* 0x000e620000000a00 */
[----:B------:R-:W2:Y:S01]  /*0030*/  LDCU.64 UR6, c[0x0][0x358] ;  /* 0x00006b00ff0677ac */ /* 0x000ea20008000a00 */
[----:B------:R-:W-:Y:S01]  /*0040*/  BSSY.RECONVERGENT B0, `(.L_x_173) ;  /* 0x000027a000007945 */ /* 0x000fe20003800200 */
[----:B-1----:R-:W-:Y:S01]  /*0050*/  SHF.L.U32 R13, R7, 0xd, RZ ;  /* 0x0000000d070d7819 */ /* 0x002fe200000006ff */
[----:B0-----:R-:W-:-:S05]  /*0060*/  IMAD R0, R3, -0x2000, R6 ;  /* 0xffffe00003007824 */ /* 0x001fca00078e0206 */
[----:B------:R-:W-:-:S13]  /*0070*/  ISETP.GT.U32.AND P0, PT, R0, 0x1fff, PT ;  /* 0x00001fff0000780c */ /* 0x000fda0003f04070 */
[----:B--2---:R-:W-:Y:S05]  /*0080*/  @P0 BRA `(.L_x_174) ;  /* 0x0000001000d40947 */ /* 0x004fea0003800000 */
[----:B------:R-:W0:Y:S01]  /*0090*/  S2R R2, SR_TID.X ;  /* 0x0000000000027919 */ /* 0x000e220000002100 */
[----:B------:R-:W-:Y:S01]  /*00a0*/  BSSY.RECONVERGENT B1, `(.L_x_175) ;  /* 0x000000a000017945 */ /* 0x000fe20003800200 */
[----:B------:R-:W-:Y:S01]  /*00b0*/  HFMA2 R15, -RZ, RZ, 0, 0 ;  /* 0x00000000ff0f7431 */ /* 0x000fe200000001ff */
[----:B0-----:R-:W-:Y:S02]  /*00c0*/  ISETP.GE.U32.AND P0, PT, R2, R0, PT ;  /* 0x000000000200720c */ /* 0x001fe40003f06070 */
[----:B------:R-:W-:-:S11]  /*00d0*/  MOV R4, R2 ;  /* 0x0000000200047202 */ /* 0x000fd60000000f00 */
[----:B------:R-:W-:Y:S05]  /*00e0*/  @P0 BRA `(.L_x_176) ;  /* 0x0000000000140947 */ /* 0x000fea0003800000 */
[----:B------:R-:W0:Y:S01]  /*00f0*/  LDC.64 R8, c[0x0][0x380] ;  /* 0x0000e000ff087b82 */ /* 0x000e220000000a00 */
[----:B------:R-:W-:-:S05]  /*0100*/  LEA R5, R3, R2, 0xd ;  /* 0x0000000203057211 */ /* 0x000fca00078e68ff */
[----:B0-----:R-:W-:-:S05]  /*0110*/  IMAD.WIDE.U32 R8, R5, 0x4, R8 ;  /* 0x0000000405087825 */ /* 0x001fca00078e0008 */
[----:B------:R0:W5:Y:S01]  /*0120*/  LDG.E R15, desc[UR6][R8.64] ;  /* 0x00000006080f7981 */ /* 0x000162000c1e1900 */
[----:B------:R-:W-:-:S07]  /*0130*/  IADD3 R4, PT, PT, R2, 0x200, RZ ;  /* 0x0000020002047810 */ /* 0x000fce0007ffe0ff */
.L_x_176:
[----:B------:R-:W-:Y:S05]  /*0140*/  BSYNC.RECONVERGENT B1 ;  /* 0x0000000000017941 */ /* 0x000fea0003800200 */
.L_x_175:
[----:B------:R-:W-:Y:S01]  /*0150*/  ISETP.GE.U32.AND P0, PT, R4, R0, PT ;  /* 0x000000000400720c */ /* 0x000fe20003f06070 */
[----:B------:R-:W-:-:S12]  /*0160*/  BSSY.RECONVERGENT B1, `(.L_x_177) ;  /* 0x00000a5000017945 */ /* 0x000fd80003800200 */
[----:B------:R-:W-:Y:S05]  /*0170*/  @P0 BRA `(.L_x_178) ;  /* 0x00000008008c0947 */ /* 0x000fea0003800000 */
[----:B------:R-:W-:Y:S01]  /*0180*/  LOP3.LUT R5, RZ, R4, RZ, 0x33, !PT ;  /* 0x00000004ff057212 */ /* 0x000fe200078e33ff */
[----:B------:R-:W-:Y:S03]  /*0190*/  BSSY.RECONVERGENT B2, `(.L_x_179) ;  /* 0x0000053000027945 */ /* 0x000fe60003800200 */
[----:B------:R-:W-:-:S05]  /*01a0*/  IADD3 R6, PT, PT, R5, R6, RZ ;  /* 0x0000000605067210 */ /* 0x000fca0007ffe0ff */
[----:B------:R-:W-:-:S05]  /*01b0*/  IMAD R6, R3, -0x2000, R6 ;  /* 0xffffe00003067824 */ /* 0x000fca00078e0206 */
[C---:B------:R-:W-:Y:S02]  /*01c0*/  ISETP.GE.U32.AND P0, PT, R6.reuse, 0x1e00, PT ;  /* 0x00001e000600780c */ /* 0x040fe40003f06070 */
[----:B------:R-:W-:-:S04]  /*01d0*/  LEA.HI R5, R6, 0x1, RZ, 0x17 ;  /* 0x0000000106057811 */ /* 0x000fc800078fb8ff */
[----:B------:R-:W-:-:S07]  /*01e0*/  LOP3.LUT R6, R5, 0xf, RZ, 0xc0, !PT ;  /* 0x0000000f05067812 */ /* 0x000fce00078ec0ff */
[----:B------:R-:W-:Y:S05]  /*01f0*/  @!P0 BRA `(.L_x_180) ;  /* 0x0000000400308947 */ /* 0x000fea0003800000 */
[----:B------:R-:W-:Y:S01]  /*0200*/  LOP3.LUT R10, R5, 0xfffff0, RZ, 0xc0, !PT ;  /* 0x00fffff0050a7812 */ /* 0x000fe200078ec0ff */
[----:B------:R-:W-:Y:S01]  /*0210*/  BSSY.RECONVERGENT B3, `(.L_x_181) ;  /* 0x0000049000037945 */ /* 0x000fe20003800200 */
[----:B0-----:R-:W-:Y:S02]  /*0220*/  LOP3.LUT R9, R4, 0x1000, RZ, 0xfc, !PT ;  /* 0x0000100004097812 */ /* 0x001fe400078efcff */
[----:B------:R-:W-:Y:S02]  /*0230*/  LEA R4, R3, R4, 0xd ;  /* 0x0000000403047211 */ /* 0x000fe400078e68ff */
[----:B------:R-:W-:-:S07]  /*0240*/  IADD3 R10, PT, PT, -R10, RZ, RZ ;  /* 0x000000ff0a0a7210 */ /* 0x000fce0007ffe1ff */
.L_x_182:
[----:B------:R-:W0:Y:S02]  /*0250*/  LDC.64 R12, c[0x0][0x380] ;  /* 0x0000e000ff0c7b82 */ /* 0x000e240000000a00 */
[----:B0-----:R-:W-:-:S05]  /*0260*/  IMAD.WIDE.U32 R22, R4, 0x4, R12 ;  /* 0x0000000404167825 */ /* 0x001fca00078e000c */
[----:B------:R0:W2:Y:S01]  /*0270*/  LDG.E R8, desc[UR6][R22.64] ;  /* 0x0000000616087981 */ /* 0x0000a2000c1e1900 */
[C---:B------:R-:W-:Y:S02]  /*0280*/  IADD3 R25, PT, PT, R4.reuse, 0x200, RZ ;  /* 0x0000020004197810 */ /* 0x040fe40007ffe0ff */
[C---:B------:R-:W-:Y:S02]  /*0290*/  IADD3 R21, PT, PT, R4.reuse, 0x400, RZ ;  /* 0x0000040004157810 */ /* 0x040fe40007ffe0ff */
[C---:B------:R-:W-:Y:S01]  /*02a0*/  IADD3 R17, PT, PT, R4.reuse, 0x600, RZ ;  /* 0x0000060004117810 */ /* 0x040fe20007ffe0ff */
[----:B------:R-:W-:Y:S01]  /*02b0*/  IMAD.WIDE.U32 R24, R25, 0x4, R12 ;  /* 0x0000000419187825 */ /* 0x000fe200078e000c */
[----:B------:R-:W-:-:S03]  /*02c0*/  IADD3 R19, PT, PT, R4, 0x800, RZ ;  /* 0x0000080004137810 */ /* 0x000fc60007ffe0ff */
[--C-:B------:R-:W-:Y:S01]  /*02d0*/  IMAD.WIDE.U32 R20, R21, 0x4, R12.reuse ;  /* 0x0000000415147825 */ /* 0x100fe200078e000c */
[----:B------:R-:W3:Y:S01]  /*02e0*/  LDG.E R7, desc[UR6][R24.64] ;  /* 0x0000000618077981 */ /* 0x000ee2000c1e1900 */
[C---:B------:R-:W-:Y:S02]  /*02f0*/  IADD3 R11, PT, PT, R4.reuse, 0xa00, RZ ;  /* 0x00000a00040b7810 */ /* 0x040fe40007ffe0ff */
[--C-:B------:R-:W-:Y:S01]  /*0300*/  IMAD.WIDE.U32 R16, R17, 0x4, R12.reuse ;  /* 0x0000000411107825 */ /* 0x100fe200078e000c */
[----:B------:R1:W4:Y:S01]  /*0310*/  LDG.E R29, desc[UR6][R20.64] ;  /* 0x00000006141d7981 */ /* 0x000322000c1e1900 */
[C---:B------:R-:W-:Y:S02]  /*0320*/  IADD3 R14, PT, PT, R4.reuse, 0xc00, RZ ;  /* 0x00000c00040e7810 */ /* 0x040fe40007ffe0ff */
[--C-:B------:R-:W-:Y:S01]  /*0330*/  IMAD.WIDE.U32 R18, R19, 0x4, R12.reuse ;  /* 0x0000000413127825 */ /* 0x100fe200078e000c */
[----:B------:R1:W4:Y:S03]  /*0340*/  LDG.E R28, desc[UR6][R16.64] ;  /* 0x00000006101c7981 */ /* 0x000326000c1e1900 */
[----:B0-----:R-:W-:Y:S01]  /*0350*/  IMAD.WIDE.U32 R22, R11, 0x4, R12 ;  /* 0x000000040b167825 */ /* 0x001fe200078e000c */
[----:B------:R-:W4:Y:S01]  /*0360*/  LDG.E R27, desc[UR6][R18.64] ;  /* 0x00000006121b7981 */ /* 0x000f22000c1e1900 */
[----:B------:R-:W-:-:S02]  /*0370*/  IADD3 R11, PT, PT, R4, 0xe00, RZ ;  /* 0x00000e00040b7810 */ /* 0x000fc40007ffe0ff */
[--C-:B-1----:R-:W-:Y:S01]  /*0380*/  IMAD.WIDE.U32 R20, R14, 0x4, R12.reuse ;  /* 0x000000040e147825 */ /* 0x102fe200078e000c */
[----:B------:R0:W4:Y:S01]  /*0390*/  LDG.E R26, desc[UR6][R22.64] ;  /* 0x00000006161a7981 */ /* 0x000122000c1e1900 */
[C---:B------:R-:W-:Y:S02]  /*03a0*/  IADD3 R14, PT, PT, R4.reuse, 0x1000, RZ ;  /* 0x00001000040e7810 */ /* 0x040fe40007ffe0ff */
[C---:B------:R-:W-:Y:S01]  /*03b0*/  IADD3 R24, PT, PT, R4.reuse, 0x1200, RZ ;  /* 0x0000120004187810 */ /* 0x040fe20007ffe0ff */
[--C-:B------:R-:W-:Y:S01]  /*03c0*/  IMAD.WIDE.U32 R16, R11, 0x4, R12.reuse ;  /* 0x000000040b107825 */ /* 0x100fe200078e000c */
[----:B------:R1:W4:Y:S01]  /*03d0*/  LDG.E R25, desc[UR6][R20.64] ;  /* 0x0000000614197981 */ /* 0x000322000c1e1900 */
[----:B------:R-:W-:Y:S02]  /*03e0*/  IADD3 R11, PT, PT, R4, 0x1400, RZ ;  /* 0x00001400040b7810 */ /* 0x000fe40007ffe0ff */
[--C-:B0-----:R-:W-:Y:S02]  /*03f0*/  IMAD.WIDE.U32 R22, R24, 0x4, R12.reuse ;  /* 0x0000000418167825 */ /* 0x101fe400078e000c */
[----:B------:R0:W4:Y:S02]  /*0400*/  LDG.E R24, desc[UR6][R16.64] ;  /* 0x0000000610187981 */ /* 0x000124000c1e1900 */
[--C-:B-1----:R-:W-:Y:S01]  /*0410*/  IMAD.WIDE.U32 R20, R14, 0x4, R12.reuse ;  /* 0x000000040e147825 */ /* 0x102fe200078e000c */
[C---:B------:R-:W-:Y:S01]  /*0420*/  IADD3 R14, PT, PT, R4.reuse, 0x1600, RZ ;  /* 0x00001600040e7810 */ /* 0x040fe20007ffe0ff */
[----:B------:R1:W4:Y:S04]  /*0430*/  LDG.E R18, desc[UR6][R22.64] ;  /* 0x0000000616127981 */ /* 0x000328000c1e1900 */
[----:B------:R1:W4:Y:S01]  /*0440*/  LDG.E R19, desc[UR6][R20.64] ;  /* 0x0000000614137981 */ /* 0x000322000c1e1900 */
[----:B0-----:R-:W-:Y:S01]  /*0450*/  IMAD.WIDE.U32 R16, R11, 0x4, R12 ;  /* 0x000000040b107825 */ /* 0x001fe200078e000c */
[----:B-1----:R-:W-:-:S04]  /*0460*/  IADD3 R23, PT, PT, R4, 0x1800, RZ ;  /* 0x0000180004177810 */ /* 0x002fc80007ffe0ff */
[----:B------:R0:W4:Y:S01]  /*0470*/  LDG.E R11, desc[UR6][R16.64] ;  /* 0x00000006100b7981 */ /* 0x000122000c1e1900 */
[C---:B------:R-:W-:Y:S01]  /*0480*/  IADD3 R21, PT, PT, R4.reuse, 0x1a00, RZ ;  /* 0x00001a0004157810 */ /* 0x040fe20007ffe0ff */
[----:B0-----:R-:W-:Y:S01]  /*0490*/  IMAD.WIDE.U32 R16, R23, 0x4, R12 ;  /* 0x0000000417107825 */ /* 0x001fe200078e000c */
[----:B------:R-:W-:-:S03]  /*04a0*/  IADD3 R23, PT, PT, R4, 0x1c00, RZ ;  /* 0x00001c0004177810 */ /* 0x000fc60007ffe0ff */
[--C-:B------:R-:W-:Y:S02]  /*04b0*/  IMAD.WIDE.U32 R20, R21, 0x4, R12.reuse ;  /* 0x0000000415147825 */ /* 0x100fe400078e000c */
[----:B------:R-:W4:Y:S02]  /*04c0*/  LDG.E R16, desc[UR6][R16.64] ;  /* 0x0000000610107981 */ /* 0x000f24000c1e1900 */
[----:B------:R-:W-:Y:S02]  /*04d0*/  IMAD.WIDE.U32 R22, R23, 0x4, R12 ;  /* 0x0000000417167825 */ /* 0x000fe400078e000c */
[----:B------:R-:W4:Y:S04]  /*04e0*/  LDG.E R20, desc[UR6][R20.64] ;  /* 0x0000000614147981 */ /* 0x000f28000c1e1900 */
[----:B------:R-:W4:Y:S01]  /*04f0*/  LDG.E R22, desc[UR6][R22.64] ;  /* 0x0000000616167981 */ /* 0x000f22000c1e1900 */
[----:B--2--5:R-:W-:Y:S01]  /*0500*/  FADD R8, R8, R15 ;  /* 0x0000000f08087221 */ /* 0x024fe20000000000 */
[----:B------:R-:W-:-:S06]  /*0510*/  IMAD.WIDE.U32 R14, R14, 0x4, R12 ;  /* 0x000000040e0e7825 */ /* 0x000fcc00078e000c */
[----:B------:R0:W2:Y:S02]  /*0520*/  LDG.E R14, desc[UR6][R14.64] ;  /* 0x000000060e0e7981 */ /* 0x0000a4000c1e1900 */
[----:B0-----:R-:W-:-:S05]  /*0530*/  IADD3 R15, PT, PT, R4, 0x1e00, RZ ;  /* 0x00001e00040f7810 */ /* 0x001fca0007ffe0ff */
[----:B------:R-:W-:-:S06]  /*0540*/  IMAD.WIDE.U32 R12, R15, 0x4, R12 ;  /* 0x000000040f0c7825 */ /* 0x000fcc00078e000c */
[----:B------:R-:W2:Y:S01]  /*0550*/  LDG.E R12, desc[UR6][R12.64] ;  /* 0x000000060c0c7981 */ /* 0x000ea2000c1e1900 */
        /* <DEDUP_REMOVED lines=8> */
[----:B------:R-:W-:Y:S01]  /*05e0*/  FADD R18, R19, R18 ;  /* 0x0000001213127221 */ /* 0x000fe20000000000 */
[----:B------:R-:W-:-:S03]  /*05f0*/  IADD3 R10, PT, PT, R10, 0x10, RZ ;  /* 0x000000100a0a7810 */ /* 0x000fc60007ffe0ff */
[----:B------:R-:W-:Y:S01]  /*0600*/  FADD R11, R18, R11 ;  /* 0x0000000b120b7221 */ /* 0x000fe20000000000 */
[----:B------:R-:W-:Y:S02]  /*0610*/  ISETP.NE.AND P0, PT, R10, RZ, PT ;  /* 0x000000ff0a00720c */ /* 0x000fe40003f05270 */
[----:B------:R-:W-:Y:S02]  /*0620*/  IADD3 R9, PT, PT, R9, 0x2000, RZ ;  /* 0x0000200009097810 */ /* 0x000fe40007ffe0ff */
[----:B------:R-:W-:Y:S01]  /*0630*/  IADD3 R4, PT, PT, R4, 0x2000, RZ ;  /* 0x0000200004047810 */ /* 0x000fe20007ffe0ff */
[----:B--2---:R-:W-:-:S04]  /*0640*/  FADD R11, R11, R14 ;  /* 0x0000000e0b0b7221 */ /* 0x004fc80000000000 */
[----:B------:R-:W-:-:S04]  /*0650*/  FADD R11, R11, R16 ;  /* 0x000000100b0b7221 */ /* 0x000fc80000000000 */
[----:B------:R-:W-:-:S04]  /*0660*/  FADD R11, R11, R20 ;  /* 0x000000140b0b7221 */ /* 0x000fc80000000000 */
[----:B------:R-:W-:-:S04]  /*0670*/  FADD R11, R11, R22 ;  /* 0x000000160b0b7221 */ /* 0x000fc80000000000 */
[----:B------:R-:W-:Y:S01]  /*0680*/  FADD R15, R11, R12 ;  /* 0x0000000c0b0f7221 */ /* 0x000fe20000000000 */
[----:B------:R-:W-:Y:S06]  /*0690*/  @P0 BRA `(.L_x_182) ;  /* 0xfffffff800ec0947 */ /* 0x000fec000383ffff */
[----:B------:R-:W-:Y:S05]  /*06a0*/  BSYNC.RECONVERGENT B3 ;  /* 0x0000000000037941 */ /* 0x000fea0003800200 */
.L_x_181:
[----:B------:R-:W-:-:S07]  /*06b0*/  IADD3 R4, PT, PT, R9, -0x1000, RZ ;  /* 0xfffff00009047810 */ /* 0x000fce0007ffe0ff */
.L_x_180:
[----:B------:R-:W-:Y:S05]  /*06c0*/  BSYNC.RECONVERGENT B2 ;  /* 0x0000000000027941 */ /* 0x000fea0003800200 */
.L_x_179:
[----:B------:R-:W-:-:S13]  /*06d0*/  ISETP.NE.AND P0, PT, R6, RZ, PT ;  /* 0x000000ff0600720c */ /* 0x000fda0003f05270 */
[----:B------:R-:W-:Y:S05]  /*06e0*/  @!P0 BRA `(.L_x_178) ;  /* 0x0000000400308947 */ /* 0x000fea0003800000 */
[----:B------:R-:W-:Y:S01]  /*06f0*/  ISETP.GE.U32.AND P0, PT, R6, 0x8, PT ;  /* 0x000000080600780c */ /* 0x000fe20003f06070 */
[----:B------:R-:W-:Y:S01]  /*0700*/  BSSY.RECONVERGENT B2, `(.L_x_183) ;  /* 0x0000026000027945 */ /* 0x000fe20003800200 */
[----:B------:R-:W-:-:S04]  /*0710*/  LOP3.LUT R22, R5, 0x7, RZ, 0xc0, !PT ;  /* 0x0000000705167812 */ /* 0x000fc800078ec0ff */
[----:B------:R-:W-:-:S07]  /*0720*/  ISETP.NE.AND P1, PT, R22, RZ, PT ;  /* 0x000000ff1600720c */ /* 0x000fce0003f25270 */
[----:B------:R-:W-:Y:S06]  /*0730*/  @!P0 BRA `(.L_x_184) ;  /* 0x0000000000888947 */ /* 0x000fec0003800000 */
[----:B------:R-:W1:Y:S01]  /*0740*/  LDC.64 R6, c[0x0][0x380] ;  /* 0x0000e000ff067b82 */ /* 0x000e620000000a00 */
[----:B------:R-:W-:-:S04]  /*0750*/  LEA R19, R3, R4, 0xd ;  /* 0x0000000403137211 */ /* 0x000fc800078e68ff */
[C---:B------:R-:W-:Y:S02]  /*0760*/  IADD3 R17, PT, PT, R19.reuse, 0x200, RZ ;  /* 0x0000020013117810 */ /* 0x040fe40007ffe0ff */
[C---:B------:R-:W-:Y:S02]  /*0770*/  IADD3 R21, PT, PT, R19.reuse, 0x400, RZ ;  /* 0x0000040013157810 */ /* 0x040fe40007ffe0ff */
[C---:B------:R-:W-:Y:S02]  /*0780*/  IADD3 R13, PT, PT, R19.reuse, 0x600, RZ ;  /* 0x00000600130d7810 */ /* 0x040fe40007ffe0ff */
[C---:B0-----:R-:W-:Y:S01]  /*0790*/  IADD3 R9, PT, PT, R19.reuse, 0x800, RZ ;  /* 0x0000080013097810 */ /* 0x041fe20007ffe0ff */
[----:B-1----:R-:W-:-:S04]  /*07a0*/  IMAD.WIDE.U32 R10, R19, 0x4, R6 ;  /* 0x00000004130a7825 */ /* 0x002fc800078e0006 */
[--C-:B------:R-:W-:Y:S01]  /*07b0*/  IMAD.WIDE.U32 R16, R17, 0x4, R6.reuse ;  /* 0x0000000411107825 */ /* 0x100fe200078e0006 */
[----:B------:R0:W2:Y:S03]  /*07c0*/  LDG.E R14, desc[UR6][R10.64] ;  /* 0x000000060a0e7981 */ /* 0x0000a6000c1e1900 */
[--C-:B------:R-:W-:Y:S01]  /*07d0*/  IMAD.WIDE.U32 R20, R21, 0x4, R6.reuse ;  /* 0x0000000415147825 */ /* 0x100fe200078e0006 */
[----:B------:R1:W3:Y:S03]  /*07e0*/  LDG.E R18, desc[UR6][R16.64] ;  /* 0x0000000610127981 */ /* 0x0002e6000c1e1900 */
[--C-:B------:R-:W-:Y:S01]  /*07f0*/  IMAD.WIDE.U32 R12, R13, 0x4, R6.reuse ;  /* 0x000000040d0c7825 */ /* 0x100fe200078e0006 */
[----:B------:R-:W-:Y:S01]  /*0800*/  IADD3 R23, PT, PT, R19, 0xa00, RZ ;  /* 0x00000a0013177810 */ /* 0x000fe20007ffe0ff */
[----:B------:R-:W4:Y:S02]  /*0810*/  LDG.E R20, desc[UR6][R20.64] ;  /* 0x0000000614147981 */ /* 0x000f24000c1e1900 */
[--C-:B------:R-:W-:Y:S01]  /*0820*/  IMAD.WIDE.U32 R8, R9, 0x4, R6.reuse ;  /* 0x0000000409087825 */ /* 0x100fe200078e0006 */
[----:B------:R-:W-:Y:S01]  /*0830*/  IADD3 R25, PT, PT, R19, 0xc00, RZ ;  /* 0x00000c0013197810 */ /* 0x000fe20007ffe0ff */
[----:B------:R-:W4:Y:S02]  /*0840*/  LDG.E R12, desc[UR6][R12.64] ;  /* 0x000000060c0c7981 */ /* 0x000f24000c1e1900 */
[--C-:B0-----:R-:W-:Y:S01]  /*0850*/  IMAD.WIDE.U32 R10, R23, 0x4, R6.reuse ;  /* 0x00000004170a7825 */ /* 0x101fe200078e0006 */
[----:B------:R-:W-:Y:S01]  /*0860*/  IADD3 R19, PT, PT, R19, 0xe00, RZ ;  /* 0x00000e0013137810 */ /* 0x000fe20007ffe0ff */
[----:B------:R-:W4:Y:S02]  /*0870*/  LDG.E R8, desc[UR6][R8.64] ;  /* 0x0000000608087981 */ /* 0x000f24000c1e1900 */
[----:B-1----:R-:W-:-:S02]  /*0880*/  IMAD.WIDE.U32 R16, R25, 0x4, R6 ;  /* 0x0000000419107825 */ /* 0x002fc400078e0006 */
[----:B------:R-:W4:Y:S02]  /*0890*/  LDG.E R11, desc[UR6][R10.64] ;  /* 0x000000060a0b7981 */ /* 0x000f24000c1e1900 */
[----:B------:R-:W-:Y:S02]  /*08a0*/  IMAD.WIDE.U32 R6, R19, 0x4, R6 ;  /* 0x0000000413067825 */ /* 0x000fe400078e0006 */
[----:B------:R-:W4:Y:S04]  /*08b0*/  LDG.E R17, desc[UR6][R16.64] ;  /* 0x0000000610117981 */ /* 0x000f28000c1e1900 */
[----:B------:R-:W4:Y:S01]  /*08c0*/  LDG.E R7, desc[UR6][R6.64] ;  /* 0x0000000606077981 */ /* 0x000f22000c1e1900 */
        /* <DEDUP_REMOVED lines=9> */
.L_x_184:
[----:B------:R-:W-:Y:S05]  /*0960*/  BSYNC.RECONVERGENT B2 ;  /* 0x0000000000027941 */ /* 0x000fea0003800200 */
.L_x_183:
[----:B------:R-:W-:Y:S05]  /*0970*/  @!P1 BRA `(.L_x_178) ;  /* 0x00000000008c9947 */ /* 0x000fea0003800000 */
[----:B------:R-:W-:Y:S01]  /*0980*/  ISETP.GE.U32.AND P0, PT, R22, 0x4, PT ;  /* 0x000000041600780c */ /* 0x000fe20003f06070 */
[----:B------:R-:W-:Y:S01]  /*0990*/  BSSY.RECONVERGENT B2, `(.L_x_185) ;  /* 0x0000016000027945 */ /* 0x000fe20003800200 */
[----:B------:R-:W-:-:S04]  /*09a0*/  LOP3.LUT R5, R5, 0x3, RZ, 0xc0, !PT ;  /* 0x0000000305057812 */ /* 0x000fc800078ec0ff */
[----:B------:R-:W-:-:S07]  /*09b0*/  ISETP.NE.AND P1, PT, R5, RZ, PT ;  /* 0x000000ff0500720c */ /* 0x000fce0003f25270 */
[----:B------:R-:W-:Y:S06]  /*09c0*/  @!P0 BRA `(.L_x_186) ;  /* 0x0000000000488947 */ /* 0x000fec0003800000 */
[----:B------:R-:W0:Y:S01]  /*09d0*/  LDC.64 R6, c[0x0][0x380] ;  /* 0x0000e000ff067b82 */ /* 0x000e220000000a00 */
[----:B------:R-:W-:-:S04]  /*09e0*/  LEA R13, R3, R4, 0xd ;  /* 0x00000004030d7211 */ /* 0x000fc800078e68ff */
[C---:B------:R-:W-:Y:S02]  /*09f0*/  IADD3 R11, PT, PT, R13.reuse, 0x200, RZ ;  /* 0x000002000d0b7810 */ /* 0x040fe40007ffe0ff */
[C---:B------:R-:W-:Y:S02]  /*0a00*/  IADD3 R17, PT, PT, R13.reuse, 0x400, RZ ;  /* 0x000004000d117810 */ /* 0x040fe40007ffe0ff */
[C---:B------:R-:W-:Y:S01]  /*0a10*/  IADD3 R19, PT, PT, R13.reuse, 0x600, RZ ;  /* 0x000006000d137810 */ /* 0x040fe20007ffe0ff */
[----:B0-----:R-:W-:-:S04]  /*0a20*/  IMAD.WIDE.U32 R8, R13, 0x4, R6 ;  /* 0x000000040d087825 */ /* 0x001fc800078e0006 */
[--C-:B------:R-:W-:Y:S02]  /*0a30*/  IMAD.WIDE.U32 R10, R11, 0x4, R6.reuse ;  /* 0x000000040b0a7825 */ /* 0x100fe400078e0006 */
[----:B------:R-:W2:Y:S02]  /*0a40*/  LDG.E R8, desc[UR6][R8.64] ;  /* 0x0000000608087981 */ /* 0x000ea4000c1e1900 */
[--C-:B------:R-:W-:Y:S02]  /*0a50*/  IMAD.WIDE.U32 R12, R17, 0x4, R6.reuse ;  /* 0x00000004110c7825 */ /* 0x100fe400078e0006 */
[----:B------:R-:W3:Y:S02]  /*0a60*/  LDG.E R10, desc[UR6][R10.64] ;  /* 0x000000060a0a7981 */ /* 0x000ee4000c1e1900 */
[----:B------:R-:W-:Y:S02]  /*0a70*/  IMAD.WIDE.U32 R6, R19, 0x4, R6 ;  /* 0x0000000413067825 */ /* 0x000fe400078e0006 */
[----:B------:R-:W4:Y:S04]  /*0a80*/  LDG.E R12, desc[UR6][R12.64] ;  /* 0x000000060c0c7981 */ /* 0x000f28000c1e1900 */
[----:B------:R-:W4:Y:S01]  /*0a90*/  LDG.E R6, desc[UR6][R6.64] ;  /* 0x0000000606067981 */ /* 0x000f22000c1e1900 */
[----:B------:R-:W-:Y:S01]  /*0aa0*/  IADD3 R4, PT, PT, R4, 0x800, RZ ;  /* 0x0000080004047810 */ /* 0x000fe20007ffe0ff */
[----:B--2--5:R-:W-:-:S04]  /*0ab0*/  FADD R15, R15, R8 ;  /* 0x000000080f0f7221 */ /* 0x024fc80000000000 */
[----:B---3--:R-:W-:-:S04]  /*0ac0*/  FADD R15, R15, R10 ;  /* 0x0000000a0f0f7221 */ /* 0x008fc80000000000 */
[----:B----4-:R-:W-:-:S04]  /*0ad0*/  FADD R15, R15, R12 ;  /* 0x0000000c0f0f7221 */ /* 0x010fc80000000000 */
[----:B------:R-:W-:-:S07]  /*0ae0*/  FADD R15, R15, R6 ;  /* 0x000000060f0f7221 */ /* 0x000fce0000000000 */
.L_x_186:
[----:B------:R-:W-:Y:S05]  /*0af0*/  BSYNC.RECONVERGENT B2 ;  /* 0x0000000000027941 */ /* 0x000fea0003800200 */
.L_x_185:
[----:B------:R-:W-:Y:S05]  /*0b00*/  @!P1 BRA `(.L_x_178) ;  /* 0x0000000000289947 */ /* 0x000fea0003800000 */
[----:B------:R-:W1:Y:S01]  /*0b10*/  LDC.64 R6, c[0x0][0x380] ;  /* 0x0000e000ff067b82 */ /* 0x000e620000000a00 */
[----:B0-----:R-:W-:Y:S02]  /*0b20*/  LEA R9, R3, R4, 0xd ;  /* 0x0000000403097211 */ /* 0x001fe400078e68ff */
[----:B------:R-:W-:-:S07]  /*0b30*/  IADD3 R8, PT, PT, -R5, RZ, RZ ;  /* 0x000000ff05087210 */ /* 0x000fce0007ffe1ff */
.L_x_187:
[----:B-1----:R-:W-:-:S06]  /*0b40*/  IMAD.WIDE.U32 R4, R9, 0x4, R6 ;  /* 0x0000000409047825 */ /* 0x002fcc00078e0006 */
[----:B------:R-:W2:Y:S01]  /*0b50*/  LDG.E R4, desc[UR6][R4.64] ;  /* 0x0000000604047981 */ /* 0x000ea2000c1e1900 */
[----:B------:R-:W-:Y:S02]  /*0b60*/  IADD3 R8, PT, PT, R8, 0x1, RZ ;  /* 0x0000000108087810 */ /* 0x000fe40007ffe0ff */
[----:B------:R-:W-:Y:S02]  /*0b70*/  IADD3 R9, PT, PT, R9, 0x200, RZ ;  /* 0x0000020009097810 */ /* 0x000fe40007ffe0ff */
[----:B------:R-:W-:Y:S01]  /*0b80*/  ISETP.NE.AND P0, PT, R8, RZ, PT ;  /* 0x000000ff0800720c */ /* 0x000fe20003f05270 */
[----:B--2--5:R-:W-:-:S12]  /*0b90*/  FADD R15, R4, R15 ;  /* 0x0000000f040f7221 */ /* 0x024fd80000000000 */
[----:B------:R-:W-:Y:S05]  /*0ba0*/  @P0 BRA `(.L_x_187) ;  /* 0xfffffffc00e40947 */ /* 0x000fea000383ffff */
.L_x_178:
[----:B------:R-:W-:Y:S05]  /*0bb0*/  BSYNC.RECONVERGENT B1 ;  /* 0x0000000000017941 */ /* 0x000fea0003800200 */
.L_x_177:
[----:B------:R-:W-:-:S13]  /*0bc0*/  ISETP.GE.U32.AND P0, PT, R0, 0x200, PT ;  /* 0x000002000000780c */ /* 0x000fda0003f06070 */
[----:B------:R-:W-:Y:S05]  /*0bd0*/  @!P0 BRA `(.L_x_188) ;  /* 0x0000000000d08947 */ /* 0x000fea0003800000 */
[----:B0-----:R-:W0:Y:S01]  /*0be0*/  S2R R8, SR_LANEID ;  /* 0x0000000000087919 */ /* 0x001e220000000000 */
[----:B-----5:R-:W1:Y:S02]  /*0bf0*/  SHFL.DOWN PT, R0, R15, 0x1, 0x1f ;  /* 0x08201f000f007f89 */ /* 0x020e6400000e0000 */
[----:B-1----:R-:W-:Y:S01]  /*0c00*/  FADD R0, R0, R15 ;  /* 0x0000000f00007221 */ /* 0x002fe20000000000 */
[C---:B0-----:R-:W-:Y:S02]  /*0c10*/  ISETP.GT.AND P0, PT, R8.reuse, 0x1e, PT ;  /* 0x0000001e0800780c */ /* 0x041fe40003f04270 */
[C---:B------:R-:W-:Y:S02]  /*0c20*/  ISETP.NE.AND P1, PT, R8.reuse, RZ, PT ;  /* 0x000000ff0800720c */ /* 0x040fe40003f25270 */
        /* <DEDUP_REMOVED lines=27> */
[----:B------:R-:W0:Y:S04]  /*0de0*/  LDS.128 R12, [UR4+0x10] ;  /* 0x00001004ff0c7984 */ /* 0x000e280008000c00 */
[----:B------:R-:W2:Y:S04]  /*0df0*/  LDS.128 R8, [UR4+0x20] ;  /* 0x00002004ff087984 */ /* 0x000ea80008000c00 */
[----:B-1----:R-:W1:Y:S04]  /*0e00*/  LDS.128 R4, [UR4+0x30] ;  /* 0x00003004ff047984 */ /* 0x002e680008000c00 */
[----:B------:R-:W3:Y:S01]  /*0e10*/  LDS.128 R16, [UR4+0x40] ;  /* 0x00004004ff107984 */ /* 0x000ee20008000c00 */
[----:B0-----:R-:W-:-:S04]  /*0e20*/  FADD R13, R20, R13 ;  /* 0x0000000d140d7221 */ /* 0x001fc80000000000 */
[----:B------:R-:W-:-:S04]  /*0e30*/  FADD R14, R13, R14 ;  /* 0x0000000e0d0e7221 */ /* 0x000fc80000000000 */
[----:B------:R-:W-:-:S04]  /*0e40*/  FADD R15, R14, R15 ;  /* 0x0000000f0e0f7221 */ /* 0x000fc80000000000 */
[----:B--2---:R-:W-:-:S04]  /*0e50*/  FADD R8, R15, R8 ;  /* 0x000000080f087221 */ /* 0x004fc80000000000 */
[----:B------:R-:W-:-:S04]  /*0e60*/  FADD R9, R8, R9 ;  /* 0x0000000908097221 */ /* 0x000fc80000000000 */
[----:B------:R-:W-:-:S04]  /*0e70*/  FADD R10, R9, R10 ;  /* 0x0000000a090a7221 */ /* 0x000fc80000000000 */
[----:B------:R-:W-:-:S04]  /*0e80*/  FADD R11, R10, R11 ;  /* 0x0000000b0a0b7221 */ /* 0x000fc80000000000 */
[----:B-1----:R-:W-:-:S04]  /*0e90*/  FADD R4, R11, R4 ;  /* 0x000000040b047221 */ /* 0x002fc80000000000 */
        /* <DEDUP_REMOVED lines=8> */
.L_x_188:
[----:B0-----:R-:W0:Y:S01]  /*0f20*/  S2R R8, SR_LANEID ;  /* 0x0000000000087919 */ /* 0x001e220000000000 */
[----:B------:R-:W-:-:S04]  /*0f30*/  LOP3.LUT R4, R2, 0x3e0, RZ, 0xc0, !PT ;  /* 0x000003e002047812 */ /* 0x000fc800078ec0ff */
[----:B------:R-:W-:Y:S02]  /*0f40*/  IADD3 R5, PT, PT, R4, 0x20, RZ ;  /* 0x0000002004057810 */ /* 0x000fe40007ffe0ff */
[----:B------:R-:W-:Y:S02]  /*0f50*/  LOP3.LUT R7, RZ, R4, RZ, 0x33, !PT ;  /* 0x00000004ff077212 */ /* 0x000fe400078e33ff */
[----:B------:R-:W-:Y:S02]  /*0f60*/  ISETP.GT.U32.AND P0, PT, R5, R0, PT ;  /* 0x000000000500720c */ /* 0x000fe40003f04070 */
[----:B------:R-:W-:-:S04]  /*0f70*/  IADD3 R7, PT, PT, R0, R7, RZ ;  /* 0x0000000700077210 */ /* 0x000fc80007ffe0ff */
[----:B------:R-:W-:-:S05]  /*0f80*/  SEL R7, R7, 0x1f, P0 ;  /* 0x0000001f07077807 */ /* 0x000fca0000000000 */
[----:B-----5:R-:W1:Y:S01]  /*0f90*/  SHFL.DOWN PT, R4, R15, 0x1, R7 ;  /* 0x082000000f047989 */ /* 0x020e6200000e0007 */
[C---:B0-----:R-:W-:Y:S02]  /*0fa0*/  ISETP.GE.AND P0, PT, R8.reuse, R7, PT ;  /* 0x000000070800720c */ /* 0x041fe40003f06270 */
[C---:B------:R-:W-:Y:S02]  /*0fb0*/  IADD3 R6, PT, PT, R8.reuse, 0x2, RZ ;  /* 0x0000000208067810 */ /* 0x040fe40007ffe0ff */
[----:B------:R-:W-:-:S09]  /*0fc0*/  ISETP.NE.AND P1, PT, R8, RZ, PT ;  /* 0x000000ff0800720c */ /* 0x000fd20003f25270 */
[----:B-1----:R-:W-:Y:S01]  /*0fd0*/  @!P0 FADD R15, R4, R15 ;  /* 0x0000000f040f8221 */ /* 0x002fe20000000000 */
[----:B------:R-:W-:Y:S02]  /*0fe0*/  ISETP.GT.AND P0, PT, R6, R7, PT ;  /* 0x000000070600720c */ /* 0x000fe40003f04270 */
[----:B------:R-:W-:Y:S01]  /*0ff0*/  IADD3 R6, PT, PT, R8, 0x4, RZ ;  /* 0x0000000408067810 */ /* 0x000fe20007ffe0ff */
        /* <DEDUP_REMOVED lines=24> */
[----:B------:R-:W1:Y:S01]  /*1180*/  S2UR UR5, SR_CgaCtaId ;  /* 0x00000000000579c3 */ /* 0x000e620000008800 */
[----:B------:R-:W-:Y:S01]  /*1190*/  UMOV UR4, 0x400 ;  /* 0x0000040000047882 */ /* 0x000fe20000000000 */
[C---:B------:R-:W-:Y:S02]  /*11a0*/  ISETP.GT.U32.AND P2, PT, R0.reuse, 0x20, PT ;  /* 0x000000200000780c */ /* 0x040fe40003f44070 */
[C---:B------:R-:W-:Y:S02]  /*11b0*/  ISETP.GT.U32.AND P3, PT, R0.reuse, 0x40, PT ;  /* 0x000000400000780c */ /* 0x040fe40003f64070 */
[C---:B------:R-:W-:Y:S02]  /*11c0*/  ISETP.GT.U32.AND P1, PT, R0.reuse, 0x60, PT ;  /* 0x000000600000780c */ /* 0x040fe40003f24070 */
[----:B------:R-:W-:Y:S01]  /*11d0*/  ISETP.GT.U32.AND P4, PT, R0, 0xc0, PT ;  /* 0x000000c00000780c */ /* 0x000fe20003f84070 */
[----:B-1----:R-:W-:-:S09]  /*11e0*/  ULEA UR4, UR5, UR4, 0x18 ;  /* 0x0000000405047291 */ /* 0x002fd2000f8ec0ff */
[----:B0-----:R-:W0:Y:S04]  /*11f0*/  LDS.128 R4, [UR4+0x10] ;  /* 0x00001004ff047984 */ /* 0x001e280008000c00 */
[----:B------:R-:W1:Y:S04]  /*1200*/  LDS.128 R8, [UR4+0x20] ;  /* 0x00002004ff087984 */ /* 0x000e680008000c00 */
[----:B------:R-:W2:Y:S04]  /*1210*/  LDS.128 R12, [UR4+0x30] ;  /* 0x00003004ff0c7984 */ /* 0x000ea80008000c00 */
[----:B------:R-:W3:Y:S01]  /*1220*/  LDS.128 R16, [UR4+0x40] ;  /* 0x00004004ff107984 */ /* 0x000ee20008000c00 */
[----:B0-----:R-:W-:Y:S01]  /*1230*/  @P2 FADD R20, R20, R5 ;  /* 0x0000000514142221 */ /* 0x001fe20000000000 */
[----:B------:R-:W-:-:S03]  /*1240*/  ISETP.GT.U32.AND P2, PT, R0, 0x80, PT ;  /* 0x000000800000780c */ /* 0x000fc60003f44070 */
[----:B------:R-:W-:Y:S01]  /*1250*/  @P3 FADD R20, R20, R6 ;  /* 0x0000000614143221 */ /* 0x000fe20000000000 */
[----:B------:R-:W-:-:S03]  /*1260*/  ISETP.GT.U32.AND P3, PT, R0, 0xa0, PT ;  /* 0x000000a00000780c */ /* 0x000fc60003f64070 */
[----:B------:R-:W-:Y:S01]  /*1270*/  @P1 FADD R20, R20, R7 ;  /* 0x0000000714141221 */ /* 0x000fe20000000000 */
[----:B------:R-:W-:-:S05]  /*1280*/  ISETP.GT.U32.AND P1, PT, R0, 0xe0, PT ;  /* 0x000000e00000780c */ /* 0x000fca0003f24070 */
[----:B-1----:R-:W-:Y:S01]  /*1290*/  @P2 FADD R20, R20, R8 ;  /* 0x0000000814142221 */ /* 0x002fe20000000000 */
[----:B------:R-:W-:-:S03]  /*12a0*/  ISETP.GT.U32.AND P2, PT, R0, 0x100, PT ;  /* 0x000001000000780c */ /* 0x000fc60003f44070 */
[----:B------:R-:W-:Y:S01]  /*12b0*/  @P3 FADD R20, R20, R9 ;  /* 0x0000000914143221 */ /* 0x000fe20000000000 */
[----:B------:R-:W-:-:S03]  /*12c0*/  ISETP.GT.U32.AND P3, PT, R0, 0x120, PT ;  /* 0x000001200000780c */ /* 0x000fc60003f64070 */
[----:B------:R-:W-:Y:S01]  /*12d0*/  @P4 FADD R20, R20, R10 ;  /* 0x0000000a14144221 */ /* 0x000fe20000000000 */
[----:B------:R-:W-:-:S03]  /*12e0*/  ISETP.GT.U32.AND P4, PT, R0, 0x140, PT ;  /* 0x000001400000780c */ /* 0x000fc60003f84070 */
[----:B------:R-:W-:Y:S01]  /*12f0*/  @P1 FADD R20, R20, R11 ;  /* 0x0000000b14141221 */ /* 0x000fe20000000000 */
[----:B------:R-:W-:-:S03]  /*1300*/  ISETP.GT.U32.AND P1, PT, R0, 0x160, PT ;  /* 0x000001600000780c */ /* 0x000fc60003f24070 */
[----:B--2---:R-:W-:Y:S01]  /*1310*/  @P2 FADD R20, R20, R12 ;  /* 0x0000000c14142221 */ /* 0x004fe20000000000 */
[----:B------:R-:W-:-:S03]  /*1320*/  ISETP.GT.U32.AND P2, PT, R0, 0x180, PT ;  /* 0x000001800000780c */ /* 0x000fc60003f44070 */
[----:B------:R-:W-:Y:S01]  /*1330*/  @P3 FADD R20, R20, R13 ;  /* 0x0000000d14143221 */ /* 0x000fe20000000000 */
[----:B------:R-:W-:-:S03]  /*1340*/  ISETP.GT.U32.AND P3, PT, R0, 0x1a0, PT ;  /* 0x000001a00000780c */ /* 0x000fc60003f64070 */
[----:B------:R-:W-:Y:S01]  /*1350*/  @P4 FADD R20, R20, R14 ;  /* 0x0000000e14144221 */ /* 0x000fe20000000000 */
[----:B------:R-:W-:-:S03]  /*1360*/  ISETP.GT.U32.AND P4, PT, R0, 0x1c0, PT ;  /* 0x000001c00000780c */ /* 0x000fc60003f84070 */
[----:B------:R-:W-:Y:S01]  /*1370*/  @P1 FADD R20, R20, R15 ;  /* 0x0000000f14141221 */ /* 0x000fe20000000000 */
[----:B------:R-:W-:-:S03]  /*1380*/  ISETP.GT.U32.AND P1, PT, R0, 0x1e0, PT ;  /* 0x000001e00000780c */ /* 0x000fc60003f24070 */
[----:B---3--:R-:W-:-:S04]  /*1390*/  @P2 FADD R20, R20, R16 ;  /* 0x0000001014142221 */ /* 0x008fc80000000000 */
[----:B------:R-:W-:-:S04]  /*13a0*/  @P3 FADD R20, R20, R17 ;  /* 0x0000001114143221 */ /* 0x000fc80000000000 */
[----:B------:R-:W-:-:S04]  /*13b0*/  @P4 FADD R20, R20, R18 ;  /* 0x0000001214144221 */ /* 0x000fc80000000000 */
[----:B------:R-:W-:Y:S01]  /*13c0*/  @P1 FADD R20, R20, R19 ;  /* 0x0000001314141221 */ /* 0x000fe20000000000 */
[----:B------:R-:W-:Y:S06]  /*13d0*/  BRA `(.L_x_189) ;  /* 0x0000001400007947 */ /* 0x000fec0003800000 */
.L_x_174:
[----:B------:R-:W0:Y:S01]  /*13e0*/  S2R R2, SR_TID.X ;  /* 0x0000000000027919 */ /* 0x000e220000002100 */
[----:B------:R-:W1:Y:S02]  /*13f0*/  LDCU.64 UR4, c[0x0][0x380] ;  /* 0x00007000ff0477ac */ /* 0x000e640008000a00 */
[----:B-1----:R-:W-:Y:S02]  /*1400*/  MOV R4, UR4 ;  /* 0x0000000400047c02 */ /* 0x002fe40008000f00 */
[----:B------:R-:W-:Y:S02]  /*1410*/  MOV R5, UR5 ;  /* 0x0000000500057c02 */ /* 0x000fe40008000f00 */
[----:B0-----:R-:W-:-:S05]  /*1420*/  LEA R9, R3, R2, 0xd ;  /* 0x0000000203097211 */ /* 0x001fca00078e68ff */
[----:B------:R-:W-:-:S05]  /*1430*/  IMAD.WIDE.U32 R8, R9, 0x4, R4 ;  /* 0x0000000409087825 */ /* 0x000fca00078e0004 */
        /* <DEDUP_REMOVED lines=16> */
[----:B------:R-:W-:Y:S01]  /*1540*/  ISETP.GE.U32.AND P0, PT, R0, R13, PT ;  /* 0x0000000d0000720c */ /* 0x000fe20003f06070 */
        /* <DEDUP_REMOVED lines=16> */
[----:B------:R-:W-:Y:S01]  /*1650*/  LEA R9, R3, R13, 0xd ;  /* 0x0000000d03097211 */ /* 0x000fe200078e68ff */
[----:B------:R-:W-:Y:S01]  /*1660*/  UMOV UR4, URZ ;  /* 0x000000ff00047c82 */ /* 0x000fe20008000000 */
[----:B------:R-:W-:Y:S02]  /*1670*/  IADD3 R8, PT, PT, R6, -0x2000, RZ ;  /* 0xffffe00006087810 */ /* 0x000fe40007ffe0ff */
[----:B------:R-:W-:Y:S02]  /*1680*/  LOP3.LUT R0, RZ, R2, RZ, 0x33, !PT ;  /* 0x00000002ff007212 */ /* 0x000fe400078e33ff */
[----:B------:R-:W-:Y:S02]  /*1690*/  ISETP.GT.U32.AND P0, PT, R9, R8, PT ;  /* 0x000000080900720c */ /* 0x000fe40003f04070 */
[----:B------:R-:W-:Y:S02]  /*16a0*/  IADD3 R10, PT, PT, -R13, R6, R0 ;  /* 0x000000060d0a7210 */ /* 0x000fe40007ffe100 */
[----:B------:R-:W-:-:S02]  /*16b0*/  IADD3 R7, PT, PT, R9, 0x1000, R2 ;  /* 0x0000100009077810 */ /* 0x000fc40007ffe002 */
[----:B------:R-:W-:Y:S01]  /*16c0*/  MOV R0, R9 ;  /* 0x0000000900007202 */ /* 0x000fe20000000f00 */
[----:B------:R-:W-:-:S06]  /*16d0*/  IMAD R2, R3, -0x2000, R10 ;  /* 0xffffe00003027824 */ /* 0x000fcc00078e020a */
[----:B------:R-:W-:Y:S05]  /*16e0*/  @P0 BRA `(.L_x_191) ;  /* 0x0000000000bc0947 */ /* 0x000fea0003800000 */
[----:B------:R-:W0:Y:S08]  /*16f0*/  LDC R6, c[0x0][0x3a8] ;  /* 0x0000ea00ff067b82 */ /* 0x000e300000000800 */
[----:B------:R-:W1:Y:S02]  /*1700*/  LDC.64 R4, c[0x0][0x380] ;  /* 0x0000e000ff047b82 */ /* 0x000e640000000a00 */
.L_x_192:
[----:B------:R-:W2:Y:S02]  /*1710*/  S2R R10, SR_TID.X ;  /* 0x00000000000a7919 */ /* 0x000ea40000002100 */
[----:B--2---:R-:W-:-:S05]  /*1720*/  IADD3 R11, PT, PT, R10, R9, RZ ;  /* 0x000000090a0b7210 */ /* 0x004fca0007ffe0ff */
[----:B-1----:R-:W-:-:S05]  /*1730*/  IMAD.WIDE.U32 R10, R11, 0x4, R4 ;  /* 0x000000040b0a7825 */ /* 0x002fca00078e0004 */
        /* <DEDUP_REMOVED lines=13> */
[----:B---3--:R-:W-:-:S02]  /*1810*/  FADD R14, R14, R15 ;  /* 0x0000000f0e0e7221 */ /* 0x008fc40000000000 */
[----:B------:R-:W2:Y:S01]  /*1820*/  LDG.E R15, desc[UR6][R10.64+0x7000] ;  /* 0x007000060a0f7981 */ /* 0x000ea2000c1e1900 */
[----:B----4-:R-:W-:-:S03]  /*1830*/  FADD R12, R16, R17 ;  /* 0x00000011100c7221 */ /* 0x010fc60000000000 */
[----:B------:R-:W3:Y:S04]  /*1840*/  LDG.E R17, desc[UR6][R10.64+0x5800] ;  /* 0x005800060a117981 */ /* 0x000ee8000c1e1900 */
[----:B------:R-:W2:Y:S01]  /*1850*/  LDG.E R16, desc[UR6][R10.64+0x6800] ;  /* 0x006800060a107981 */ /* 0x000ea2000c1e1900 */
[----:B------:R-:W-:-:S03]  /*1860*/  FADD R14, R23, R14 ;  /* 0x0000000e170e7221 */ /* 0x000fc60000000000 */
[----:B------:R-:W4:Y:S01]  /*1870*/  LDG.E R23, desc[UR6][R10.64+0x7800] ;  /* 0x007800060a177981 */ /* 0x000f22000c1e1900 */
[----:B-----5:R-:W-:-:S04]  /*1880*/  FADD R19, R19, R20 ;  /* 0x0000001413137221 */ /* 0x020fc80000000000 */
[----:B------:R-:W-:Y:S01]  /*1890*/  FADD R19, R12, R19 ;  /* 0x000000130c137221 */ /* 0x000fe20000000000 */
[----:B0-----:R-:W-:Y:S01]  /*18a0*/  IADD3 R12, PT, PT, -R9, R6, RZ ;  /* 0x00000006090c7210 */ /* 0x001fe20007ffe1ff */
[----:B------:R-:W-:-:S03]  /*18b0*/  FADD R21, R21, R22 ;  /* 0x0000001615157221 */ /* 0x000fc60000000000 */
[----:B------:R-:W-:Y:S01]  /*18c0*/  ISETP.GE.U32.AND P0, PT, R12, R13, PT ;  /* 0x0000000d0c00720c */ /* 0x000fe20003f06070 */
[----:B------:R-:W-:-:S04]  /*18d0*/  FADD R24, R24, R25 ;  /* 0x0000001918187221 */ /* 0x000fc80000000000 */
[----:B------:R-:W-:Y:S01]  /*18e0*/  FADD R21, R21, R24 ;  /* 0x0000001815157221 */ /* 0x000fe20000000000 */
[----:B------:R-:W-:Y:S01]  /*18f0*/  FADD R14, R14, R19 ;  /* 0x000000130e0e7221 */ /* 0x000fe20000000000 */
[----:B---3--:R-:W-:Y:S01]  /*1900*/  FADD R17, R17, R18 ;  /* 0x0000001211117221 */ /* 0x008fe20000000000 */
[----:B--2---:R-:W-:-:S04]  /*1910*/  FADD R16, R16, R15 ;  /* 0x0000000f10107221 */ /* 0x004fc80000000000 */
[----:B------:R-:W-:-:S04]  /*1920*/  FADD R16, R17, R16 ;  /* 0x0000001011107221 */ /* 0x000fc80000000000 */
[----:B------:R-:W-:-:S04]  /*1930*/  FADD R21, R21, R16 ;  /* 0x0000001015157221 */ /* 0x000fc80000000000 */
[----:B------:R-:W-:-:S04]  /*1940*/  FADD R14, R14, R21 ;  /* 0x000000150e0e7221 */ /* 0x000fc80000000000 */
[----:B----4-:R-:W-:Y:S01]  /*1950*/  FADD R23, R23, R14 ;  /* 0x0000000e17177221 */ /* 0x010fe20000000000 */
[----:B------:R-:W-:Y:S06]  /*1960*/  @!P0 BRA `(.L_x_190) ;  /* 0x0000000800d08947 */ /* 0x000fec0003800000 */
[C---:B------:R-:W-:Y:S01]  /*1970*/  IADD3 R9, PT, PT, R13.reuse, R9, RZ ;  /* 0x000000090d097210 */ /* 0x040fe20007ffe0ff */
[----:B------:R-:W-:Y:S01]  /*1980*/  UIADD3 UR4, UPT, UPT, UR4, 0x1, URZ ;  /* 0x0000000104047890 */ /* 0x000fe2000fffe0ff */
[----:B------:R-:W-:Y:S02]  /*1990*/  IADD3 R0, PT, PT, R13, R0, RZ ;  /* 0x000000000d007210 */ /* 0x000fe40007ffe0ff */
[----:B------:R-:W-:Y:S02]  /*19a0*/  ISETP.GT.U32.AND P0, PT, R9, R8, PT ;  /* 0x000000080900720c */ /* 0x000fe40003f04070 */
[C---:B------:R-:W-:Y:S02]  /*19b0*/  IADD3 R2, PT, PT, -R13.reuse, R2, RZ ;  /* 0x000000020d027210 */ /* 0x040fe40007ffe1ff */
[----:B------:R-:W-:-:S09]  /*19c0*/  IADD3 R7, PT, PT, R13, R7, RZ ;  /* 0x000000070d077210 */ /* 0x000fd20007ffe0ff */
[----:B------:R-:W-:Y:S05]  /*19d0*/  @!P0 BRA `(.L_x_192) ;  /* 0xfffffffc004c8947 */ /* 0x000fea000383ffff */
.L_x_191:
[----:B------:R-:W0:Y:S01]  /*19e0*/  S2R R16, SR_TID.X ;  /* 0x0000000000107919 */ /* 0x000e220000002100 */
[----:B------:R-:W-:Y:S01]  /*19f0*/  IADD3 R8, PT, PT, -R9, R6, RZ ;  /* 0x0000000609087210 */ /* 0x000fe20007ffe1ff */
[----:B------:R-:W-:Y:S03]  /*1a00*/  BSSY.RECONVERGENT B1, `(.L_x_190) ;  /* 0x00000aa000017945 */ /* 0x000fe60003800200 */
[----:B0-----:R-:W-:-:S04]  /*1a10*/  ISETP.GE.AND P0, PT, R16, R8, PT ;  /* 0x000000081000720c */ /* 0x001fc80003f06270 */
[----:B------:R-:W-:-:S13]  /*1a20*/  ISETP.GE.U32.OR P0, PT, R9, R6, P0 ;  /* 0x000000060900720c */ /* 0x000fda0000706470 */
[----:B------:R-:W-:Y:S05]  /*1a30*/  @P0 BRA `(.L_x_193) ;  /* 0x0000000800980947 */ /* 0x000fea0003800000 */
[----:B------:R-:W0:Y:S01]  /*1a40*/  LDC R10, c[0x0][0x3ac] ;  /* 0x0000eb00ff0a7b82 */ /* 0x000e220000000800 */
[----:B------:R-:W-:Y:S01]  /*1a50*/  LOP3.LUT R11, RZ, R16, RZ, 0x33, !PT ;  /* 0x00000010ff0b7212 */ /* 0x000fe200078e33ff */
[----:B------:R-:W-:Y:S06]  /*1a60*/  BSSY.RECONVERGENT B2, `(.L_x_194) ;  /* 0x0000056000027945 */ /* 0x000fec0003800200 */
[----:B------:R-:W1:Y:S01]  /*1a70*/  LDC R8, c[0x0][0x3ac] ;  /* 0x0000eb00ff087b82 */ /* 0x000e620000000800 */
[----:B0-----:R-:W-:-:S04]  /*1a80*/  SHF.L.U32 R10, R10, 0xd, RZ ;  /* 0x0000000d0a0a7819 */ /* 0x001fc800000006ff */
[----:B------:R-:W-:-:S04]  /*1a90*/  LEA R10, R3, R10, 0xd ;  /* 0x0000000a030a7211 */ /* 0x000fc800078e68ff */
[----:B------:R-:W-:Y:S01]  /*1aa0*/  IADD3 R6, PT, PT, -R10, R6, R11 ;  /* 0x000000060a067210 */ /* 0x000fe20007ffe10b */
[----:B-1----:R-:W-:-:S04]  /*1ab0*/  IMAD R11, R8, UR4, RZ ;  /* 0x00000004080b7c24 */ /* 0x002fc8000f8e02ff */
[----:B------:R-:W-:-:S05]  /*1ac0*/  IMAD R6, R11, -0x2000, R6 ;  /* 0xffffe0000b067824 */ /* 0x000fca00078e0206 */
[C---:B------:R-:W-:Y:S02]  /*1ad0*/  ISETP.GE.U32.AND P0, PT, R6.reuse, 0x1e00, PT ;  /* 0x00001e000600780c */ /* 0x040fe40003f06070 */
[----:B------:R-:W-:-:S04]  /*1ae0*/  LEA.HI R6, R6, 0x1, RZ, 0x17 ;  /* 0x0000000106067811 */ /* 0x000fc800078fb8ff */
[----:B------:R-:W-:-:S07]  /*1af0*/  LOP3.LUT R8, R6, 0xf, RZ, 0xc0, !PT ;  /* 0x0000000f06087812 */ /* 0x000fce00078ec0ff */
[----:B------:R-:W-:Y:S05]  /*1b00*/  @!P0 BRA `(.L_x_195) ;  /* 0x00000004002c8947 */ /* 0x000fea0003800000 */
[----:B------:R-:W-:Y:S01]  /*1b10*/  LEA.HI R10, R2, 0x1, RZ, 0x17 ;  /* 0x00000001020a7811 */ /* 0x000fe200078fb8ff */
[----:B------:R-:W-:Y:S01]  /*1b20*/  BSSY.RECONVERGENT B3, `(.L_x_196) ;  /* 0x0000048000037945 */ /* 0x000fe20003800200 */
[----:B------:R-:W-:Y:S02]  /*1b30*/  LOP3.LUT R11, R16, 0x1000, RZ, 0xfc, !PT ;  /* 0x00001000100b7812 */ /* 0x000fe400078efcff */
[----:B------:R-:W-:-:S04]  /*1b40*/  LOP3.LUT R10, R10, 0xfffff0, RZ, 0xc0, !PT ;  /* 0x00fffff00a0a7812 */ /* 0x000fc800078ec0ff */
[----:B------:R-:W-:-:S07]  /*1b50*/  IADD3 R13, PT, PT, -R10, RZ, RZ ;  /* 0x000000ff0a0d7210 */ /* 0x000fce0007ffe1ff */
.L_x_197:
[C---:B------:R-:W-:Y:S02]  /*1b60*/  IADD3 R15, PT, PT, R7.reuse, -0x1000, RZ ;  /* 0xfffff000070f7810 */ /* 0x040fe40007ffe0ff */
[----:B------:R-:W-:-:S03]  /*1b70*/  IADD3 R25, PT, PT, R7, -0xe00, RZ ;  /* 0xfffff20007197810 */ /* 0x000fc60007ffe0ff */
[----:B------:R-:W-:Y:S01]  /*1b80*/  IMAD.WIDE.U32 R14, R15, 0x4, R4 ;  /* 0x000000040f0e7825 */ /* 0x000fe200078e0004 */
[----:B------:R-:W-:-:S04]  /*1b90*/  IADD3 R21, PT, PT, R7, -0xc00, RZ ;  /* 0xfffff40007157810 */ /* 0x000fc80007ffe0ff */
[----:B------:R0:W2:Y:S01]  /*1ba0*/  LDG.E R22, desc[UR6][R14.64] ;  /* 0x000000060e167981 */ /* 0x0000a2000c1e1900 */
[----:B------:R-:W-:-:S04]  /*1bb0*/  IMAD.WIDE.U32 R24, R25, 0x4, R4 ;  /* 0x0000000419187825 */ /* 0x000fc800078e0004 */
[--C-:B------:R-:W-:Y:S01]  /*1bc0*/  IMAD.WIDE.U32 R20, R21, 0x4, R4.reuse ;  /* 0x0000000415147825 */ /* 0x100fe200078e0004 */
[----:B------:R-:W3:Y:S04]  /*1bd0*/  LDG.E R16, desc[UR6][R24.64] ;  /* 0x0000000618107981 */ /* 0x000ee8000c1e1900 */
[----:B------:R1:W4:Y:S01]  /*1be0*/  LDG.E R17, desc[UR6][R20.64] ;  /* 0x0000000614117981 */ /* 0x000322000c1e1900 */
[C---:B------:R-:W-:Y:S02]  /*1bf0*/  IADD3 R19, PT, PT, R7.reuse, -0xa00, RZ ;  /* 0xfffff60007137810 */ /* 0x040fe40007ffe0ff */
[C---:B------:R-:W-:Y:S02]  /*1c00*/  IADD3 R29, PT, PT, R7.reuse, -0x800, RZ ;  /* 0xfffff800071d7810 */ /* 0x040fe40007ffe0ff */
[----:B------:R-:W-:Y:S01]  /*1c10*/  IADD3 R27, PT, PT, R7, -0x600, RZ ;  /* 0xfffffa00071b7810 */ /* 0x000fe20007ffe0ff */
[----:B------:R-:W-:Y:S01]  /*1c20*/  IMAD.WIDE.U32 R18, R19, 0x4, R4 ;  /* 0x0000000413127825 */ /* 0x000fe200078e0004 */
[----:B------:R-:W-:-:S03]  /*1c30*/  IADD3 R12, PT, PT, R7, -0x400, RZ ;  /* 0xfffffc00070c7810 */ /* 0x000fc60007ffe0ff */
[--C-:B------:R-:W-:Y:S01]  /*1c40*/  IMAD.WIDE.U32 R28, R29, 0x4, R4.reuse ;  /* 0x000000041d1c7825 */ /* 0x100fe200078e0004 */
[----:B------:R-:W5:Y:S03]  /*1c50*/  LDG.E R10, desc[UR6][R18.64] ;  /* 0x00000006120a7981 */ /* 0x000f66000c1e1900 */
[----:B0-----:R-:W-:Y:S01]  /*1c60*/  IMAD.WIDE.U32 R14, R27, 0x4, R4 ;  /* 0x000000041b0e7825 */ /* 0x001fe200078e0004 */
[----:B------:R-:W-:-:S03]  /*1c70*/  IADD3 R27, PT, PT, R7, -0x200, RZ ;  /* 0xfffffe00071b7810 */ /* 0x000fc60007ffe0ff */
[--C-:B-1----:R-:W-:Y:S02]  /*1c80*/  IMAD.WIDE.U32 R20, R12, 0x4, R4.reuse ;  /* 0x000000040c147825 */ /* 0x102fe400078e0004 */
[----:B------:R0:W5:Y:S04]  /*1c90*/  LDG.E R12, desc[UR6][R14.64] ;  /* 0x000000060e0c7981 */ /* 0x000168000c1e1900 */
[----:B------:R1:W5:Y:S01]  /*1ca0*/  LDG.E R18, desc[UR6][R28.64] ;  /* 0x000000061c127981 */ /* 0x000362000c1e1900 */
[----:B------:R-:W-:-:S04]  /*1cb0*/  IMAD.WIDE.U32 R24, R7, 0x4, R4 ;  /* 0x0000000407187825 */ /* 0x000fc800078e0004 */
[----:B0-----:R-:W-:Y:S01]  /*1cc0*/  IMAD.WIDE.U32 R14, R27, 0x4, R4 ;  /* 0x000000041b0e7825 */ /* 0x001fe200078e0004 */
[----:B------:R-:W5:Y:S04]  /*1cd0*/  LDG.E R19, desc[UR6][R24.64] ;  /* 0x0000000618137981 */ /* 0x000f68000c1e1900 */
[----:B------:R0:W5:Y:S01]  /*1ce0*/  LDG.E R27, desc[UR6][R20.64] ;  /* 0x00000006141b7981 */ /* 0x000162000c1e1900 */
[----:B-1----:R-:W-:-:S03]  /*1cf0*/  IADD3 R29, PT, PT, R7, 0x200, RZ ;  /* 0x00000200071d7810 */ /* 0x002fc60007ffe0ff */
[----:B------:R1:W5:Y:S01]  /*1d00*/  LDG.E R26, desc[UR6][R14.64] ;  /* 0x000000060e1a7981 */ /* 0x000362000c1e1900 */
[----:B0-----:R-:W-:Y:S01]  /*1d10*/  IADD3 R21, PT, PT, R7, 0x400, RZ ;  /* 0x0000040007157810 */ /* 0x001fe20007ffe0ff */
[----:B------:R-:W-:Y:S01]  /*1d20*/  IMAD.WIDE.U32 R28, R29, 0x4, R4 ;  /* 0x000000041d1c7825 */ /* 0x000fe200078e0004 */
[----:B-1----:R-:W-:-:S05]  /*1d30*/  IADD3 R15, PT, PT, R7, 0x800, RZ ;  /* 0x00000800070f7810 */ /* 0x002fca0007ffe0ff */
[----:B------:R-:W5:Y:S01]  /*1d40*/  LDG.E R28, desc[UR6][R28.64] ;  /* 0x000000061c1c7981 */ /* 0x000f62000c1e1900 */
[----:B------:R-:W-:-:S06]  /*1d50*/  IMAD.WIDE.U32 R14, R15, 0x4, R4 ;  /* 0x000000040f0e7825 */ /* 0x000fcc00078e0004 */
[----:B------:R-:W5:Y:S01]  /*1d60*/  LDG.E R14, desc[UR6][R14.64] ;  /* 0x000000060e0e7981 */ /* 0x000f62000c1e1900 */
[----:B--2---:R-:W-:Y:S01]  /*1d70*/  FADD R25, R22, R23 ;  /* 0x0000001716197221 */ /* 0x004fe20000000000 */
[----:B------:R-:W-:Y:S01]  /*1d80*/  IMAD.WIDE.U32 R22, R21, 0x4, R4 ;  /* 0x0000000415167825 */ /* 0x000fe200078e0004 */
[----:B------:R-:W-:-:S03]  /*1d90*/  IADD3 R21, PT, PT, R7, 0x600, RZ ;  /* 0x0000060007157810 */ /* 0x000fc60007ffe0ff */
[----:B---3--:R-:W-:Y:S02]  /*1da0*/  FADD R16, R25, R16 ;  /* 0x0000001019107221 */ /* 0x008fe40000000000 */
[----:B------:R-:W-:Y:S01]  /*1db0*/  IMAD.WIDE.U32 R20, R21, 0x4, R4 ;  /* 0x0000000415147825 */ /* 0x000fe200078e0004 */
[----:B------:R-:W-:Y:S01]  /*1dc0*/  IADD3 R25, PT, PT, R7, 0xa00, RZ ;  /* 0x00000a0007197810 */ /* 0x000fe20007ffe0ff */
[----:B------:R-:W2:Y:S04]  /*1dd0*/  LDG.E R29, desc[UR6][R22.64] ;  /* 0x00000006161d7981 */ /* 0x000ea8000c1e1900 */
[----:B------:R4:W3:Y:S02]  /*1de0*/  LDG.E R20, desc[UR6][R20.64] ;  /* 0x0000000614147981 */ /* 0x0008e4000c1e1900 */
[----:B----4-:R-:W-:Y:S01]  /*1df0*/  FADD R21, R16, R17 ;  /* 0x0000001110157221 */ /* 0x010fe20000000000 */
[----:B------:R-:W-:Y:S01]  /*1e00*/  IMAD.WIDE.U32 R16, R25, 0x4, R4 ;  /* 0x0000000419107825 */ /* 0x000fe200078e0004 */
[----:B------:R-:W-:-:S05]  /*1e10*/  IADD3 R25, PT, PT, R7, 0xc00, RZ ;  /* 0x00000c0007197810 */ /* 0x000fca0007ffe0ff */
[--C-:B------:R-:W-:Y:S01]  /*1e20*/  IMAD.WIDE.U32 R22, R25, 0x4, R4.reuse ;  /* 0x0000000419167825 */ /* 0x100fe200078e0004 */
[----:B------:R-:W-:Y:S01]  /*1e30*/  IADD3 R25, PT, PT, R7, 0xe00, RZ ;  /* 0x00000e0007197810 */ /* 0x000fe20007ffe0ff */
[----:B------:R-:W4:Y:S04]  /*1e40*/  LDG.E R16, desc[UR6][R16.64] ;  /* 0x0000000610107981 */ /* 0x000f28000c1e1900 */
[----:B------:R-:W-:Y:S01]  /*1e50*/  IMAD.WIDE.U32 R24, R25, 0x4, R4 ;  /* 0x0000000419187825 */ /* 0x000fe200078e0004 */
[----:B------:R-:W4:Y:S05]  /*1e60*/  LDG.E R22, desc[UR6][R22.64] ;  /* 0x0000000616167981 */ /* 0x000f2a000c1e1900 */
[----:B------:R-:W4:Y:S01]  /*1e70*/  LDG.E R24, desc[UR6][R24.64] ;  /* 0x0000000618187981 */ /* 0x000f22000c1e1900 */
[----:B-----5:R-:W-:-:S04]  /*1e80*/  FADD R21, R21, R10 ;  /* 0x0000000a15157221 */ /* 0x020fc80000000000 */
[----:B------:R-:W-:-:S04]  /*1e90*/  FADD R21, R21, R18 ;  /* 0x0000001215157221 */ /* 0x000fc80000000000 */
[----:B------:R-:W-:-:S04]  /*1ea0*/  FADD R12, R21, R12 ;  /* 0x0000000c150c7221 */ /* 0x000fc80000000000 */
[----:B------:R-:W-:-:S04]  /*1eb0*/  FADD R27, R12, R27 ;  /* 0x0000001b0c1b7221 */ /* 0x000fc80000000000 */
[----:B------:R-:W-:-:S04]  /*1ec0*/  FADD R26, R27, R26 ;  /* 0x0000001a1b1a7221 */ /* 0x000fc80000000000 */
[----:B------:R-:W-:-:S04]  /*1ed0*/  FADD R19, R26, R19 ;  /* 0x000000131a137221 */ /* 0x000fc80000000000 */
[----:B------:R-:W-:Y:S01]  /*1ee0*/  FADD R28, R19, R28 ;  /* 0x0000001c131c7221 */ /* 0x000fe20000000000 */
[----:B------:R-:W-:-:S04]  /*1ef0*/  IADD3 R13, PT, PT, R13, 0x10, RZ ;  /* 0x000000100d0d7810 */ /* 0x000fc80007ffe0ff */
[----:B------:R-:W-:Y:S02]  /*1f00*/  ISETP.NE.AND P0, PT, R13, RZ, PT ;  /* 0x000000ff0d00720c */ /* 0x000fe40003f05270 */
[----:B------:R-:W-:Y:S02]  /*1f10*/  IADD3 R11, PT, PT, R11, 0x2000, RZ ;  /* 0x000020000b0b7810 */ /* 0x000fe40007ffe0ff */
[----:B------:R-:W-:Y:S01]  /*1f20*/  IADD3 R7, PT, PT, R7, 0x2000, RZ ;  /* 0x0000200007077810 */ /* 0x000fe20007ffe0ff */
[----:B--2---:R-:W-:-:S04]  /*1f30*/  FADD R29, R28, R29 ;  /* 0x0000001d1c1d7221 */ /* 0x004fc80000000000 */
[----:B---3--:R-:W-:-:S04]  /*1f40*/  FADD R29, R29, R20 ;  /* 0x000000141d1d7221 */ /* 0x008fc80000000000 */
[----:B------:R-:W-:-:S04]  /*1f50*/  FADD R29, R29, R14 ;  /* 0x0000000e1d1d7221 */ /* 0x000fc80000000000 */
[----:B----4-:R-:W-:-:S04]  /*1f60*/  FADD R29, R29, R16 ;  /* 0x000000101d1d7221 */ /* 0x010fc80000000000 */
[----:B------:R-:W-:-:S04]  /*1f70*/  FADD R29, R29, R22 ;  /* 0x000000161d1d7221 */ /* 0x000fc80000000000 */
[----:B------:R-:W-:Y:S01]  /*1f80*/  FADD R23, R29, R24 ;  /* 0x000000181d177221 */ /* 0x000fe20000000000 */
[----:B------:R-:W-:Y:S06]  /*1f90*/  @P0 BRA `(.L_x_197) ;  /* 0xfffffff800f00947 */ /* 0x000fec000383ffff */
[----:B------:R-:W-:Y:S05]  /*1fa0*/  BSYNC.RECONVERGENT B3 ;  /* 0x0000000000037941 */ /* 0x000fea0003800200 */
.L_x_196:
[----:B------:R-:W-:-:S07]  /*1fb0*/  IADD3 R16, PT, PT, R11, -0x1000, RZ ;  /* 0xfffff0000b107810 */ /* 0x000fce0007ffe0ff */
.L_x_195:
[----:B------:R-:W-:Y:S05]  /*1fc0*/  BSYNC.RECONVERGENT B2 ;  /* 0x0000000000027941 */ /* 0x000fea0003800200 */
.L_x_194:
[----:B------:R-:W-:-:S13]  /*1fd0*/  ISETP.NE.AND P0, PT, R8, RZ, PT ;  /* 0x000000ff0800720c */ /* 0x000fda0003f05270 */
[----:B------:R-:W-:Y:S05]  /*1fe0*/  @!P0 BRA `(.L_x_193) ;  /* 0x00000004002c8947 */ /* 0x000fea0003800000 */
[----:B------:R-:W-:Y:S01]  /*1ff0*/  ISETP.GE.U32.AND P0, PT, R8, 0x8, PT ;  /* 0x000000080800780c */ /* 0x000fe20003f06070 */
[----:B------:R-:W-:Y:S01]  /*2000*/  BSSY.RECONVERGENT B2, `(.L_x_198) ;  /* 0x0000025000027945 */ /* 0x000fe20003800200 */
[----:B------:R-:W-:-:S04]  /*2010*/  LOP3.LUT R22, R6, 0x7, RZ, 0xc0, !PT ;  /* 0x0000000706167812 */ /* 0x000fc800078ec0ff */
[----:B------:R-:W-:-:S07]  /*2020*/  ISETP.NE.AND P1, PT, R22, RZ, PT ;  /* 0x000000ff1600720c */ /* 0x000fce0003f25270 */
[----:B------:R-:W-:Y:S06]  /*2030*/  @!P0 BRA `(.L_x_199) ;  /* 0x0000000000848947 */ /* 0x000fec0003800000 */
[----:B------:R-:W-:-:S04]  /*2040*/  IADD3 R7, PT, PT, R16, R9, RZ ;  /* 0x0000000910077210 */ /* 0x000fc80007ffe0ff */
[C---:B------:R-:W-:Y:S01]  /*2050*/  IADD3 R21, PT, PT, R7.reuse, 0x200, RZ ;  /* 0x0000020007157810 */ /* 0x040fe20007ffe0ff */
[C---:B------:R-:W-:Y:S01]  /*2060*/  IMAD.WIDE.U32 R14, R7.reuse, 0x4, R4 ;  /* 0x00000004070e7825 */ /* 0x040fe200078e0004 */
[----:B------:R-:W-:-:S03]  /*2070*/  IADD3 R19, PT, PT, R7, 0x400, RZ ;  /* 0x0000040007137810 */ /* 0x000fc60007ffe0ff */
[--C-:B------:R-:W-:Y:S01]  /*2080*/  IMAD.WIDE.U32 R20, R21, 0x4, R4.reuse ;  /* 0x0000000415147825 */ /* 0x100fe200078e0004 */
[----:B------:R0:W2:Y:S01]  /*2090*/  LDG.E R8, desc[UR6][R14.64] ;  /* 0x000000060e087981 */ /* 0x0000a2000c1e1900 */
[----:B------:R-:W-:Y:S02]  /*20a0*/  IADD3 R11, PT, PT, R7, 0x600, RZ ;  /* 0x00000600070b7810 */ /* 0x000fe40007ffe0ff */
[--C-:B------:R-:W-:Y:S01]  /*20b0*/  IMAD.WIDE.U32 R18, R19, 0x4, R4.reuse ;  /* 0x0000000413127825 */ /* 0x100fe200078e0004 */
[----:B------:R1:W3:Y:S01]  /*20c0*/  LDG.E R17, desc[UR6][R20.64] ;  /* 0x0000000614117981 */ /* 0x0002e2000c1e1900 */
[----:B------:R-:W-:Y:S02]  /*20d0*/  IADD3 R13, PT, PT, R7, 0x800, RZ ;  /* 0x00000800070d7810 */ /* 0x000fe40007ffe0ff */
[--C-:B------:R-:W-:Y:S01]  /*20e0*/  IMAD.WIDE.U32 R10, R11, 0x4, R4.reuse ;  /* 0x000000040b0a7825 */ /* 0x100fe200078e0004 */
[----:B------:R-:W-:Y:S01]  /*20f0*/  IADD3 R25, PT, PT, R7, 0xa00, RZ ;  /* 0x00000a0007197810 */ /* 0x000fe20007ffe0ff */
[----:B------:R-:W4:Y:S02]  /*2100*/  LDG.E R18, desc[UR6][R18.64] ;  /* 0x0000000612127981 */ /* 0x000f24000c1e1900 */
[--C-:B------:R-:W-:Y:S01]  /*2110*/  IMAD.WIDE.U32 R12, R13, 0x4, R4.reuse ;  /* 0x000000040d0c7825 */ /* 0x100fe200078e0004 */
[----:B------:R-:W-:Y:S01]  /*2120*/  IADD3 R27, PT, PT, R7, 0xc00, RZ ;  /* 0x00000c00071b7810 */ /* 0x000fe20007ffe0ff */
[----:B------:R-:W5:Y:S02]  /*2130*/  LDG.E R10, desc[UR6][R10.64] ;  /* 0x000000060a0a7981 */ /* 0x000f64000c1e1900 */
[--C-:B0-----:R-:W-:Y:S01]  /*2140*/  IMAD.WIDE.U32 R14, R25, 0x4, R4.reuse ;  /* 0x00000004190e7825 */ /* 0x101fe200078e0004 */
[----:B------:R-:W-:Y:S01]  /*2150*/  IADD3 R25, PT, PT, R7, 0xe00, RZ ;  /* 0x00000e0007197810 */ /* 0x000fe20007ffe0ff */
[----:B------:R-:W5:Y:S02]  /*2160*/  LDG.E R12, desc[UR6][R12.64] ;  /* 0x000000060c0c7981 */ /* 0x000f64000c1e1900 */
[----:B-1----:R-:W-:-:S02]  /*2170*/  IMAD.WIDE.U32 R20, R27, 0x4, R4 ;  /* 0x000000041b147825 */ /* 0x002fc400078e0004 */
[----:B------:R-:W5:Y:S02]  /*2180*/  LDG.E R15, desc[UR6][R14.64] ;  /* 0x000000060e0f7981 */ /* 0x000f64000c1e1900 */
[----:B------:R-:W-:Y:S02]  /*2190*/  IMAD.WIDE.U32 R24, R25, 0x4, R4 ;  /* 0x0000000419187825 */ /* 0x000fe400078e0004 */
        /* <DEDUP_REMOVED lines=11> */
.L_x_199:
[----:B------:R-:W-:Y:S05]  /*2250*/  BSYNC.RECONVERGENT B2 ;  /* 0x0000000000027941 */ /* 0x000fea0003800200 */
.L_x_198:
[----:B------:R-:W-:Y:S05]  /*2260*/  @!P1 BRA `(.L_x_193) ;  /* 0x00000000008c9947 */ /* 0x000fea0003800000 */
[----:B------:R-:W-:Y:S01]  /*2270*/  ISETP.GE.U32.AND P0, PT, R22, 0x4, PT ;  /* 0x000000041600780c */ /* 0x000fe20003f06070 */
[----:B------:R-:W-:Y:S01]  /*2280*/  BSSY.RECONVERGENT B2, `(.L_x_200) ;  /* 0x0000014000027945 */ /* 0x000fe20003800200 */
[----:B------:R-:W-:-:S11]  /*2290*/  LOP3.LUT P1, RZ, R6, 0x3, RZ, 0xc0, !PT ;  /* 0x0000000306ff7812 */ /* 0x000fd6000782c0ff */
[----:B------:R-:W-:Y:S05]  /*22a0*/  @!P0 BRA `(.L_x_201) ;  /* 0x0000000000448947 */ /* 0x000fea0003800000 */
[----:B------:R-:W-:-:S04]  /*22b0*/  IADD3 R11, PT, PT, R16, R9, RZ ;  /* 0x00000009100b7210 */ /* 0x000fc80007ffe0ff */
[C---:B------:R-:W-:Y:S01]  /*22c0*/  IADD3 R9, PT, PT, R11.reuse, 0x200, RZ ;  /* 0x000002000b097810 */ /* 0x040fe20007ffe0ff */
[C---:B------:R-:W-:Y:S01]  /*22d0*/  IMAD.WIDE.U32 R6, R11.reuse, 0x4, R4 ;  /* 0x000000040b067825 */ /* 0x040fe200078e0004 */
[----:B------:R-:W-:-:S03]  /*22e0*/  IADD3 R13, PT, PT, R11, 0x400, RZ ;  /* 0x000004000b0d7810 */ /* 0x000fc60007ffe0ff */
[--C-:B------:R-:W-:Y:S01]  /*22f0*/  IMAD.WIDE.U32 R8, R9, 0x4, R4.reuse ;  /* 0x0000000409087825 */ /* 0x100fe200078e0004 */
[----:B------:R-:W-:Y:S01]  /*2300*/  IADD3 R15, PT, PT, R11, 0x600, RZ ;  /* 0x000006000b0f7810 */ /* 0x000fe20007ffe0ff */
[----:B------:R-:W2:Y:S02]  /*2310*/  LDG.E R6, desc[UR6][R6.64] ;  /* 0x0000000606067981 */ /* 0x000ea4000c1e1900 */
[--C-:B------:R-:W-:Y:S02]  /*2320*/  IMAD.WIDE.U32 R10, R13, 0x4, R4.reuse ;  /* 0x000000040d0a7825 */ /* 0x100fe400078e0004 */
[----:B------:R-:W3:Y:S02]  /*2330*/  LDG.E R8, desc[UR6][R8.64] ;  /* 0x0000000608087981 */ /* 0x000ee4000c1e1900 */
[----:B------:R-:W-:Y:S02]  /*2340*/  IMAD.WIDE.U32 R12, R15, 0x4, R4 ;  /* 0x000000040f0c7825 */ /* 0x000fe400078e0004 */
[----:B------:R-:W4:Y:S04]  /*2350*/  LDG.E R10, desc[UR6][R10.64] ;  /* 0x000000060a0a7981 */ /* 0x000f28000c1e1900 */
[----:B------:R-:W5:Y:S01]  /*2360*/  LDG.E R12, desc[UR6][R12.64] ;  /* 0x000000060c0c7981 */ /* 0x000f62000c1e1900 */
[----:B------:R-:W-:Y:S01]  /*2370*/  IADD3 R16, PT, PT, R16, 0x800, RZ ;  /* 0x0000080010107810 */ /* 0x000fe20007ffe0ff */
[----:B--2---:R-:W-:-:S04]  /*2380*/  FADD R23, R23, R6 ;  /* 0x0000000617177221 */ /* 0x004fc80000000000 */
[----:B---3--:R-:W-:-:S04]  /*2390*/  FADD R23, R23, R8 ;  /* 0x0000000817177221 */ /* 0x008fc80000000000 */
[----:B----4-:R-:W-:-:S04]  /*23a0*/  FADD R23, R23, R10 ;  /* 0x0000000a17177221 */ /* 0x010fc80000000000 */
[----:B-----5:R-:W-:-:S07]  /*23b0*/  FADD R23, R23, R12 ;  /* 0x0000000c17177221 */ /* 0x020fce0000000000 */
.L_x_201:
[----:B------:R-:W-:Y:S05]  /*23c0*/  BSYNC.RECONVERGENT B2 ;  /* 0x0000000000027941 */ /* 0x000fea0003800200 */
.L_x_200:
[----:B------:R-:W-:Y:S05]  /*23d0*/  @!P1 BRA `(.L_x_193) ;  /* 0x0000000000309947 */ /* 0x000fea0003800000 */
[----:B------:R-:W-:Y:S02]  /*23e0*/  LOP3.LUT R2, R2, 0xffff, RZ, 0xc0, !PT ;  /* 0x0000ffff02027812 */ /* 0x000fe400078ec0ff */
[----:B------:R-:W-:Y:S02]  /*23f0*/  IADD3 R9, PT, PT, R16, R0, RZ ;  /* 0x0000000010097210 */ /* 0x000fe40007ffe0ff */
[----:B------:R-:W-:-:S04]  /*2400*/  LEA.HI R2, R2, 0x1, RZ, 0x17 ;  /* 0x0000000102027811 */ /* 0x000fc800078fb8ff */
[----:B------:R-:W-:-:S04]  /*2410*/  LOP3.LUT R2, R2, 0x3, RZ, 0xc0, !PT ;  /* 0x0000000302027812 */ /* 0x000fc800078ec0ff */
[----:B------:R-:W-:-:S07]  /*2420*/  IADD3 R2, PT, PT, -R2, RZ, RZ ;  /* 0x000000ff02027210 */ /* 0x000fce0007ffe1ff */
.L_x_202:
[----:B------:R-:W-:-:S06]  /*2430*/  IMAD.WIDE.U32 R6, R9, 0x4, R4 ;  /* 0x0000000409067825 */ /* 0x000fcc00078e0004 */
[----:B------:R-:W2:Y:S01]  /*2440*/  LDG.E R6, desc[UR6][R6.64] ;  /* 0x0000000606067981 */ /* 0x000ea2000c1e1900 */
[----:B------:R-:W-:Y:S02]  /*2450*/  IADD3 R2, PT, PT, R2, 0x1, RZ ;  /* 0x0000000102027810 */ /* 0x000fe40007ffe0ff */
[----:B------:R-:W-:Y:S02]  /*2460*/  IADD3 R9, PT, PT, R9, 0x200, RZ ;  /* 0x0000020009097810 */ /* 0x000fe40007ffe0ff */
[----:B------:R-:W-:Y:S01]  /*2470*/  ISETP.NE.AND P0, PT, R2, RZ, PT ;  /* 0x000000ff0200720c */ /* 0x000fe20003f05270 */
[----:B--2---:R-:W-:-:S12]  /*2480*/  FADD R23, R6, R23 ;  /* 0x0000001706177221 */ /* 0x004fd80000000000 */
[----:B------:R-:W-:Y:S05]  /*2490*/  @P0 BRA `(.L_x_202) ;  /* 0xfffffffc00e40947 */ /* 0x000fea000383ffff */
.L_x_193:
[----:B------:R-:W-:Y:S05]  /*24a0*/  BSYNC.RECONVERGENT B1 ;  /* 0x0000000000017941 */ /* 0x000fea0003800200 */
.L_x_190:
        /* <DEDUP_REMOVED lines=33> */
[----:B------:R-:W1:Y:S04]  /*26c0*/  LDS.128 R8, [UR4+0x20] ;  /* 0x00002004ff087984 */ /* 0x000e680008000c00 */
[----:B--2---:R-:W2:Y:S04]  /*26d0*/  LDS.128 R4, [UR4+0x30] ;  /* 0x00003004ff047984 */ /* 0x004ea80008000c00 */
        /* <DEDUP_REMOVED lines=16> */
.L_x_189:
[----:B------:R-:W-:Y:S05]  /*27e0*/  BSYNC.RECONVERGENT B0 ;  /* 0x0000000000007941 */ /* 0x000fea0003800200 */
.L_x_173:
[----:B------:R-:W-:Y:S05]  /*27f0*/  @P0 EXIT ;  /* 0x000000000000094d */ /* 0x000fea0003800000 */
[----:B012---:R-:W0:Y:S02]  /*2800*/  LDC.64 R4, c[0x0][0x388] ;  /* 0x0000e200ff047b82 */ /* 0x007e240000000a00 */
[----:B0-----:R-:W-:-:S05]  /*2810*/  IMAD.WIDE.U32 R2, R3, 0x4, R4 ;  /* 0x0000000403027825 */ /* 0x001fca00078e0004 */
[----:B------:R-:W-:Y:S01]  /*2820*/  STG.E desc[UR6][R2.64], R20 ;  /* 0x0000001402007986 */ /* 0x000fe2000c101906 */
[----:B------:R-:W-:Y:S05]  /*2830*/  EXIT ;  /* 0x000000000000794d */ /* 0x000fea0003800000 */
.L_x_203:
        /* <DEDUP_REMOVED lines=12> */
.L_x_280:


//--------------------- .text._ZN3cub18CUB_300001_SM_10006detail6reduce28DeviceReduceSingleTileKernelINS2_10policy_hubIfjN4cuda3std3__44plusIfEEE10Policy1000EN6thrust24THRUST_300001_SM_1000_NS6detail15normal_iteratorINSD_10device_ptrIfEEEEPfjS9_ffNS7_10__identityEEEvT0_T1_T2_T3_T4_T6_ --------------------------
	.section	.text._ZN3cub18CUB_300001_SM_10006detail6reduce28DeviceReduceSingleTileKernelINS2_10policy_hubIfjN4cuda3std3__44plusIfEEE10Policy1000EN6thrust24THRUST_300001_SM_1000_NS6detail15normal_iteratorINSD_10device_ptrIfEEEEPfjS9_ffNS7_10__identityEEEvT0_T1_T2_T3_T4_T6_,"ax",@progbits
	.align	128
        .global         _ZN3cub18CUB_300001_SM_10006detail6reduce28DeviceReduceSingleTileKernelINS2_10policy_hubIfjN4cuda3std3__44plusIfEEE10Policy1000EN6thrust24THRUST_300001_SM_1000_NS6detail15normal_iteratorINSD_10device_ptrIfEEEEPfjS9_ffNS7_10__identityEEEvT0_T1_T2_T3_T4_T6_
        .type           _ZN3cub18CUB_300001_SM_10006detail6reduce28DeviceReduceSingleTileKernelINS2_10policy_hubIfjN4cuda3std3__44plusIfEEE10Policy1000EN6thrust24THRUST_300001_SM_1000_NS6detail15normal_iteratorINSD_10device_ptrIfEEEEPfjS9_ffNS7_10__identityEEEvT0_T1_T2_T3_T4_T6_,@function
        .size           _ZN3cub18CUB_300001_SM_10006detail6reduce28DeviceReduceSingleTileKernelINS2_10policy_hubIfjN4cuda3std3__44plusIfEEE10Policy1000EN6thrust24THRUST_300001_SM_1000_NS6detail15normal_iteratorINSD_10device_ptrIfEEEEPfjS9_ffNS7_10__identityEEEvT0_T1_T2_T3_T4_T6_,(.L_x_281 - _ZN3cub18CUB_300001_SM_10006detail6reduce28DeviceReduceSingleTileKernelINS2_10policy_hubIfjN4cuda3std3__44plusIfEEE10Policy1000EN6thrust24THRUST_300001_SM_1000_NS6detail15normal_iteratorINSD_10device_ptrIfEEEEPfjS9_ffNS7_10__identityEEEvT0_T1_T2_T3_T4_T6_)
        .other          _ZN3cub18CUB_300001_SM_10006detail6reduce28DeviceReduceSingleTileKernelINS2_10policy_hubIfjN4cuda3std3__44plusIfEEE10Policy1000EN6thrust24THRUST_300001_SM_1000_NS6detail15normal_iteratorINSD_10device_ptrIfEEEEPfjS9_ffNS7_10__identityEEEvT0_T1_T2_T3_T4_T6_,@"STO_CUDA_ENTRY STV_DEFAULT"
_ZN3cub18CUB_300001_SM_10006detail6reduce28DeviceReduceSingleTileKernelINS2_10policy_hubIfjN4cuda3std3__44plusIfEEE10Policy1000EN6thrust24THRUST_300001_SM_1000_NS6detail15normal_iteratorINSD_10device_ptrIfEEEEPfjS9_ffNS7_10__identityEEEvT0_T1_T2_T3_T4_T6_:
.text._ZN3cub18CUB_300001_SM_10006detail6reduce28DeviceReduceSingleTileKernelINS2_10policy_hubIfjN4cuda3std3__44plusIfEEE10Policy1000EN6thrust24THRUST_300001_SM_1000_NS6detail15normal_iteratorINSD_10device_ptrIfEEEEPfjS9_ffNS7_10__identityEEEvT0_T1_T2_T3_T4_T6_:
        /* <DEDUP_REMOVED lines=13> */
.L_x_204:
[----:B------:R-:W-:Y:S01]  /*00d0*/  ISETP.GT.U32.AND P0, PT, R4, 0x1fff, PT ;  /* 0x00001fff0400780c */ /* 0x000fe20003f04070 */
[----:B------:R-:W-:-:S12]  /*00e0*/  BSSY.RECONVERGENT B0, `(.L_x_205) ;  /* 0x000022c000007945 */ /* 0x000fd80003800200 */
[----:B------:R-:W-:Y:S05]  /*00f0*/  @P0 BRA `(.L_x_206) ;  /* 0x0000001000000947 */ /* 0x000fea0003800000 */
[----:B------:R-:W0:Y:S01]  /*0100*/  S2R R5, SR_TID.X ;  /* 0x0000000000057919 */ /* 0x000e220000002100 */
[----:B------:R-:W-:Y:S01]  /*0110*/  BSSY.RECONVERGENT B1, `(.L_x_207) ;  /* 0x0000009000017945 */ /* 0x000fe20003800200 */
[----:B------:R-:W-:Y:S01]  /*0120*/  HFMA2 R0, -RZ, RZ, 0, 0 ;  /* 0x00000000ff007431 */ /* 0x000fe200000001ff */
[----:B0-----:R-:W-:Y:S02]  /*0130*/  ISETP.GE.U32.AND P0, PT, R5, R4, PT ;  /* 0x000000040500720c */ /* 0x001fe40003f06070 */
[----:B------:R-:W-:-:S11]  /*0140*/  MOV R7, R5 ;  /* 0x0000000500077202 */ /* 0x000fd60000000f00 */
[----:B------:R-:W-:Y:S05]  /*0150*/  @P0 BRA `(.L_x_208) ;  /* 0x0000000000100947 */ /* 0x000fea0003800000 */
[----:B------:R-:W0:Y:S02]  /*0160*/  LDC.64 R2, c[0x0][0x380] ;  /* 0x0000e000ff027b82 */ /* 0x000e240000000a00 */
[----:B0-----:R-:W-:-:S05]  /*0170*/  IMAD.WIDE.U32 R2, R5, 0x4, R2 ;  /* 0x0000000405027825 */ /* 0x001fca00078e0002 */
[----:B------:R0:W5:Y:S01]  /*0180*/  LDG.E R0, desc[UR6][R2.64] ;  /* 0x0000000602007981 */ /* 0x000162000c1e1900 */
[----:B------:R-:W-:-:S07]  /*0190*/  IADD3 R7, PT, PT, R5, 0x200, RZ ;  /* 0x0000020005077810 */ /* 0x000fce0007ffe0ff */
.L_x_208:
[----:B------:R-:W-:Y:S05]  /*01a0*/  BSYNC.RECONVERGENT B1 ;  /* 0x0000000000017941 */ /* 0x000fea0003800200 */
.L_x_207:
[----:B------:R-:W-:Y:S01]  /*01b0*/  ISETP.GE.U32.AND P0, PT, R7, R4, PT ;  /* 0x000000040700720c */ /* 0x000fe20003f06070 */
[----:B------:R-:W-:-:S12]  /*01c0*/  BSSY.RECONVERGENT B1, `(.L_x_209) ;  /* 0x0000070000017945 */ /* 0x000fd80003800200 */
[----:B------:R-:W-:Y:S05]  /*01d0*/  @P0 BRA `(.L_x_210) ;  /* 0x0000000400b80947 */ /* 0x000fea0003800000 */
[----:B0-----:R-:W-:Y:S01]  /*01e0*/  LOP3.LUT R3, RZ, R7, RZ, 0x33, !PT ;  /* 0x00000007ff037212 */ /* 0x001fe200078e33ff */
[----:B------:R-:W-:Y:S03]  /*01f0*/  BSSY.RECONVERGENT B2, `(.L_x_211) ;  /* 0x0000033000027945 */ /* 0x000fe60003800200 */
[----:B------:R-:W-:-:S04]  /*0200*/  IADD3 R3, PT, PT, R3, R4, RZ ;  /* 0x0000000403037210 */ /* 0x000fc80007ffe0ff */
        /* <DEDUP_REMOVED lines=9> */
[----:B------:R-:W-:-:S04]  /*02a0*/  IADD3 R2, P0, PT, R2, 0x4000, RZ ;  /* 0x0000400002027810 */ /* 0x000fc80007f1e0ff */
[----:B------:R-:W-:-:S09]  /*02b0*/  IADD3.X R3, PT, PT, RZ, R3, RZ, P0, !PT ;  /* 0x00000003ff037210 */ /* 0x000fd200007fe4ff */
.L_x_213:
        /* <DEDUP_REMOVED lines=19> */
[----:B0-----:R-:W-:-:S04]  /*03f0*/  IADD3 R2, P2, PT, R2, 0x8000, RZ ;  /* 0x0000800002027810 */ /* 0x001fc80007f5e0ff */
[----:B------:R-:W-:Y:S01]  /*0400*/  IADD3.X R3, PT, PT, RZ, R3, RZ, P2, !PT ;  /* 0x00000003ff037210 */ /* 0x000fe200017fe4ff */
        /* <DEDUP_REMOVED lines=17> */
.L_x_212:
[----:B------:R-:W-:Y:S05]  /*0520*/  BSYNC.RECONVERGENT B2 ;  /* 0x0000000000027941 */ /* 0x000fea0003800200 */
.L_x_211:
[----:B------:R-:W-:Y:S05]  /*0530*/  @!P1 BRA `(.L_x_210) ;  /* 0x0000000000e09947 */ /* 0x000fea0003800000 */
[----:B------:R-:W-:Y:S01]  /*0540*/  ISETP.GE.U32.AND P0, PT, R22, 0x8, PT ;  /* 0x000000081600780c */ /* 0x000fe20003f06070 */
[----:B------:R-:W-:Y:S01]  /*0550*/  BSSY.RECONVERGENT B2, `(.L_x_214) ;  /* 0x0000017000027945 */ /* 0x000fe20003800200 */
[----:B------:R-:W-:-:S04]  /*0560*/  LOP3.LUT R10, R6, 0x7, RZ, 0xc0, !PT ;  /* 0x00000007060a7812 */ /* 0x000fc800078ec0ff */
[----:B------:R-:W-:-:S07]  /*0570*/  ISETP.NE.AND P1, PT, R10, RZ, PT ;  /* 0x000000ff0a00720c */ /* 0x000fce0003f25270 */
[----:B------:R-:W-:Y:S06]  /*0580*/  @!P0 BRA `(.L_x_215) ;  /* 0x00000000004c8947 */ /* 0x000fec0003800000 */
[----:B------:R-:W0:Y:S02]  /*0590*/  LDC.64 R2, c[0x0][0x380] ;  /* 0x0000e000ff027b82 */ /* 0x000e240000000a00 */
[----:B0-----:R-:W-:-:S05]  /*05a0*/  IMAD.WIDE.U32 R2, R7, 0x4, R2 ;  /* 0x0000000407027825 */ /* 0x001fca00078e0002 */
        /* <DEDUP_REMOVED lines=17> */
.L_x_215:
[----:B------:R-:W-:Y:S05]  /*06c0*/  BSYNC.RECONVERGENT B2 ;  /* 0x0000000000027941 */ /* 0x000fea0003800200 */
.L_x_214:
        /* <DEDUP_REMOVED lines=17> */
.L_x_217:
[----:B------:R-:W-:Y:S05]  /*07e0*/  BSYNC.RECONVERGENT B2 ;  /* 0x0000000000027941 */ /* 0x000fea0003800200 */
.L_x_216:
[----:B------:R-:W-:Y:S05]  /*07f0*/  @!P1 BRA `(.L_x_210) ;  /* 0x0000000000309947 */ /* 0x000fea0003800000 */
[----:B------:R-:W0:Y:S01]  /*0800*/  LDC.64 R2, c[0x0][0x380] ;  /* 0x0000e000ff027b82 */ /* 0x000e220000000a00 */
[----:B------:R-:W-:Y:S01]  /*0810*/  IADD3 R6, PT, PT, -R6, RZ, RZ ;  /* 0x000000ff06067210 */ /* 0x000fe20007ffe1ff */
[----:B0-----:R-:W-:-:S05]  /*0820*/  IMAD.WIDE.U32 R2, R7, 0x4, R2 ;  /* 0x0000000407027825 */ /* 0x001fca00078e0002 */
[----:B------:R-:W-:-:S07]  /*0830*/  MOV R7, R3 ;  /* 0x0000000300077202 */ /* 0x000fce0000000f00 */
.L_x_218:
[----:B------:R-:W-:-:S06]  /*0840*/  MOV R3, R7 ;  /* 0x0000000700037202 */ /* 0x000fcc0000000f00 */
[----:B------:R0:W2:Y:S01]  /*0850*/  LDG.E R3, desc[UR6][R2.64] ;  /* 0x0000000602037981 */ /* 0x0000a2000c1e1900 */
[----:B------:R-:W-:-:S04]  /*0860*/  IADD3 R6, PT, PT, R6, 0x1, RZ ;  /* 0x0000000106067810 */ /* 0x000fc80007ffe0ff */
[----:B------:R-:W-:Y:S02]  /*0870*/  ISETP.NE.AND P0, PT, R6, RZ, PT ;  /* 0x000000ff0600720c */ /* 0x000fe40003f05270 */
[----:B0-----:R-:W-:-:S04]  /*0880*/  IADD3 R2, P1, PT, R2, 0x800, RZ ;  /* 0x0000080002027810 */ /* 0x001fc80007f3e0ff */
[----:B------:R-:W-:Y:S01]  /*0890*/  IADD3.X R7, PT, PT, RZ, R7, RZ, P1, !PT ;  /* 0x00000007ff077210 */ /* 0x000fe20000ffe4ff */
[----:B--2--5:R-:W-:-:S06]  /*08a0*/  FADD R0, R3, R0 ;  /* 0x0000000003007221 */ /* 0x024fcc0000000000 */
[----:B------:R-:W-:Y:S05]  /*08b0*/  @P0 BRA `(.L_x_218) ;  /* 0xfffffffc00e00947 */ /* 0x000fea000383ffff */
.L_x_210:
[----:B------:R-:W-:Y:S05]  /*08c0*/  BSYNC.RECONVERGENT B1 ;  /* 0x0000000000017941 */ /* 0x000fea0003800200 */
.L_x_209:
[----:B------:R-:W-:Y:S02]  /*08d0*/  ISETP.GE.U32.AND P0, PT, R4, 0x200, PT ;  /* 0x000002000400780c */ /* 0x000fe40003f06070 */
        /* <DEDUP_REMOVED lines=36> */
[----:B------:R-:W3:Y:S04]  /*0b20*/  LDS.128 R8, [UR4+0x30] ;  /* 0x00003004ff087984 */ /* 0x000ee80008000c00 */
[----:B------:R-:W4:Y:S01]  /*0b30*/  LDS.128 R16, [UR4+0x40] ;  /* 0x00004004ff107984 */ /* 0x000f220008000c00 */
[----:B0-----:R-:W-:-:S04]  /*0b40*/  FADD R5, R0, R5 ;  /* 0x0000000500057221 */ /* 0x001fc80000000000 */
        /* <DEDUP_REMOVED lines=9> */
[----:B------:R-:W-:-:S04]  /*0be0*/  FADD R11, R10, R11 ;  /* 0x0000000b0a0b7221 */ /* 0x000fc80000000000 */
[----:B----4-:R-:W-:-:S04]  /*0bf0*/  FADD R16, R11, R16 ;  /* 0x000000100b107221 */ /* 0x010fc80000000000 */
[----:B------:R-:W-:-:S04]  /*0c00*/  FADD R17, R16, R17 ;  /* 0x0000001110117221 */ /* 0x000fc80000000000 */
[----:B------:R-:W-:-:S04]  /*0c10*/  FADD R18, R17, R18 ;  /* 0x0000001211127221 */ /* 0x000fc80000000000 */
[----:B------:R-:W-:Y:S01]  /*0c20*/  FADD R0, R18, R19 ;  /* 0x0000001312007221 */ /* 0x000fe20000000000 */
[----:B------:R-:W-:Y:S06]  /*0c30*/  BRA `(.L_x_220) ;  /* 0x0000001400d87947 */ /* 0x000fec0003800000 */
.L_x_219:
[----:B------:R-:W1:Y:S01]  /*0c40*/  S2R R6, SR_LANEID ;  /* 0x0000000000067919 */ /* 0x000e620000000000 */
[----:B------:R-:W-:-:S04]  /*0c50*/  LOP3.LUT R0, R5, 0x3e0, RZ, 0xc0, !PT ;  /* 0x000003e005007812 */ /* 0x000fc800078ec0ff */
[----:B0-----:R-:W-:Y:S02]  /*0c60*/  IADD3 R3, PT, PT, R0, 0x20, RZ ;  /* 0x0000002000037810 */ /* 0x001fe40007ffe0ff */
[----:B------:R-:W-:Y:S02]  /*0c70*/  LOP3.LUT R7, RZ, R0, RZ, 0x33, !PT ;  /* 0x00000000ff077212 */ /* 0x000fe400078e33ff */
[-C--:B------:R-:W-:Y:S02]  /*0c80*/  ISETP.GT.U32.AND P0, PT, R3, R4.reuse, PT ;  /* 0x000000040300720c */ /* 0x080fe40003f04070 */
        /* <DEDUP_REMOVED lines=40> */
[----:B------:R-:W0:Y:S04]  /*0f10*/  LDS.128 R20, [UR4+0x10] ;  /* 0x00001004ff147984 */ /* 0x000e280008000c00 */
        /* <DEDUP_REMOVED lines=30> */
.L_x_206:
[----:B------:R-:W0:Y:S01]  /*1100*/  S2R R0, SR_TID.X ;  /* 0x0000000000007919 */ /* 0x000e220000002100 */
[----:B------:R-:W1:Y:S02]  /*1110*/  LDCU.64 UR4, c[0x0][0x380] ;  /* 0x00007000ff0477ac */ /* 0x000e640008000a00 */
[----:B-1----:R-:W-:Y:S02]  /*1120*/  MOV R12, UR4 ;  /* 0x00000004000c7c02 */ /* 0x002fe40008000f00 */
[----:B------:R-:W-:-:S03]  /*1130*/  MOV R13, UR5 ;  /* 0x00000005000d7c02 */ /* 0x000fc60008000f00 */
        /* <DEDUP_REMOVED lines=17> */
[----:B------:R-:W-:Y:S01]  /*1250*/  UMOV UR4, 0x2000 ;  /* 0x0000200000047882 */ /* 0x000fe20000000000 */
[----:B--2---:R-:W-:Y:S01]  /*1260*/  FADD R20, R20, R21 ;  /* 0x0000001514147221 */ /* 0x004fe20000000000 */
[----:B------:R-:W-:-:S04]  /*1270*/  IADD3 R21, PT, PT, R4, -0x2000, RZ ;  /* 0xffffe00004157810 */ /* 0x000fc80007ffe0ff */
[----:B------:R-:W-:Y:S01]  /*1280*/  ISETP.GE.U32.AND P0, PT, R21, 0x2000, PT ;  /* 0x000020001500780c */ /* 0x000fe20003f06070 */
[----:B---3--:R-:W-:Y:S01]  /*1290*/  FADD R6, R6, R7 ;  /* 0x0000000706067221 */ /* 0x008fe20000000000 */
[----:B----4-:R-:W-:-:S04]  /*12a0*/  FADD R9, R8, R9 ;  /* 0x0000000908097221 */ /* 0x010fc80000000000 */
[----:B------:R-:W-:Y:S01]  /*12b0*/  FADD R6, R6, R9 ;  /* 0x0000000906067221 */ /* 0x000fe20000000000 */
[----:B-----5:R-:W-:Y:S01]  /*12c0*/  FADD R10, R10, R11 ;  /* 0x0000000b0a0a7221 */ /* 0x020fe20000000000 */
[----:B------:R-:W-:-:S04]  /*12d0*/  FADD R15, R14, R15 ;  /* 0x0000000f0e0f7221 */ /* 0x000fc80000000000 */
[----:B------:R-:W-:Y:S01]  /*12e0*/  FADD R15, R10, R15 ;  /* 0x0000000f0a0f7221 */ /* 0x000fe20000000000 */
[----:B------:R-:W-:Y:S01]  /*12f0*/  FADD R16, R16, R17 ;  /* 0x0000001110107221 */ /* 0x000fe20000000000 */
[----:B------:R-:W-:-:S04]  /*1300*/  FADD R19, R18, R19 ;  /* 0x0000001312137221 */ /* 0x000fc80000000000 */
[----:B------:R-:W-:Y:S01]  /*1310*/  FADD R16, R16, R19 ;  /* 0x0000001310107221 */ /* 0x000fe20000000000 */
[----:B------:R-:W-:-:S04]  /*1320*/  FADD R5, R5, R22 ;  /* 0x0000001605057221 */ /* 0x000fc80000000000 */
[----:B------:R-:W-:Y:S01]  /*1330*/  FADD R5, R20, R5 ;  /* 0x0000000514057221 */ /* 0x000fe20000000000 */
[----:B------:R-:W-:-:S03]  /*1340*/  FADD R6, R6, R15 ;  /* 0x0000000f06067221 */ /* 0x000fc60000000000 */
[----:B------:R-:W-:-:S04]  /*1350*/  FADD R5, R16, R5 ;  /* 0x0000000510057221 */ /* 0x000fc80000000000 */
[----:B------:R-:W-:Y:S01]  /*1360*/  FADD R5, R6, R5 ;  /* 0x0000000506057221 */ /* 0x000fe20000000000 */
[----:B------:R-:W-:Y:S06]  /*1370*/  @!P0 BRA `(.L_x_221) ;  /* 0x0000000000ac8947 */ /* 0x000fec0003800000 */
[----:B------:R-:W0:Y:S01]  /*1380*/  LDC R4, c[0x0][0x390] ;  /* 0x0000e400ff047b82 */ /* 0x000e220000000800 */
[----:B------:R-:W-:-:S07]  /*1390*/  UMOV UR4, 0x2000 ;  /* 0x0000200000047882 */ /* 0x000fce0000000000 */
[----:B------:R-:W1:Y:S02]  /*13a0*/  LDC.64 R12, c[0x0][0x380] ;  /* 0x0000e000ff0c7b82 */ /* 0x000e640000000a00 */
.L_x_223:
[----:B------:R-:W-:-:S05]  /*13b0*/  IADD3 R3, PT, PT, R0, UR4, RZ ;  /* 0x0000000400037c10 */ /* 0x000fca000fffe0ff */
        /* <DEDUP_REMOVED lines=17> */
[----:B0-----:R-:W-:-:S04]  /*14d0*/  IADD3 R2, PT, PT, R4, -UR4, RZ ;  /* 0x8000000404027c10 */ /* 0x001fc8000fffe0ff */
        /* <DEDUP_REMOVED lines=18> */
[----:B------:R-:W-:-:S06]  /*1600*/  UIADD3 UR4, UPT, UPT, UR4, 0x2000, URZ ;  /* 0x0000200004047890 */ /* 0x000fcc000fffe0ff */
[----:B------:R-:W-:-:S13]  /*1610*/  ISETP.LT.U32.AND P0, PT, R21, UR4, PT ;  /* 0x0000000415007c0c */ /* 0x000fda000bf01070 */
[----:B------:R-:W-:Y:S05]  /*1620*/  @!P0 BRA `(.L_x_223) ;  /* 0xfffffffc00608947 */ /* 0x000fea000383ffff */
.L_x_221:
[----:B------:R-:W-:Y:S01]  /*1630*/  IADD3 R3, PT, PT, R4, -UR4, RZ ;  /* 0x8000000404037c10 */ /* 0x000fe2000fffe0ff */
[----:B------:R-:W-:Y:S03]  /*1640*/  BSSY.RECONVERGENT B1, `(.L_x_222) ;  /* 0x00000a3000017945 */ /* 0x000fe60003800200 */
[----:B------:R-:W-:-:S04]  /*1650*/  ISETP.GE.AND P0, PT, R0, R3, PT ;  /* 0x000000030000720c */ /* 0x000fc80003f06270 */
[----:B------:R-:W-:-:S13]  /*1660*/  ISETP.LE.U32.OR P0, PT, R4, UR4, P0 ;  /* 0x0000000404007c0c */ /* 0x000fda0008703470 */
[----:B------:R-:W-:Y:S05]  /*1670*/  @P0 BRA `(.L_x_224) ;  /* 0x00000008007c0947 */ /* 0x000fea0003800000 */
[-C--:B------:R-:W-:Y:S01]  /*1680*/  LOP3.LUT R3, RZ, R0.reuse, RZ, 0x33, !PT ;  /* 0x00000000ff037212 */ /* 0x080fe200078e33ff */
[----:B------:R-:W-:Y:S01]  /*1690*/  BSSY.RECONVERGENT B2, `(.L_x_225) ;  /* 0x0000052000027945 */ /* 0x000fe20003800200 */
[----:B------:R-:W-:Y:S02]  /*16a0*/  MOV R6, R0 ;  /* 0x0000000000067202 */ /* 0x000fe40000000f00 */
[----:B------:R-:W-:-:S04]  /*16b0*/  IADD3 R3, PT, PT, R4, -UR4, R3 ;  /* 0x8000000404037c10 */ /* 0x000fc8000fffe003 */
[C---:B------:R-:W-:Y:S02]  /*16c0*/  ISETP.GE.U32.AND P0, PT, R3.reuse, 0x1e00, PT ;  /* 0x00001e000300780c */ /* 0x040fe40003f06070 */
[----:B------:R-:W-:-:S04]  /*16d0*/  LEA.HI R3, R3, 0x1, RZ, 0x17 ;  /* 0x0000000103037811 */ /* 0x000fc800078fb8ff */
[----:B------:R-:W-:-:S07]  /*16e0*/  LOP3.LUT R4, R3, 0xf, RZ, 0xc0, !PT ;  /* 0x0000000f03047812 */ /* 0x000fce00078ec0ff */
[----:B------:R-:W-:Y:S05]  /*16f0*/  @!P0 BRA `(.L_x_226) ;  /* 0x00000004002c8947 */ /* 0x000fea0003800000 */
[----:B------:R-:W-:Y:S01]  /*1700*/  LOP3.LUT R7, R3, 0xfffff0, RZ, 0xc0, !PT ;  /* 0x00fffff003077812 */ /* 0x000fe200078ec0ff */
[----:B------:R-:W-:Y:S01]  /*1710*/  BSSY.RECONVERGENT B3, `(.L_x_227) ;  /* 0x0000048000037945 */ /* 0x000fe20003800200 */
[C---:B------:R-:W-:Y:S02]  /*1720*/  LOP3.LUT R6, R0.reuse, 0x1000, RZ, 0xfc, !PT ;  /* 0x0000100000067812 */ /* 0x040fe400078efcff */
[----:B------:R-:W-:Y:S02]  /*1730*/  IADD3 R2, PT, PT, R0, UR4, RZ ;  /* 0x0000000400027c10 */ /* 0x000fe4000fffe0ff */
[----:B------:R-:W-:-:S07]  /*1740*/  IADD3 R7, PT, PT, -R7, RZ, RZ ;  /* 0x000000ff07077210 */ /* 0x000fce0007ffe1ff */
.L_x_228:
[C---:B------:R-:W-:Y:S01]  /*1750*/  IADD3 R19, PT, PT, R2.reuse, 0x200, RZ ;  /* 0x0000020002137810 */ /* 0x040fe20007ffe0ff */
[C---:B------:R-:W-:Y:S01]  /*1760*/  IMAD.WIDE.U32 R14, R2.reuse, 0x4, R12 ;  /* 0x00000004020e7825 */ /* 0x040fe200078e000c */
[----:B------:R-:W-:-:S03]  /*1770*/  IADD3 R11, PT, PT, R2, 0x400, RZ ;  /* 0x00000400020b7810 */ /* 0x000fc60007ffe0ff */
[--C-:B------:R-:W-:Y:S01]  /*1780*/  IMAD.WIDE.U32 R18, R19, 0x4, R12.reuse ;  /* 0x0000000413127825 */ /* 0x100fe200078e000c */
[----:B------:R0:W2:Y:S01]  /*1790*/  LDG.E R8, desc[UR6][R14.64] ;  /* 0x000000060e087981 */ /* 0x0000a2000c1e1900 */
[C---:B------:R-:W-:Y:S02]  /*17a0*/  IADD3 R21, PT, PT, R2.reuse, 0x600, RZ ;  /* 0x0000060002157810 */ /* 0x040fe40007ffe0ff */
[--C-:B------:R-:W-:Y:S01]  /*17b0*/  IMAD.WIDE.U32 R10, R11, 0x4, R12.reuse ;  /* 0x000000040b0a7825 */ /* 0x100fe200078e000c */
[----:B------:R1:W3:Y:S01]  /*17c0*/  LDG.E R9, desc[UR6][R18.64] ;  /* 0x0000000612097981 */ /* 0x0002e2000c1e1900 */
[C---:B------:R-:W-:Y:S02]  /*17d0*/  IADD3 R17, PT, PT, R2.reuse, 0x800, RZ ;  /* 0x0000080002117810 */ /* 0x040fe40007ffe0ff */
[--C-:B------:R-:W-:Y:S02]  /*17e0*/  IMAD.WIDE.U32 R20, R21, 0x4, R12.reuse ;  /* 0x0000000415147825 */ /* 0x100fe400078e000c */
[----:B------:R4:W5:Y:S01]  /*17f0*/  LDG.E R10, desc[UR6][R10.64] ;  /* 0x000000060a0a7981 */ /* 0x000962000c1e1900 */
[----:B------:R-:W-:Y:S01]  /*1800*/  IADD3 R29, PT, PT, R2, 0xa00, RZ ;  /* 0x00000a00021d7810 */ /* 0x000fe20007ffe0ff */
[----:B------:R-:W-:-:S02]  /*1810*/  IMAD.WIDE.U32 R16, R17, 0x4, R12 ;  /* 0x0000000411107825 */ /* 0x000fc400078e000c */
[----:B------:R4:W5:Y:S01]  /*1820*/  LDG.E R27, desc[UR6][R20.64] ;  /* 0x00000006141b7981 */ /* 0x000962000c1e1900 */
[C---:B------:R-:W-:Y:S01]  /*1830*/  IADD3 R23, PT, PT, R2.reuse, 0xc00, RZ ;  /* 0x00000c0002177810 */ /* 0x040fe20007ffe0ff */
[--C-:B------:R-:W-:Y:S02]  /*1840*/  IMAD.WIDE.U32 R28, R29, 0x4, R12.reuse ;  /* 0x000000041d1c7825 */ /* 0x100fe400078e000c */
[----:B------:R-:W5:Y:S01]  /*1850*/  LDG.E R26, desc[UR6][R16.64] ;  /* 0x00000006101a7981 */ /* 0x000f62000c1e1900 */
[C---:B------:R-:W-:Y:S01]  /*1860*/  IADD3 R22, PT, PT, R2.reuse, 0xe00, RZ ;  /* 0x00000e0002167810 */ /* 0x040fe20007ffe0ff */
[--C-:B0-----:R-:W-:Y:S02]  /*1870*/  IMAD.WIDE.U32 R14, R23, 0x4, R12.reuse ;  /* 0x00000004170e7825 */ /* 0x101fe400078e000c */
[----:B------:R0:W5:Y:S01]  /*1880*/  LDG.E R25, desc[UR6][R28.64] ;  /* 0x000000061c197981 */ /* 0x000162000c1e1900 */
[----:B------:R-:W-:Y:S01]  /*1890*/  IADD3 R23, PT, PT, R2, 0x1000, RZ ;  /* 0x0000100002177810 */ /* 0x000fe20007ffe0ff */
[----:B-1----:R-:W-:-:S02]  /*18a0*/  IMAD.WIDE.U32 R18, R22, 0x4, R12 ;  /* 0x0000000416127825 */ /* 0x002fc400078e000c */
[----:B------:R1:W5:Y:S01]  /*18b0*/  LDG.E R24, desc[UR6][R14.64] ;  /* 0x000000060e187981 */ /* 0x000362000c1e1900 */
[C---:B----4-:R-:W-:Y:S01]  /*18c0*/  IADD3 R11, PT, PT, R2.reuse, 0x1200, RZ ;  /* 0x00001200020b7810 */ /* 0x050fe20007ffe0ff */
[--C-:B------:R-:W-:Y:S02]  /*18d0*/  IMAD.WIDE.U32 R20, R23, 0x4, R12.reuse ;  /* 0x0000000417147825 */ /* 0x100fe400078e000c */
[----:B------:R4:W5:Y:S01]  /*18e0*/  LDG.E R23, desc[UR6][R18.64] ;  /* 0x0000000612177981 */ /* 0x000962000c1e1900 */
[C---:B0-----:R-:W-:Y:S01]  /*18f0*/  IADD3 R29, PT, PT, R2.reuse, 0x1400, RZ ;  /* 0x00001400021d7810 */ /* 0x041fe20007ffe0ff */
[--C-:B------:R-:W-:Y:S02]  /*1900*/  IMAD.WIDE.U32 R16, R11, 0x4, R12.reuse ;  /* 0x000000040b107825 */ /* 0x100fe400078e000c */
[----:B------:R-:W5:Y:S01]  /*1910*/  LDG.E R22, desc[UR6][R20.64] ;  /* 0x0000000614167981 */ /* 0x000f62000c1e1900 */
[----:B-1----:R-:W-:Y:S01]  /*1920*/  IADD3 R15, PT, PT, R2, 0x1600, RZ ;  /* 0x00001600020f7810 */ /* 0x002fe20007ffe0ff */
[----:B------:R-:W-:-:S02]  /*1930*/  IMAD.WIDE.U32 R28, R29, 0x4, R12 ;  /* 0x000000041d1c7825 */ /* 0x000fc400078e000c */
[----:B------:R0:W5:Y:S01]  /*1940*/  LDG.E R11, desc[UR6][R16.64] ;  /* 0x00000006100b7981 */ /* 0x000162000c1e1900 */
[C---:B----4-:R-:W-:Y:S01]  /*1950*/  IADD3 R19, PT, PT, R2.reuse, 0x1800, RZ ;  /* 0x0000180002137810 */ /* 0x050fe20007ffe0ff */
[--C-:B------:R-:W-:Y:S02]  /*1960*/  IMAD.WIDE.U32 R14, R15, 0x4, R12.reuse ;  /* 0x000000040f0e7825 */ /* 0x100fe400078e000c */
[----:B------:R-:W4:Y:S02]  /*1970*/  LDG.E R28, desc[UR6][R28.64] ;  /* 0x000000061c1c7981 */ /* 0x000f24000c1e1900 */
[----:B------:R-:W-:Y:S01]  /*1980*/  IMAD.WIDE.U32 R18, R19, 0x4, R12 ;  /* 0x0000000413127825 */ /* 0x000fe200078e000c */
[C---:B0-----:R-:W-:Y:S02]  /*1990*/  IADD3 R17, PT, PT, R2.reuse, 0x1a00, RZ ;  /* 0x00001a0002117810 */ /* 0x041fe40007ffe0ff */
[----:B------:R-:W-:-:S03]  /*19a0*/  IADD3 R21, PT, PT, R2, 0x1c00, RZ ;  /* 0x00001c0002157810 */ /* 0x000fc60007ffe0ff */
[----:B------:R-:W4:Y:S04]  /*19b0*/  LDG.E R18, desc[UR6][R18.64] ;  /* 0x0000000612127981 */ /* 0x000f28000c1e1900 */
[----:B------:R0:W4:Y:S01]  /*19c0*/  LDG.E R29, desc[UR6][R14.64] ;  /* 0x000000060e1d7981 */ /* 0x000122000c1e1900 */
[----:B------:R-:W-:Y:S01]  /*19d0*/  IADD3 R20, PT, PT, R2, 0x1e00, RZ ;  /* 0x00001e0002147810 */ /* 0x000fe20007ffe0ff */
[----:B0-----:R-:W-:-:S04]  /*19e0*/  IMAD.WIDE.U32 R14, R17, 0x4, R12 ;  /* 0x00000004110e7825 */ /* 0x001fc800078e000c */
[--C-:B------:R-:W-:Y:S02]  /*19f0*/  IMAD.WIDE.U32 R16, R21, 0x4, R12.reuse ;  /* 0x0000000415107825 */ /* 0x100fe400078e000c */
[----:B------:R-:W4:Y:S02]  /*1a00*/  LDG.E R14, desc[UR6][R14.64] ;  /* 0x000000060e0e7981 */ /* 0x000f24000c1e1900 */
[----:B------:R-:W-:Y:S02]  /*1a10*/  IMAD.WIDE.U32 R20, R20, 0x4, R12 ;  /* 0x0000000414147825 */ /* 0x000fe400078e000c */
[----:B------:R-:W4:Y:S04]  /*1a20*/  LDG.E R16, desc[UR6][R16.64] ;  /* 0x0000000610107981 */ /* 0x000f28000c1e1900 */
[----:B------:R-:W4:Y:S01]  /*1a30*/  LDG.E R20, desc[UR6][R20.64] ;  /* 0x0000000614147981 */ /* 0x000f22000c1e1900 */
[----:B------:R-:W-:-:S04]  /*1a40*/  IADD3 R7, PT, PT, R7, 0x10, RZ ;  /* 0x0000001007077810 */ /* 0x000fc80007ffe0ff */
[----:B------:R-:W-:Y:S02]  /*1a50*/  ISETP.NE.AND P0, PT, R7, RZ, PT ;  /* 0x000000ff0700720c */ /* 0x000fe40003f05270 */
[----:B------:R-:W-:Y:S02]  /*1a60*/  IADD3 R6, PT, PT, R6, 0x2000, RZ ;  /* 0x0000200006067810 */ /* 0x000fe40007ffe0ff */
[----:B------:R-:W-:Y:S01]  /*1a70*/  IADD3 R2, PT, PT, R2, 0x2000, RZ ;  /* 0x0000200002027810 */ /* 0x000fe20007ffe0ff */
[----:B--2---:R-:W-:-:S04]  /*1a80*/  FADD R8, R8, R5 ;  /* 0x0000000508087221 */ /* 0x004fc80000000000 */
[----:B---3--:R-:W-:-:S04]  /*1a90*/  FADD R9, R8, R9 ;  /* 0x0000000908097221 */ /* 0x008fc80000000000 */
        /* <DEDUP_REMOVED lines=8> */
[----:B----4-:R-:W-:-:S04]  /*1b20*/  FADD R28, R11, R28 ;  /* 0x0000001c0b1c7221 */ /* 0x010fc80000000000 */
[----:B------:R-:W-:-:S04]  /*1b30*/  FADD R29, R28, R29 ;  /* 0x0000001d1c1d7221 */ /* 0x000fc80000000000 */
[----:B------:R-:W-:-:S04]  /*1b40*/  FADD R29, R29, R18 ;  /* 0x000000121d1d7221 */ /* 0x000fc80000000000 */
[----:B------:R-:W-:-:S04]  /*1b50*/  FADD R29, R29, R14 ;  /* 0x0000000e1d1d7221 */ /* 0x000fc80000000000 */
[----:B------:R-:W-:-:S04]  /*1b60*/  FADD R29, R29, R16 ;  /* 0x000000101d1d7221 */ /* 0x000fc80000000000 */
[----:B------:R-:W-:Y:S01]  /*1b70*/  FADD R5, R29, R20 ;  /* 0x000000141d057221 */ /* 0x000fe20000000000 */
[----:B------:R-:W-:Y:S06]  /*1b80*/  @P0 BRA `(.L_x_228) ;  /* 0xfffffff800f00947 */ /* 0x000fec000383ffff */
[----:B------:R-:W-:Y:S05]  /*1b90*/  BSYNC.RECONVERGENT B3 ;  /* 0x0000000000037941 */ /* 0x000fea0003800200 */
.L_x_227:
[----:B------:R-:W-:-:S07]  /*1ba0*/  IADD3 R6, PT, PT, R6, -0x1000, RZ ;  /* 0xfffff00006067810 */ /* 0x000fce0007ffe0ff */
.L_x_226:
[----:B------:R-:W-:Y:S05]  /*1bb0*/  BSYNC.RECONVERGENT B2 ;  /* 0x0000000000027941 */ /* 0x000fea0003800200 */
.L_x_225:
[----:B------:R-:W-:-:S13]  /*1bc0*/  ISETP.NE.AND P0, PT, R4, RZ, PT ;  /* 0x000000ff0400720c */ /* 0x000fda0003f05270 */
[----:B------:R-:W-:Y:S05]  /*1bd0*/  @!P0 BRA `(.L_x_224) ;  /* 0x0000000400248947 */ /* 0x000fea0003800000 */
[----:B------:R-:W-:Y:S01]  /*1be0*/  ISETP.GE.U32.AND P0, PT, R4, 0x8, PT ;  /* 0x000000080400780c */ /* 0x000fe20003f06070 */
[----:B------:R-:W-:Y:S01]  /*1bf0*/  BSSY.RECONVERGENT B2, `(.L_x_229) ;  /* 0x0000025000027945 */ /* 0x000fe20003800200 */
[----:B------:R-:W-:-:S04]  /*1c00*/  LOP3.LUT R22, R3, 0x7, RZ, 0xc0, !PT ;  /* 0x0000000703167812 */ /* 0x000fc800078ec0ff */
[----:B------:R-:W-:-:S07]  /*1c10*/  ISETP.NE.AND P1, PT, R22, RZ, PT ;  /* 0x000000ff1600720c */ /* 0x000fce0003f25270 */
[----:B------:R-:W-:Y:S06]  /*1c20*/  @!P0 BRA `(.L_x_230) ;  /* 0x0000000000848947 */ /* 0x000fec0003800000 */
[----:B------:R-:W-:-:S04]  /*1c30*/  IADD3 R7, PT, PT, R6, UR4, RZ ;  /* 0x0000000406077c10 */ /* 0x000fc8000fffe0ff */
        /* <DEDUP_REMOVED lines=32> */
.L_x_230:
[----:B------:R-:W-:Y:S05]  /*1e40*/  BSYNC.RECONVERGENT B2 ;  /* 0x0000000000027941 */ /* 0x000fea0003800200 */
.L_x_229:
        /* <DEDUP_REMOVED lines=23> */
.L_x_232:
[----:B------:R-:W-:Y:S05]  /*1fc0*/  BSYNC.RECONVERGENT B2 ;  /* 0x0000000000027941 */ /* 0x000fea0003800200 */
.L_x_231:
[----:B------:R-:W-:Y:S05]  /*1fd0*/  @!P1 BRA `(.L_x_224) ;  /* 0x0000000000249947 */ /* 0x000fea0003800000 */
[----:B------:R-:W-:Y:S02]  /*1fe0*/  IADD3 R7, PT, PT, R6, UR4, RZ ;  /* 0x0000000406077c10 */ /* 0x000fe4000fffe0ff */
[----:B------:R-:W-:-:S07]  /*1ff0*/  IADD3 R4, PT, PT, -R4, RZ, RZ ;  /* 0x000000ff04047210 */ /* 0x000fce0007ffe1ff */
.L_x_233:
[----:B------:R-:W-:-:S06]  /*2000*/  IMAD.WIDE.U32 R2, R7, 0x4, R12 ;  /* 0x0000000407027825 */ /* 0x000fcc00078e000c */
[----:B------:R-:W2:Y:S01]  /*2010*/  LDG.E R2, desc[UR6][R2.64] ;  /* 0x0000000602027981 */ /* 0x000ea2000c1e1900 */
[----:B------:R-:W-:Y:S02]  /*2020*/  IADD3 R4, PT, PT, R4, 0x1, RZ ;  /* 0x0000000104047810 */ /* 0x000fe40007ffe0ff */
[----:B------:R-:W-:Y:S02]  /*2030*/  IADD3 R7, PT, PT, R7, 0x200, RZ ;  /* 0x0000020007077810 */ /* 0x000fe40007ffe0ff */
[----:B------:R-:W-:Y:S01]  /*2040*/  ISETP.NE.AND P0, PT, R4, RZ, PT ;  /* 0x000000ff0400720c */ /* 0x000fe20003f05270 */
[----:B--2---:R-:W-:-:S12]  /*2050*/  FADD R5, R2, R5 ;  /* 0x0000000502057221 */ /* 0x004fd80000000000 */
[----:B------:R-:W-:Y:S05]  /*2060*/  @P0 BRA `(.L_x_233) ;  /* 0xfffffffc00e40947 */ /* 0x000fea000383ffff */
.L_x_224:
[----:B------:R-:W-:Y:S05]  /*2070*/  BSYNC.RECONVERGENT B1 ;  /* 0x0000000000017941 */ /* 0x000fea0003800200 */
.L_x_222:
        /* <DEDUP_REMOVED lines=33> */
[----:B------:R-:W3:Y:S04]  /*2290*/  LDS.128 R8, [UR4+0x30] ;  /* 0x00003004ff087984 */ /* 0x000ee80008000c00 */
[----:B------:R-:W4:Y:S01]  /*22a0*/  LDS.128 R16, [UR4+0x40] ;  /* 0x00004004ff107984 */ /* 0x000f220008000c00 */
[----:B0-----:R-:W-:-:S04]  /*22b0*/  FADD R5, R0, R5 ;  /* 0x0000000500057221 */ /* 0x001fc80000000000 */
        /* <DEDUP_REMOVED lines=13> */
[----:B------:R-:W-:-:S07]  /*2390*/  FADD R0, R18, R19 ;  /* 0x0000001312007221 */ /* 0x000fce0000000000 */
.L_x_220:
[----:B------:R-:W-:Y:S05]  /*23a0*/  BSYNC.RECONVERGENT B0 ;  /* 0x0000000000007941 */ /* 0x000fea0003800200 */
.L_x_205:
[----:B------:R-:W-:Y:S05]  /*23b0*/  @P0 EXIT ;  /* 0x000000000000094d */ /* 0x000fea0003800000 */
[----:B012---:R-:W0:Y:S01]  /*23c0*/  LDC.64 R2, c[0x0][0x388] ;  /* 0x0000e200ff027b82 */ /* 0x007e220000000a00 */
[----:B------:R-:W1:Y:S02]  /*23d0*/  LDCU UR4, c[0x0][0x398] ;  /* 0x00007300ff0477ac */ /* 0x000e640008000800 */
[----:B-1----:R-:W-:-:S05]  /*23e0*/  FADD R5, R0, UR4 ;  /* 0x0000000400057e21 */ /* 0x002fca0008000000 */
[----:B0-----:R-:W-:Y:S01]  /*23f0*/  STG.E desc[UR6][R2.64], R5 ;  /* 0x0000000502007986 */ /* 0x001fe2000c101906 */
[----:B------:R-:W-:Y:S05]  /*2400*/  EXIT ;  /* 0x000000000000794d */ /* 0x000fea0003800000 */
.L_x_234:
        /* <DEDUP_REMOVED lines=15> */
.L_x_281:


//--------------------- .text._ZN3cub18CUB_300001_SM_10006detail9transform16transform_kernelINS2_10policy_hubILb1EN4cuda3std3__45tupleIJN6thrust24THRUST_300001_SM_1000_NS6detail15normal_iteratorINSA_10device_ptrIKfEEEESG_EEEE10policy1000El12weighted_mulNSC_INSD_IfEEEEJPSE_SN_EEEvT0_iT1_T2_DpNS2_10kernel_argIT3_EE --------------------------
	.section	.text._ZN3cub18CUB_300001_SM_10006detail9transform16transform_kernelINS2_10policy_hubILb1EN4cuda3std3__45tupleIJN6thrust24THRUST_300001_SM_1000_NS6detail15normal_iteratorINSA_10device_ptrIKfEEEESG_EEEE10policy1000El12weighted_mulNSC_INSD_IfEEEEJPSE_SN_EEEvT0_iT1_T2_DpNS2_10kernel_argIT3_EE,"ax",@progbits
	.align	128
        .global         _ZN3cub18CUB_300001_SM_10006detail9transform16transform_kernelINS2_10policy_hubILb1EN4cuda3std3__45tupleIJN6thrust24THRUST_300001_SM_1000_NS6detail15normal_iteratorINSA_10device_ptrIKfEEEESG_EEEE10policy1000El12weighted_mulNSC_INSD_IfEEEEJPSE_SN_EEEvT0_iT1_T2_DpNS2_10kernel_argIT3_EE
        .type           _ZN3cub18CUB_300001_SM_10006detail9transform16transform_kernelINS2_10policy_hubILb1EN4cuda3std3__45tupleIJN6thrust24THRUST_300001_SM_1000_NS6detail15normal_iteratorINSA_10device_ptrIKfEEEESG_EEEE10policy1000El12weighted_mulNSC_INSD_IfEEEEJPSE_SN_EEEvT0_iT1_T2_DpNS2_10kernel_argIT3_EE,@function
        .size           _ZN3cub18CUB_300001_SM_10006detail9transform16transform_kernelINS2_10policy_hubILb1EN4cuda3std3__45tupleIJN6thrust24THRUST_300001_SM_1000_NS6detail15normal_iteratorINSA_10device_ptrIKfEEEESG_EEEE10policy1000El12weighted_mulNSC_INSD_IfEEEEJPSE_SN_EEEvT0_iT1_T2_DpNS2_10kernel_argIT3_EE,(.L_x_282 - _ZN3cub18CUB_300001_SM_10006detail9transform16transform_kernelINS2_10policy_hubILb1EN4cuda3std3__45tupleIJN6thrust24THRUST_300001_SM_1000_NS6detail15normal_iteratorINSA_10device_ptrIKfEEEESG_EEEE10policy1000El12weighted_mulNSC_INSD_IfEEEEJPSE_SN_EEEvT0_iT1_T2_DpNS2_10kernel_argIT3_EE)
        .other          _ZN3cub18CUB_300001_SM_10006detail9transform16transform_kernelINS2_10policy_hubILb1EN4cuda3std3__45tupleIJN6thrust24THRUST_300001_SM_1000_NS6detail15normal_iteratorINSA_10device_ptrIKfEEEESG_EEEE10policy1000El12weighted_mulNSC_INSD_IfEEEEJPSE_SN_EEEvT0_iT1_T2_DpNS2_10kernel_argIT3_EE,@"STO_CUDA_ENTRY STV_DEFAULT"
_ZN3cub18CUB_300001_SM_10006detail9transform16transform_kernelINS2_10policy_hubILb1EN4cuda3std3__45tupleIJN6thrust24THRUST_300001_SM_1000_NS6detail15normal_iteratorINSA_10device_ptrIKfEEEESG_EEEE10policy1000El12weighted_mulNSC_INSD_IfEEEEJPSE_SN_EEEvT0_iT1_T2_DpNS2_10kernel_argIT3_EE:
.text._ZN3cub18CUB_300001_SM_10006detail9transform16transform_kernelINS2_10policy_hubILb1EN4cuda3std3__45tupleIJN6thrust24THRUST_300001_SM_1000_NS6detail15normal_iteratorINSA_10device_ptrIKfEEEESG_EEEE10policy1000El12weighted_mulNSC_INSD_IfEEEEJPSE_SN_EEEvT0_iT1_T2_DpNS2_10kernel_argIT3_EE:
[----:B------:R-:W-:Y:S08]  /*0000*/  LDC R1, c[0x0][0x37c] ;  /* 0x0000df00ff017b82 */ /* 0x000ff00000000800 */
[----:B------:R-:W0:Y:S01]  /*0010*/  LDC R10, c[0x0][0x388] ;  /* 0x0000e200ff0a7b82 */ /* 0x000e220000000800 */
[----:B------:R-:W1:Y:S01]  /*0020*/  LDCU.64 UR4, c[0x0][0x380] ;  /* 0x00007000ff0477ac */ /* 0x000e620008000a00 */
[----:B------:R-:W2:Y:S01]  /*0030*/  S2R R7, SR_TID.X ;  /* 0x0000000000077919 */ /* 0x000ea20000002100 */
[----:B------:R-:W-:Y:S05]  /*0040*/  BSSY.RECONVERGENT B0, `(.L_x_235) ;  /* 0x0000029000007945 */ /* 0x000fea0003800200 */
[----:B------:R-:W3:Y:S01]  /*0050*/  S2UR UR12, SR_CTAID.X ;  /* 0x00000000000c79c3 */ /* 0x000ee20000002500 */
[----:B0-----:R-:W-:-:S04]  /*0060*/  SHF.L.U32 R5, R10, 0x7, RZ ;  /* 0x000000070a057819 */ /* 0x001fc800000006ff */
[----:B------:R-:W-:Y:S01]  /*0070*/  SHF.R.S32.HI R0, RZ, 0x1f, R5 ;  /* 0x0000001fff007819 */ /* 0x000fe20000011405 */
[----:B---3--:R-:W-:-:S04]  /*0080*/  IMAD.WIDE.U32 R2, R5, UR12, RZ ;  /* 0x0000000c05027c25 */ /* 0x008fc8000f8e00ff */
[----:B------:R-:W-:Y:S01]  /*0090*/  IMAD R9, R0, UR12, RZ ;  /* 0x0000000c00097c24 */ /* 0x000fe2000f8e02ff */
[----:B-1----:R-:W-:-:S04]  /*00a0*/  IADD3 R4, P1, PT, -R2, UR4, RZ ;  /* 0x0000000402047c10 */ /* 0x002fc8000ff3e1ff */
[----:B------:R-:W-:Y:S02]  /*00b0*/  IADD3 R9, PT, PT, R3, R9, RZ ;  /* 0x0000000903097210 */ /* 0x000fe40007ffe0ff */
[----:B------:R-:W-:Y:S02]  /*00c0*/  ISETP.LT.U32.AND P0, PT, R4, R5, PT ;  /* 0x000000050400720c */ /* 0x000fe40003f01070 */
[----:B------:R-:W-:-:S04]  /*00d0*/  IADD3.X R11, PT, PT, ~R9, UR5, RZ, P1, !PT ;  /* 0x00000005090b7c10 */ /* 0x000fc80008ffe5ff */
[----:B------:R-:W-:Y:S02]  /*00e0*/  ISETP.LT.AND.EX P0, PT, R11, R0, PT, P0 ;  /* 0x000000000b00720c */ /* 0x000fe40003f01300 */
[----:B--2---:R-:W-:Y:S02]  /*00f0*/  SHF.L.U32 R11, R7, 0x7, RZ ;  /* 0x00000007070b7819 */ /* 0x004fe400000006ff */
[----:B------:R-:W-:-:S04]  /*0100*/  SEL R0, R4, R5, P0 ;  /* 0x0000000504007207 */ /* 0x000fc80000000000 */
[----:B------:R-:W-:-:S04]  /*0110*/  SHF.L.U32 R4, R0, 0x2, RZ ;  /* 0x0000000200047819 */ /* 0x000fc800000006ff */
[----:B------:R-:W-:-:S13]  /*0120*/  ISETP.GE.AND P0, PT, R11, R4, PT ;  /* 0x000000040b00720c */ /* 0x000fda0003f06270 */
[----:B------:R-:W-:Y:S05]  /*0130*/  @P0 BRA `(.L_x_236) ;  /* 0x0000000000640947 */ /* 0x000fea0003800000 */
[----:B------:R-:W0:Y:S01]  /*0140*/  LDCU.64 UR4, c[0x0][0x398] ;  /* 0x00007300ff0477ac */ /* 0x000e220008000a00 */
[C---:B------:R-:W-:Y:S01]  /*0150*/  SHF.L.U32 R6, R2.reuse, 0x2, RZ ;  /* 0x0000000202067819 */ /* 0x040fe200000006ff */
[----:B------:R-:W-:Y:S01]  /*0160*/  BSSY.RECONVERGENT B1, `(.L_x_237) ;  /* 0x000000c000017945 */ /* 0x000fe20003800200 */
[----:B------:R-:W-:Y:S02]  /*0170*/  SHF.L.U64.HI R8, R2, 0x2, R9 ;  /* 0x0000000202087819 */ /* 0x000fe40000010209 */
[----:B------:R-:W-:Y:S02]  /*0180*/  MOV R15, R11 ;  /* 0x0000000b000f7202 */ /* 0x000fe40000000f00 */
[----:B0-----:R-:W-:-:S04]  /*0190*/  IADD3 R12, P0, PT, R6, UR4, RZ ;  /* 0x00000004060c7c10 */ /* 0x001fc8000ff1e0ff */
[----:B------:R-:W-:-:S03]  /*01a0*/  IADD3.X R13, PT, PT, R8, UR5, RZ, P0, !PT ;  /* 0x00000005080d7c10 */ /* 0x000fc600087fe4ff */
[----:B------:R-:W-:-:S07]  /*01b0*/  IMAD.WIDE.U32 R12, R7, 0x80, R12 ;  /* 0x00000080070c7825 */ /* 0x000fce00078e000c */
.L_x_238:
[----:B------:R-:W-:Y:S01]  /*01c0*/  IADD3 R15, PT, PT, R15, 0x4000, RZ ;  /* 0x000040000f0f7810 */ /* 0x000fe20007ffe0ff */
[----:B------:R0:W-:Y:S03]  /*01d0*/  CCTL.E.PF2 [R12] ;  /* 0x000000000c00798f */ /* 0x0001e60000800100 */
[----:B------:R-:W-:Y:S02]  /*01e0*/  ISETP.GE.AND P0, PT, R15, R4, PT ;  /* 0x000000040f00720c */ /* 0x000fe40003f06270 */
[----:B0-----:R-:W-:-:S04]  /*01f0*/  IADD3 R12, P1, PT, R12, 0x4000, RZ ;  /* 0x000040000c0c7810 */ /* 0x001fc80007f3e0ff */
[----:B------:R-:W-:-:S07]  /*0200*/  IADD3.X R13, PT, PT, RZ, R13, RZ, P1, !PT ;  /* 0x0000000dff0d7210 */ /* 0x000fce0000ffe4ff */
[----:B------:R-:W-:Y:S05]  /*0210*/  @!P0 BRA `(.L_x_238) ;  /* 0xfffffffc00e88947 */ /* 0x000fea000383ffff */
[----:B------:R-:W-:Y:S05]  /*0220*/  BSYNC.RECONVERGENT B1 ;  /* 0x0000000000017941 */ /* 0x000fea0003800200 */
.L_x_237:
[----:B------:R-:W0:Y:S02]  /*0230*/  LDCU.64 UR4, c[0x0][0x3a8] ;  /* 0x00007500ff0477ac */ /* 0x000e240008000a00 */
[----:B0-----:R-:W-:-:S04]  /*0240*/  IADD3 R12, P0, PT, R6, UR4, RZ ;  /* 0x00000004060c7c10 */ /* 0x001fc8000ff1e0ff */
[----:B------:R-:W-:-:S03]  /*0250*/  IADD3.X R13, PT, PT, R8, UR5, RZ, P0, !PT ;  /* 0x00000005080d7c10 */ /* 0x000fc600087fe4ff */
[----:B------:R-:W-:-:S07]  /*0260*/  IMAD.WIDE.U32 R12, R7, 0x80, R12 ;  /* 0x00000080070c7825 */ /* 0x000fce00078e000c */
.L_x_239:
[----:B------:R-:W-:Y:S01]  /*0270*/  IADD3 R11, PT, PT, R11, 0x4000, RZ ;  /* 0x000040000b0b7810 */ /* 0x000fe20007ffe0ff */
[----:B------:R0:W-:Y:S03]  /*0280*/  CCTL.E.PF2 [R12] ;  /* 0x000000000c00798f */ /* 0x0001e60000800100 */
[----:B------:R-:W-:Y:S02]  /*0290*/  ISETP.GE.AND P0, PT, R11, R4, PT ;  /* 0x000000040b00720c */ /* 0x000fe40003f06270 */
[----:B0-----:R-:W-:-:S04]  /*02a0*/  IADD3 R12, P1, PT, R12, 0x4000, RZ ;  /* 0x000040000c0c7810 */ /* 0x001fc80007f3e0ff */
[----:B------:R-:W-:-:S07]  /*02b0*/  IADD3.X R13, PT, PT, RZ, R13, RZ, P1, !PT ;  /* 0x0000000dff0d7210 */ /* 0x000fce0000ffe4ff */
[----:B------:R-:W-:Y:S05]  /*02c0*/  @!P0 BRA `(.L_x_239) ;  /* 0xfffffffc00e88947 */ /* 0x000fea000383ffff */
.L_x_236:
[----:B------:R-:W-:Y:S05]  /*02d0*/  BSYNC.RECONVERGENT B0 ;  /* 0x0000000000007941 */ /* 0x000fea0003800200 */
.L_x_235:
[----:B------:R-:W0:Y:S01]  /*02e0*/  LDCU.128 UR8, c[0x0][0x390] ;  /* 0x00007200ff0877ac */ /* 0x000e220008000c00 */
[----:B------:R-:W-:Y:S01]  /*02f0*/  ISETP.NE.AND P0, PT, R5, R0, PT ;  /* 0x000000000500720c */ /* 0x000fe20003f05270 */
[C---:B------:R-:W-:Y:S01]  /*0300*/  IMAD.SHL.U32 R8, R2.reuse, 0x4, RZ ;  /* 0x0000000402087824 */ /* 0x040fe200078e00ff */
[----:B------:R-:W-:Y:S01]  /*0310*/  SHF.L.U64.HI R9, R2, 0x2, R9 ;  /* 0x0000000202097819 */ /* 0x000fe20000010209 */
[----:B------:R-:W1:Y:S03]  /*0320*/  LDCU.64 UR6, c[0x0][0x3a8] ;  /* 0x00007500ff0677ac */ /* 0x000e660008000a00 */
[C---:B------:R-:W-:Y:S01]  /*0330*/  R2UR UR13, R8.reuse ;  /* 0x00000000080d72ca */ /* 0x040fe200000e0000 */
[----:B------:R-:W2:Y:S01]  /*0340*/  LDCU.64 UR14, c[0x0][0x358] ;  /* 0x00006b00ff0e77ac */ /* 0x000ea20008000a00 */
[----:B------:R-:W-:Y:S02]  /*0350*/  R2UR UR16, R9 ;  /* 0x00000000091072ca */ /* 0x000fe400000e0000 */
[----:B0-----:R-:W-:-:S02]  /*0360*/  IADD3 R4, P2, PT, R8, UR10, RZ ;  /* 0x0000000a08047c10 */ /* 0x001fc4000ff5e0ff */
[C---:B-1----:R-:W-:Y:S02]  /*0370*/  IADD3 R2, P3, PT, R8.reuse, UR6, RZ ;  /* 0x0000000608027c10 */ /* 0x042fe4000ff7e0ff */
[----:B------:R-:W-:Y:S02]  /*0380*/  IADD3 R8, P1, PT, R8, UR8, RZ ;  /* 0x0000000808087c10 */ /* 0x000fe4000ff3e0ff */
[C---:B------:R-:W-:Y:S02]  /*0390*/  IADD3.X R5, PT, PT, R9.reuse, UR11, RZ, P2, !PT ;  /* 0x0000000b09057c10 */ /* 0x040fe400097fe4ff */
[C---:B------:R-:W-:Y:S02]  /*03a0*/  IADD3.X R3, PT, PT, R9.reuse, UR7, RZ, P3, !PT ;  /* 0x0000000709037c10 */ /* 0x040fe40009ffe4ff */
[----:B------:R-:W-:Y:S01]  /*03b0*/  IADD3.X R9, PT, PT, R9, UR9, RZ, P1, !PT ;  /* 0x0000000909097c10 */ /* 0x000fe20008ffe4ff */
[----:B--2---:R-:W-:Y:S06]  /*03c0*/  @!P0 BRA `(.L_x_240) ;  /* 0x0000000c00e48947 */ /* 0x004fec0003800000 */
[----:B------:R-:W-:-:S13]  /*03d0*/  ISETP.GE.AND P0, PT, R10, 0x1, PT ;  /* 0x000000010a00780c */ /* 0x000fda0003f06270 */
[----:B------:R-:W-:Y:S05]  /*03e0*/  @!P0 EXIT ;  /* 0x000000000000894d */ /* 0x000fea0003800000 */
[C---:B------:R-:W-:Y:S01]  /*03f0*/  ISETP.GE.U32.AND P0, PT, R10.reuse, 0x8, PT ;  /* 0x000000080a00780c */ /* 0x040fe20003f06070 */
[----:B------:R-:W-:Y:S01]  /*0400*/  HFMA2 R6, -RZ, RZ, 0, 0 ;  /* 0x00000000ff067431 */ /* 0x000fe200000001ff */
[----:B------:R-:W-:-:S11]  /*0410*/  LOP3.LUT R20, R10, 0x7, RZ, 0xc0, !PT ;  /* 0x000000070a147812 */ /* 0x000fd600078ec0ff */
[----:B------:R-:W-:Y:S05]  /*0420*/  @!P0 BRA `(.L_x_241) ;  /* 0x0000000800548947 */ /* 0x000fea0003800000 */
[----:B------:R-:W-:-:S13]  /*0430*/  ISETP.GE.AND P0, PT, R7, R0, PT ;  /* 0x000000000700720c */ /* 0x000fda0003f06270 */
[C---:B------:R-:W-:Y:S01]  /*0440*/  @!P0 IMAD.WIDE.U32 R16, R7.reuse, 0x4, R4 ;  /* 0x0000000407108825 */ /* 0x040fe200078e0004 */
[----:B------:R-:W0:Y:S03]  /*0450*/  @!P0 LDC R11, c[0x0][0x38c] ;  /* 0x0000e300ff0b8b82 */ /* 0x000e260000000800 */
[C---:B------:R-:W-:Y:S02]  /*0460*/  @!P0 IMAD.WIDE.U32 R18, R7.reuse, 0x4, R2 ;  /* 0x0000000407128825 */ /* 0x040fe400078e0002 */
[----:B------:R-:W2:Y:S04]  /*0470*/  @!P0 LDG.E R16, desc[UR14][R16.64] ;  /* 0x0000000e10108981 */ /* 0x000ea8000c1e1900 */
[----:B------:R-:W2:Y:S01]  /*0480*/  @!P0 LDG.E R19, desc[UR14][R18.64] ;  /* 0x0000000e12138981 */ /* 0x000ea2000c1e1900 */
[C---:B------:R-:W-:Y:S01]  /*0490*/  IADD3 R21, PT, PT, R7.reuse, 0x80, RZ ;  /* 0x0000008007157810 */ /* 0x040fe20007ffe0ff */
[----:B------:R-:W-:-:S03]  /*04a0*/  @!P0 IMAD.WIDE.U32 R22, R7, 0x4, R8 ;  /* 0x0000000407168825 */ /* 0x000fc600078e0008 */
[C---:B------:R-:W-:Y:S01]  /*04b0*/  ISETP.GE.AND P1, PT, R21.reuse, R0, PT ;  /* 0x000000001500720c */ /* 0x040fe20003f26270 */
[----:B------:R-:W-:-:S04]  /*04c0*/  IMAD.WIDE R14, R21, 0x4, R4 ;  /* 0x00000004150e7825 */ /* 0x000fc800078e0204 */
[----:B------:R-:W-:-:S08]  /*04d0*/  IMAD.WIDE R12, R21, 0x4, R2 ;  /* 0x00000004150c7825 */ /* 0x000fd000078e0202 */
[----:B------:R-:W1:Y:S01]  /*04e0*/  @!P1 LDC R25, c[0x0][0x38c] ;  /* 0x0000e300ff199b82 */ /* 0x000e620000000800 */
[----:B--2---:R-:W-:-:S04]  /*04f0*/  @!P0 FMUL R6, R16, R19 ;  /* 0x0000001310068220 */ /* 0x004fc80000400000 */
[----:B0-----:R-:W-:-:S05]  /*0500*/  @!P0 FMUL R11, R6, R11 ;  /* 0x0000000b060b8220 */ /* 0x001fca0000400000 */
[----:B------:R0:W-:Y:S04]  /*0510*/  @!P0 STG.E desc[UR14][R22.64], R11 ;  /* 0x0000000b16008986 */ /* 0x0001e8000c10190e */
[----:B------:R-:W2:Y:S04]  /*0520*/  @!P1 LDG.E R6, desc[UR14][R14.64] ;  /* 0x0000000e0e069981 */ /* 0x000ea8000c1e1900 */
[----:B------:R-:W2:Y:S01]  /*0530*/  @!P1 LDG.E R17, desc[UR14][R12.64] ;  /* 0x0000000e0c119981 */ /* 0x000ea2000c1e1900 */
[----:B------:R-:W-:-:S04]  /*0540*/  IADD3 R19, PT, PT, R7, 0x100, RZ ;  /* 0x0000010007137810 */ /* 0x000fc80007ffe0ff */
[----:B------:R-:W-:-:S13]  /*0550*/  ISETP.GE.AND P0, PT, R19, R0, PT ;  /* 0x000000001300720c */ /* 0x000fda0003f06270 */
[----:B0-----:R-:W0:Y:S01]  /*0560*/  @!P0 LDC R23, c[0x0][0x38c] ;  /* 0x0000e300ff178b82 */ /* 0x001e220000000800 */
[----:B--2---:R-:W-:Y:S01]  /*0570*/  @!P1 FMUL R6, R6, R17 ;  /* 0x0000001106069220 */ /* 0x004fe20000400000 */
[----:B------:R-:W-:-:S04]  /*0580*/  IMAD.WIDE R16, R21, 0x4, R8 ;  /* 0x0000000415107825 */ /* 0x000fc800078e0208 */
[----:B-1----:R-:W-:-:S05]  /*0590*/  @!P1 FMUL R19, R6, R25 ;  /* 0x0000001906139220 */ /* 0x002fca0000400000 */
[----:B------:R1:W-:Y:S04]  /*05a0*/  @!P1 STG.E desc[UR14][R16.64], R19 ;  /* 0x0000001310009986 */ /* 0x0003e8000c10190e */
[----:B------:R-:W2:Y:S04]  /*05b0*/  @!P0 LDG.E R6, desc[UR14][R14.64+0x200] ;  /* 0x0002000e0e068981 */ /* 0x000ea8000c1e1900 */
[----:B------:R-:W2:Y:S01]  /*05c0*/  @!P0 LDG.E R11, desc[UR14][R12.64+0x200] ;  /* 0x0002000e0c0b8981 */ /* 0x000ea2000c1e1900 */
[----:B------:R-:W-:-:S04]  /*05d0*/  IADD3 R21, PT, PT, R7, 0x180, RZ ;  /* 0x0000018007157810 */ /* 0x000fc80007ffe0ff */
[----:B------:R-:W-:Y:S01]  /*05e0*/  ISETP.GE.AND P1, PT, R21, R0, PT ;  /* 0x000000001500720c */ /* 0x000fe20003f26270 */
[----:B--2---:R-:W-:-:S04]  /*05f0*/  @!P0 FMUL R6, R6, R11 ;  /* 0x0000000b06068220 */ /* 0x004fc80000400000 */
[----:B0-----:R-:W-:-:S08]  /*0600*/  @!P0 FMUL R11, R6, R23 ;  /* 0x00000017060b8220 */ /* 0x001fd00000400000 */
[----:B------:R-:W0:Y:S01]  /*0610*/  @!P1 LDC R23, c[0x0][0x38c] ;  /* 0x0000e300ff179b82 */ /* 0x000e220000000800 */
[----:B------:R2:W-:Y:S04]  /*0620*/  @!P0 STG.E desc[UR14][R16.64+0x200], R11 ;  /* 0x0002000b10008986 */ /* 0x0005e8000c10190e */
[----:B------:R-:W3:Y:S04]  /*0630*/  @!P1 LDG.E R6, desc[UR14][R14.64+0x400] ;  /* 0x0004000e0e069981 */ /* 0x000ee8000c1e1900 */
[----:B------:R-:W3:Y:S01]  /*0640*/  @!P1 LDG.E R21, desc[UR14][R12.64+0x400] ;  /* 0x0004000e0c159981 */ /* 0x000ee2000c1e1900 */
[----:B-1----:R-:W-:-:S04]  /*0650*/  IADD3 R19, PT, PT, R7, 0x200, RZ ;  /* 0x0000020007137810 */ /* 0x002fc80007ffe0ff */
[----:B------:R-:W-:Y:S01]  /*0660*/  ISETP.GE.AND P0, PT, R19, R0, PT ;  /* 0x000000001300720c */ /* 0x000fe20003f06270 */
[----:B---3--:R-:W-:-:S04]  /*0670*/  @!P1 FMUL R6, R6, R21 ;  /* 0x0000001506069220 */ /* 0x008fc80000400000 */
[----:B0-----:R-:W-:-:S08]  /*0680*/  @!P1 FMUL R19, R6, R23 ;  /* 0x0000001706139220 */ /* 0x001fd00000400000 */
[----:B------:R-:W0:Y:S01]  /*0690*/  @!P0 LDC R23, c[0x0][0x38c] ;  /* 0x0000e300ff178b82 */ /* 0x000e220000000800 */
[----:B------:R1:W-:Y:S04]  /*06a0*/  @!P1 STG.E desc[UR14][R16.64+0x400], R19 ;  /* 0x0004001310009986 */ /* 0x0003e8000c10190e */
[----:B------:R-:W3:Y:S04]  /*06b0*/  @!P0 LDG.E R6, desc[UR14][R14.64+0x600] ;  /* 0x0006000e0e068981 */ /* 0x000ee8000c1e1900 */
[----:B------:R-:W3:Y:S01]  /*06c0*/  @!P0 LDG.E R21, desc[UR14][R12.64+0x600] ;  /* 0x0006000e0c158981 */ /* 0x000ee2000c1e1900 */
[----:B--2---:R-:W-:-:S04]  /*06d0*/  IADD3 R11, PT, PT, R7, 0x280, RZ ;  /* 0x00000280070b7810 */ /* 0x004fc80007ffe0ff */
[----:B------:R-:W-:Y:S01]  /*06e0*/  ISETP.GE.AND P1, PT, R11, R0, PT ;  /* 0x000000000b00720c */ /* 0x000fe20003f26270 */
[----:B---3--:R-:W-:-:S04]  /*06f0*/  @!P0 FMUL R6, R6, R21 ;  /* 0x0000001506068220 */ /* 0x008fc80000400000 */
        /* <DEDUP_REMOVED lines=14> */
[----:B------:R-:W-:-:S13]  /*07e0*/  ISETP.GE.AND P1, PT, R11, R0, PT ;  /* 0x000000000b00720c */ /* 0x000fda0003f26270 */
[----:B-1----:R-:W1:Y:S01]  /*07f0*/  @!P1 LDC R19, c[0x0][0x38c] ;  /* 0x0000e300ff139b82 */ /* 0x002e620000000800 */
[----:B---3--:R-:W-:-:S04]  /*0800*/  @!P0 FMUL R6, R6, R21 ;  /* 0x0000001506068220 */ /* 0x008fc80000400000 */
[----:B0-----:R-:W-:-:S05]  /*0810*/  @!P0 FMUL R11, R6, R23 ;  /* 0x00000017060b8220 */ /* 0x001fca0000400000 */
[----:B------:R0:W-:Y:S04]  /*0820*/  @!P0 STG.E desc[UR14][R16.64+0xa00], R11 ;  /* 0x000a000b10008986 */ /* 0x0001e8000c10190e */
[----:B------:R-:W2:Y:S04]  /*0830*/  @!P1 LDG.E R6, desc[UR14][R14.64+0xc00] ;  /* 0x000c000e0e069981 */ /* 0x000ea8000c1e1900 */
[----:B------:R-:W2:Y:S02]  /*0840*/  @!P1 LDG.E R21, desc[UR14][R12.64+0xc00] ;  /* 0x000c000e0c159981 */ /* 0x000ea4000c1e1900 */
[----:B--2---:R-:W-:-:S04]  /*0850*/  @!P1 FMUL R6, R6, R21 ;  /* 0x0000001506069220 */ /* 0x004fc80000400000 */
[----:B-1----:R-:W-:Y:S01]  /*0860*/  @!P1 FMUL R19, R6, R19 ;  /* 0x0000001306139220 */ /* 0x002fe20000400000 */
[----:B------:R-:W-:-:S04]  /*0870*/  LOP3.LUT R6, R10, 0x7ffffff8, RZ, 0xc0, !PT ;  /* 0x7ffffff80a067812 */ /* 0x000fc800078ec0ff */
[----:B------:R0:W-:Y:S01]  /*0880*/  @!P1 STG.E desc[UR14][R16.64+0xc00], R19 ;  /* 0x000c001310009986 */ /* 0x0001e2000c10190e */
[----:B------:R-:W-:-:S13]  /*0890*/  ISETP.NE.AND P0, PT, R6, 0x8, PT ;  /* 0x000000080600780c */ /* 0x000fda0003f05270 */
[----:B0-----:R-:W-:Y:S05]  /*08a0*/  @!P0 BRA `(.L_x_241) ;  /* 0x0000000400348947 */ /* 0x001fea0003800000 */
[----:B------:R-:W-:Y:S01]  /*08b0*/  IMAD.MOV.U32 R16, RZ, RZ, 0x8 ;  /* 0x00000008ff107424 */ /* 0x000fe200078e00ff */
[----:B------:R-:W0:Y:S06]  /*08c0*/  LDCU UR4, c[0x0][0x38c] ;  /* 0x00007180ff0477ac */ /* 0x000e2c0008000800 */
.L_x_244:
[----:B-1----:R-:W-:-:S04]  /*08d0*/  LEA R17, R16, R7, 0x7 ;  /* 0x0000000710117211 */ /* 0x002fc800078e38ff */
[----:B------:R-:W-:-:S13]  /*08e0*/  ISETP.GE.AND P0, PT, R17, R0, PT ;  /* 0x000000001100720c */ /* 0x000fda0003f06270 */
[C---:B------:R-:W-:Y:S01]  /*08f0*/  @!P0 IMAD.WIDE.U32 R10, R17.reuse, 0x4, R4 ;  /* 0x00000004110a8825 */ /* 0x040fe200078e0004 */
[----:B------:R-:W1:Y:S03]  /*0900*/  @!P0 LDC R27, c[0x0][0x38c] ;  /* 0x0000e300ff1b8b82 */ /* 0x000e660000000800 */
[C---:B------:R-:W-:Y:S02]  /*0910*/  @!P0 IMAD.WIDE.U32 R22, R17.reuse, 0x4, R2 ;  /* 0x0000000411168825 */ /* 0x040fe400078e0002 */
[----:B------:R-:W2:Y:S04]  /*0920*/  @!P0 LDG.E R10, desc[UR14][R10.64] ;  /* 0x0000000e0a0a8981 */ /* 0x000ea8000c1e1900 */
[----:B------:R3:W2:Y:S01]  /*0930*/  @!P0 LDG.E R23, desc[UR14][R22.64] ;  /* 0x0000000e16178981 */ /* 0x0006a2000c1e1900 */
[C---:B------:R-:W-:Y:S01]  /*0940*/  IADD3 R25, PT, PT, R17.reuse, 0x80, RZ ;  /* 0x0000008011197810 */ /* 0x040fe20007ffe0ff */
[----:B------:R-:W-:-:S03]  /*0950*/  @!P0 IMAD.WIDE.U32 R18, R17, 0x4, R8 ;  /* 0x0000000411128825 */ /* 0x000fc600078e0008 */
[C---:B------:R-:W-:Y:S01]  /*0960*/  ISETP.GE.AND P1, PT, R25.reuse, R0, PT ;  /* 0x000000001900720c */ /* 0x040fe20003f26270 */
[----:B------:R-:W-:-:S12]  /*0970*/  IMAD.WIDE R14, R25, 0x4, R4 ;  /* 0x00000004190e7825 */ /* 0x000fd800078e0204 */
[----:B---3--:R-:W3:Y:S01]  /*0980*/  @!P1 LDC R22, c[0x0][0x38c] ;  /* 0x0000e300ff169b82 */ /* 0x008ee20000000800 */
[----:B--2---:R-:W-:-:S04]  /*0990*/  @!P0 FMUL R12, R10, R23 ;  /* 0x000000170a0c8220 */ /* 0x004fc80000400000 */
[----:B-1----:R-:W-:Y:S01]  /*09a0*/  @!P0 FMUL R27, R12, R27 ;  /* 0x0000001b0c1b8220 */ /* 0x002fe20000400000 */
[----:B------:R-:W-:-:S04]  /*09b0*/  IMAD.WIDE R12, R25, 0x4, R2 ;  /* 0x00000004190c7825 */ /* 0x000fc800078e0202 */
[----:B------:R1:W-:Y:S04]  /*09c0*/  @!P0 STG.E desc[UR14][R18.64], R27 ;  /* 0x0000001b12008986 */ /* 0x0003e8000c10190e */
[----:B------:R-:W2:Y:S04]  /*09d0*/  @!P1 LDG.E R10, desc[UR14][R14.64] ;  /* 0x0000000e0e0a9981 */ /* 0x000ea8000c1e1900 */
[----:B------:R-:W2:Y:S01]  /*09e0*/  @!P1 LDG.E R21, desc[UR14][R12.64] ;  /* 0x0000000e0c159981 */ /* 0x000ea2000c1e1900 */
[----:B------:R-:W-:-:S04]  /*09f0*/  IADD3 R11, PT, PT, R17, 0x100, RZ ;  /* 0x00000100110b7810 */ /* 0x000fc80007ffe0ff */
[----:B------:R-:W-:-:S13]  /*0a00*/  ISETP.GE.AND P0, PT, R11, R0, PT ;  /* 0x000000000b00720c */ /* 0x000fda0003f06270 */
[----:B------:R-:W4:Y:S01]  /*0a10*/  @!P0 LDC R23, c[0x0][0x38c] ;  /* 0x0000e300ff178b82 */ /* 0x000f220000000800 */
[----:B--2---:R-:W-:Y:S01]  /*0a20*/  @!P1 FMUL R21, R10, R21 ;  /* 0x000000150a159220 */ /* 0x004fe20000400000 */
[----:B------:R-:W-:-:S04]  /*0a30*/  IMAD.WIDE R10, R25, 0x4, R8 ;  /* 0x00000004190a7825 */ /* 0x000fc800078e0208 */
[----:B---3--:R-:W-:-:S05]  /*0a40*/  @!P1 FMUL R25, R21, R22 ;  /* 0x0000001615199220 */ /* 0x008fca0000400000 */
[----:B------:R2:W-:Y:S04]  /*0a50*/  @!P1 STG.E desc[UR14][R10.64], R25 ;  /* 0x000000190a009986 */ /* 0x0005e8000c10190e */
[----:B------:R-:W3:Y:S04]  /*0a60*/  @!P0 LDG.E R21, desc[UR14][R14.64+0x200] ;  /* 0x0002000e0e158981 */ /* 0x000ee8000c1e1900 */
[----:B-1----:R-:W3:Y:S01]  /*0a70*/  @!P0 LDG.E R18, desc[UR14][R12.64+0x200] ;  /* 0x0002000e0c128981 */ /* 0x002ee2000c1e1900 */
[----:B------:R-:W-:-:S04]  /*0a80*/  IADD3 R19, PT, PT, R17, 0x180, RZ ;  /* 0x0000018011137810 */ /* 0x000fc80007ffe0ff */
[----:B------:R-:W-:-:S13]  /*0a90*/  ISETP.GE.AND P1, PT, R19, R0, PT ;  /* 0x000000001300720c */ /* 0x000fda0003f26270 */
[----:B--2---:R-:W1:Y:S01]  /*0aa0*/  @!P1 LDC R25, c[0x0][0x38c] ;  /* 0x0000e300ff199b82 */ /* 0x004e620000000800 */
[----:B---3--:R-:W-:-:S04]  /*0ab0*/  @!P0 FMUL R18, R21, R18 ;  /* 0x0000001215128220 */ /* 0x008fc80000400000 */
[----:B----4-:R-:W-:-:S05]  /*0ac0*/  @!P0 FMUL R23, R18, R23 ;  /* 0x0000001712178220 */ /* 0x010fca0000400000 */
[----:B------:R2:W-:Y:S04]  /*0ad0*/  @!P0 STG.E desc[UR14][R10.64+0x200], R23 ;  /* 0x000200170a008986 */ /* 0x0005e8000c10190e */
[----:B------:R-:W3:Y:S04]  /*0ae0*/  @!P1 LDG.E R18, desc[UR14][R14.64+0x400] ;  /* 0x0004000e0e129981 */ /* 0x000ee8000c1e1900 */
[----:B------:R-:W3:Y:S01]  /*0af0*/  @!P1 LDG.E R21, desc[UR14][R12.64+0x400] ;  /* 0x0004000e0c159981 */ /* 0x000ee2000c1e1900 */
[----:B------:R-:W-:-:S04]  /*0b00*/  IADD3 R19, PT, PT, R17, 0x200, RZ ;  /* 0x0000020011137810 */ /* 0x000fc80007ffe0ff */
[----:B------:R-:W-:-:S13]  /*0b10*/  ISETP.GE.AND P0, PT, R19, R0, PT ;  /* 0x000000001300720c */ /* 0x000fda0003f06270 */
[----:B--2---:R-:W2:Y:S01]  /*0b20*/  @!P0 LDC R23, c[0x0][0x38c] ;  /* 0x0000e300ff178b82 */ /* 0x004ea20000000800 */
[----:B---3--:R-:W-:-:S04]  /*0b30*/  @!P1 FMUL R18, R18, R21 ;  /* 0x0000001512129220 */ /* 0x008fc80000400000 */
[----:B-1----:R-:W-:-:S05]  /*0b40*/  @!P1 FMUL R25, R18, R25 ;  /* 0x0000001912199220 */ /* 0x002fca0000400000 */
[----:B------:R1:W-:Y:S04]  /*0b50*/  @!P1 STG.E desc[UR14][R10.64+0x400], R25 ;  /* 0x000400190a009986 */ /* 0x0003e8000c10190e */
[----:B------:R-:W3:Y:S04]  /*0b60*/  @!P0 LDG.E R18, desc[UR14][R14.64+0x600] ;  /* 0x0006000e0e128981 */ /* 0x000ee8000c1e1900 */
[----:B------:R-:W3:Y:S01]  /*0b70*/  @!P0 LDG.E R21, desc[UR14][R12.64+0x600] ;  /* 0x0006000e0c158981 */ /* 0x000ee2000c1e1900 */
[----:B------:R-:W-:-:S04]  /*0b80*/  IADD3 R19, PT, PT, R17, 0x280, RZ ;  /* 0x0000028011137810 */ /* 0x000fc80007ffe0ff */
[----:B------:R-:W-:-:S13]  /*0b90*/  ISETP.GE.AND P1, PT, R19, R0, PT ;  /* 0x000000001300720c */ /* 0x000fda0003f26270 */
[----:B-1----:R-:W1:Y:S01]  /*0ba0*/  @!P1 LDC R25, c[0x0][0x38c] ;  /* 0x0000e300ff199b82 */ /* 0x002e620000000800 */
[----:B---3--:R-:W-:-:S04]  /*0bb0*/  @!P0 FMUL R18, R18, R21 ;  /* 0x0000001512128220 */ /* 0x008fc80000400000 */
[----:B--2---:R-:W-:-:S05]  /*0bc0*/  @!P0 FMUL R23, R18, R23 ;  /* 0x0000001712178220 */ /* 0x004fca0000400000 */
        /* <DEDUP_REMOVED lines=11> */
[----:B------:R-:W-:Y:S01]  /*0c80*/  IADD3 R17, PT, PT, R17, 0x380, RZ ;  /* 0x0000038011117810 */ /* 0x000fe20007ffe0ff */
[----:B------:R-:W-:Y:S01]  /*0c90*/  VIADD R16, R16, 0x8 ;  /* 0x0000000810107836 */ /* 0x000fe20000000000 */
[----:B------:R-:W-:Y:S04]  /*0ca0*/  BSSY.RECONVERGENT B0, `(.L_x_242) ;  /* 0x000000c000007945 */ /* 0x000fe80003800200 */
[----:B------:R-:W-:Y:S01]  /*0cb0*/  ISETP.NE.AND P1, PT, R16, R6, PT ;  /* 0x000000061000720c */ /* 0x000fe20003f25270 */
[----:B---3--:R-:W-:-:S04]  /*0cc0*/  @!P0 FMUL R18, R18, R19 ;  /* 0x0000001312128220 */ /* 0x008fc80000400000 */
[----:B--2---:R-:W-:-:S05]  /*0cd0*/  @!P0 FMUL R19, R18, R23 ;  /* 0x0000001712138220 */ /* 0x004fca0000400000 */
[----:B------:R1:W-:Y:S01]  /*0ce0*/  @!P0 STG.E desc[UR14][R10.64+0xa00], R19 ;  /* 0x000a00130a008986 */ /* 0x0003e2000c10190e */
[----:B------:R-:W-:-:S13]  /*0cf0*/  ISETP.GE.AND P0, PT, R17, R0, PT ;  /* 0x000000001100720c */ /* 0x000fda0003f06270 */
[----:B-1----:R-:W-:Y:S05]  /*0d00*/  @P0 BRA `(.L_x_243) ;  /* 0x0000000000140947 */ /* 0x002fea0003800000 */
[----:B------:R-:W2:Y:S04]  /*0d10*/  LDG.E R14, desc[UR14][R14.64+0xc00] ;  /* 0x000c000e0e0e7981 */ /* 0x000ea8000c1e1900 */
[----:B------:R-:W2:Y:S02]  /*0d20*/  LDG.E R13, desc[UR14][R12.64+0xc00] ;  /* 0x000c000e0c0d7981 */ /* 0x000ea4000c1e1900 */
[----:B--2---:R-:W-:-:S04]  /*0d30*/  FMUL R17, R14, R13 ;  /* 0x0000000d0e117220 */ /* 0x004fc80000400000 */
[----:B0-----:R-:W-:-:S05]  /*0d40*/  FMUL R17, R17, UR4 ;  /* 0x0000000411117c20 */ /* 0x001fca0008400000 */
[----:B------:R1:W-:Y:S02]  /*0d50*/  STG.E desc[UR14][R10.64+0xc00], R17 ;  /* 0x000c00110a007986 */ /* 0x0003e4000c10190e */
.L_x_243:
[----:B0-----:R-:W-:Y:S05]  /*0d60*/  BSYNC.RECONVERGENT B0 ;  /* 0x0000000000007941 */ /* 0x001fea0003800200 */
.L_x_242:
[----:B------:R-:W-:Y:S05]  /*0d70*/  @P1 BRA `(.L_x_244) ;  /* 0xfffffff800d41947 */ /* 0x000fea000383ffff */
.L_x_241:
[----:B------:R-:W-:-:S13]  /*0d80*/  ISETP.NE.AND P0, PT, R20, RZ, PT ;  /* 0x000000ff1400720c */ /* 0x000fda0003f05270 */
[----:B------:R-:W-:Y:S05]  /*0d90*/  @!P0 EXIT ;  /* 0x000000000000894d */ /* 0x000fea0003800000 */
[----:B-1----:R-:W0:Y:S01]  /*0da0*/  LDC R10, c[0x0][0x388] ;  /* 0x0000e200ff0a7b82 */ /* 0x002e220000000800 */
[----:B------:R-:W-:Y:S02]  /*0db0*/  ISETP.GE.U32.AND P1, PT, R20, 0x4, PT ;  /* 0x000000041400780c */ /* 0x000fe40003f26070 */
[----:B0-----:R-:W-:-:S04]  /*0dc0*/  LOP3.LUT R22, R10, 0x3, RZ, 0xc0, !PT ;  /* 0x000000030a167812 */ /* 0x001fc800078ec0ff */
[----:B------:R-:W-:-:S07]  /*0dd0*/  ISETP.NE.AND P0, PT, R22, RZ, PT ;  /* 0x000000ff1600720c */ /* 0x000fce0003f05270 */
[----:B------:R-:W-:Y:S06]  /*0de0*/  @!P1 BRA `(.L_x_245) ;  /* 0x0000000000b49947 */ /* 0x000fec0003800000 */
[----:B------:R-:W-:-:S04]  /*0df0*/  LEA R11, R6, R7, 0x7 ;  /* 0x00000007060b7211 */ /* 0x000fc800078e38ff */
[----:B------:R-:W-:-:S13]  /*0e00*/  ISETP.GE.AND P1, PT, R11, R0, PT ;  /* 0x000000000b00720c */ /* 0x000fda0003f26270 */
[C---:B------:R-:W-:Y:S01]  /*0e10*/  @!P1 IMAD.WIDE R12, R11.reuse, 0x4, R4 ;  /* 0x000000040b0c9825 */ /* 0x040fe200078e0204 */
[----:B------:R-:W0:Y:S03]  /*0e20*/  @!P1 LDC R23, c[0x0][0x38c] ;  /* 0x0000e300ff179b82 */ /* 0x000e260000000800 */
[C---:B------:R-:W-:Y:S02]  /*0e30*/  @!P1 IMAD.WIDE R14, R11.reuse, 0x4, R2 ;  /* 0x000000040b0e9825 */ /* 0x040fe400078e0202 */
[----:B------:R-:W2:Y:S04]  /*0e40*/  @!P1 LDG.E R12, desc[UR14][R12.64] ;  /* 0x0000000e0c0c9981 */ /* 0x000ea8000c1e1900 */
[----:B------:R-:W2:Y:S01]  /*0e50*/  @!P1 LDG.E R15, desc[UR14][R14.64] ;  /* 0x0000000e0e0f9981 */ /* 0x000ea2000c1e1900 */
[C---:B------:R-:W-:Y:S01]  /*0e60*/  IADD3 R27, PT, PT, R11.reuse, 0x80, RZ ;  /* 0x000000800b1b7810 */ /* 0x040fe20007ffe0ff */
[----:B------:R-:W-:-:S03]  /*0e70*/  @!P1 IMAD.WIDE R16, R11, 0x4, R8 ;  /* 0x000000040b109825 */ /* 0x000fc600078e0208 */
[----:B------:R-:W-:-:S13]  /*0e80*/  ISETP.GE.AND P2, PT, R27, R0, PT ;  /* 0x000000001b00720c */ /* 0x000fda0003f46270 */
[----:B------:R-:W-:Y:S01]  /*0e90*/  @!P2 IMAD.WIDE R24, R27, 0x4, R4 ;  /* 0x000000041b18a825 */ /* 0x000fe200078e0204 */
[----:B------:R-:W1:Y:S03]  /*0ea0*/  @!P2 LDC R29, c[0x0][0x38c] ;  /* 0x0000e300ff1dab82 */ /* 0x000e660000000800 */
[----:B--2---:R-:W-:-:S04]  /*0eb0*/  @!P1 FMUL R18, R12, R15 ;  /* 0x0000000f0c129220 */ /* 0x004fc80000400000 */
[----:B0-----:R-:W-:Y:S01]  /*0ec0*/  @!P1 FMUL R23, R18, R23 ;  /* 0x0000001712179220 */ /* 0x001fe20000400000 */
[----:B------:R-:W-:-:S04]  /*0ed0*/  @!P2 IMAD.WIDE R18, R27, 0x4, R2 ;  /* 0x000000041b12a825 */ /* 0x000fc800078e0202 */
[----:B------:R0:W-:Y:S04]  /*0ee0*/  @!P1 STG.E desc[UR14][R16.64], R23 ;  /* 0x0000001710009986 */ /* 0x0001e8000c10190e */
[----:B------:R-:W2:Y:S04]  /*0ef0*/  @!P2 LDG.E R24, desc[UR14][R24.64] ;  /* 0x0000000e1818a981 */ /* 0x000ea8000c1e1900 */
[----:B------:R3:W2:Y:S01]  /*0f00*/  @!P2 LDG.E R19, desc[UR14][R18.64] ;  /* 0x0000000e1213a981 */ /* 0x0006a2000c1e1900 */
[----:B------:R-:W-:Y:S01]  /*0f10*/  IADD3 R21, PT, PT, R11, 0x100, RZ ;  /* 0x000001000b157810 */ /* 0x000fe20007ffe0ff */
[----:B------:R-:W-:-:S03]  /*0f20*/  @!P2 IMAD.WIDE R12, R27, 0x4, R8 ;  /* 0x000000041b0ca825 */ /* 0x000fc600078e0208 */
[----:B------:R-:W-:-:S13]  /*0f30*/  ISETP.GE.AND P1, PT, R21, R0, PT ;  /* 0x000000001500720c */ /* 0x000fda0003f26270 */
[----:B------:R-:W-:Y:S01]  /*0f40*/  @!P1 IMAD.WIDE R26, R21, 0x4, R4 ;  /* 0x00000004151a9825 */ /* 0x000fe200078e0204 */
[----:B---3--:R-:W3:Y:S03]  /*0f50*/  @!P1 LDC R18, c[0x0][0x38c] ;  /* 0x0000e300ff129b82 */ /* 0x008ee60000000800 */
[----:B--2---:R-:W-:-:S04]  /*0f60*/  @!P2 FMUL R14, R24, R19 ;  /* 0x00000013180ea220 */ /* 0x004fc80000400000 */
[----:B-1----:R-:W-:Y:S01]  /*0f70*/  @!P2 FMUL R29, R14, R29 ;  /* 0x0000001d0e1da220 */ /* 0x002fe20000400000 */
[----:B------:R-:W-:-:S04]  /*0f80*/  @!P1 IMAD.WIDE R14, R21, 0x4, R2 ;  /* 0x00000004150e9825 */ /* 0x000fc800078e0202 */
[----:B------:R1:W-:Y:S04]  /*0f90*/  @!P2 STG.E desc[UR14][R12.64], R29 ;  /* 0x0000001d0c00a986 */ /* 0x0003e8000c10190e */
[----:B------:R-:W2:Y:S04]  /*0fa0*/  @!P1 LDG.E R26, desc[UR14][R26.64] ;  /* 0x0000000e1a1a9981 */ /* 0x000ea8000c1e1900 */
[----:B------:R-:W2:Y:S01]  /*0fb0*/  @!P1 LDG.E R15, desc[UR14][R14.64] ;  /* 0x0000000e0e0f9981 */ /* 0x000ea2000c1e1900 */
[----:B0-----:R-:W-:Y:S01]  /*0fc0*/  IADD3 R23, PT, PT, R11, 0x180, RZ ;  /* 0x000001800b177810 */ /* 0x001fe20007ffe0ff */
[----:B------:R-:W-:-:S03]  /*0fd0*/  @!P1 IMAD.WIDE R16, R21, 0x4, R8 ;  /* 0x0000000415109825 */ /* 0x000fc600078e0208 */
[----:B------:R-:W-:-:S13]  /*0fe0*/  ISETP.GE.AND P2, PT, R23, R0, PT ;  /* 0x000000001700720c */ /* 0x000fda0003f46270 */
[----:B------:R-:W-:-:S04]  /*0ff0*/  @!P2 IMAD.WIDE R20, R23, 0x4, R2 ;  /* 0x000000041714a825 */ /* 0x000fc800078e0202 */
[----:B--2---:R-:W-:Y:S02]  /*1000*/  @!P1 FMUL R11, R26, R15 ;  /* 0x0000000f1a0b9220 */ /* 0x004fe40000400000 */
[----:B------:R-:W0:Y:S02]  /*1010*/  @!P2 LDC R15, c[0x0][0x38c] ;  /* 0x0000e300ff0fab82 */ /* 0x000e240000000800 */
[----:B---3--:R-:W-:Y:S01]  /*1020*/  @!P1 FMUL R11, R11, R18 ;  /* 0x000000120b0b9220 */ /* 0x008fe20000400000 */
[----:B------:R-:W-:-:S04]  /*1030*/  @!P2 IMAD.WIDE R18, R23, 0x4, R4 ;  /* 0x000000041712a825 */ /* 0x000fc800078e0204 */
[----:B------:R2:W-:Y:S04]  /*1040*/  @!P1 STG.E desc[UR14][R16.64], R11 ;  /* 0x0000000b10009986 */ /* 0x0005e8000c10190e */
[----:B------:R-:W3:Y:S04]  /*1050*/  @!P2 LDG.E R18, desc[UR14][R18.64] ;  /* 0x0000000e1212a981 */ /* 0x000ee8000c1e1900 */
[----:B------:R-:W3:Y:S01]  /*1060*/  @!P2 LDG.E R21, desc[UR14][R20.64] ;  /* 0x0000000e1415a981 */ /* 0x000ee2000c1e1900 */
[----:B-1----:R-:W-:Y:S01]  /*1070*/  @!P2 IMAD.WIDE R12, R23, 0x4, R8 ;  /* 0x00000004170ca825 */ /* 0x002fe200078e0208 */
[----:B------:R-:W-:-:S03]  /*1080*/  IADD3 R6, PT, PT, R6, 0x4, RZ ;  /* 0x0000000406067810 */ /* 0x000fc60007ffe0ff */
[----:B---3--:R-:W-:-:S04]  /*1090*/  @!P2 FMUL R14, R18, R21 ;  /* 0x00000015120ea220 */ /* 0x008fc80000400000 */
[----:B0-----:R-:W-:-:S05]  /*10a0*/  @!P2 FMUL R15, R14, R15 ;  /* 0x0000000f0e0fa220 */ /* 0x001fca0000400000 */
[----:B------:R2:W-:Y:S02]  /*10b0*/  @!P2 STG.E desc[UR14][R12.64], R15 ;  /* 0x0000000f0c00a986 */ /* 0x0005e4000c10190e */
.L_x_245:
[----:B------:R-:W-:Y:S05]  /*10c0*/  @!P0 EXIT ;  /* 0x000000000000894d */ /* 0x000fea0003800000 */
[----:B------:R-:W-:Y:S02]  /*10d0*/  ISETP.NE.AND P0, PT, R22, 0x1, PT ;  /* 0x000000011600780c */ /* 0x000fe40003f05270 */
[----:B------:R-:W-:-:S04]  /*10e0*/  LOP3.LUT R10, R10, 0x1, RZ, 0xc0, !PT ;  /* 0x000000010a0a7812 */ /* 0x000fc800078ec0ff */
[----:B------:R-:W-:-:S07]  /*10f0*/  ISETP.NE.U32.AND P2, PT, R10, 0x1, PT ;  /* 0x000000010a00780c */ /* 0x000fce0003f45070 */
[----:B------:R-:W-:Y:S06]  /*1100*/  @!P0 BRA `(.L_x_246) ;  /* 0x00000000005c8947 */ /* 0x000fec0003800000 */
[----:B--2---:R-:W-:-:S04]  /*1110*/  LEA R15, R6, R7, 0x7 ;  /* 0x00000007060f7211 */ /* 0x004fc800078e38ff */
        /* <DEDUP_REMOVED lines=9> */
[----:B------:R-:W-:-:S04]  /*11b0*/  @!P1 IMAD.WIDE R18, R23, 0x4, R2 ;  /* 0x0000000417129825 */ /* 0x000fc800078e0202 */
[----:B--2---:R-:W-:Y:S02]  /*11c0*/  @!P0 FMUL R16, R10, R13 ;  /* 0x0000000d0a108220 */ /* 0x004fe40000400000 */
[----:B------:R-:W1:Y:S02]  /*11d0*/  @!P1 LDC R13, c[0x0][0x38c] ;  /* 0x0000e300ff0d9b82 */ /* 0x000e640000000800 */
[----:B0-----:R-:W-:Y:S01]  /*11e0*/  @!P0 FMUL R21, R16, R21 ;  /* 0x0000001510158220 */ /* 0x001fe20000400000 */
[----:B------:R-:W-:-:S04]  /*11f0*/  @!P1 IMAD.WIDE R16, R23, 0x4, R4 ;  /* 0x0000000417109825 */ /* 0x000fc800078e0204 */
[----:B------:R0:W-:Y:S04]  /*1200*/  @!P0 STG.E desc[UR14][R14.64], R21 ;  /* 0x000000150e008986 */ /* 0x0001e8000c10190e */
[----:B------:R-:W2:Y:S04]  /*1210*/  @!P1 LDG.E R16, desc[UR14][R16.64] ;  /* 0x0000000e10109981 */ /* 0x000ea8000c1e1900 */
[----:B------:R-:W2:Y:S01]  /*1220*/  @!P1 LDG.E R19, desc[UR14][R18.64] ;  /* 0x0000000e12139981 */ /* 0x000ea2000c1e1900 */
[----:B------:R-:W-:Y:S01]  /*1230*/  @!P1 IMAD.WIDE R10, R23, 0x4, R8 ;  /* 0x00000004170a9825 */ /* 0x000fe200078e0208 */
[----:B------:R-:W-:-:S03]  /*1240*/  IADD3 R6, PT, PT, R6, 0x2, RZ ;  /* 0x0000000206067810 */ /* 0x000fc60007ffe0ff */
[----:B--2---:R-:W-:-:S04]  /*1250*/  @!P1 FMUL R12, R16, R19 ;  /* 0x00000013100c9220 */ /* 0x004fc80000400000 */
[----:B-1----:R-:W-:-:S05]  /*1260*/  @!P1 FMUL R13, R12, R13 ;  /* 0x0000000d0c0d9220 */ /* 0x002fca0000400000 */
[----:B------:R0:W-:Y:S02]  /*1270*/  @!P1 STG.E desc[UR14][R10.64], R13 ;  /* 0x0000000d0a009986 */ /* 0x0001e4000c10190e */
.L_x_246:
[----:B------:R-:W-:Y:S05]  /*1280*/  @P2 EXIT ;  /* 0x000000000000294d */ /* 0x000fea0003800000 */
[----:B------:R-:W-:-:S05]  /*1290*/  IMAD R7, R6, 0x80, R7 ;  /* 0x0000008006077824 */ /* 0x000fca00078e0207 */
[----:B------:R-:W-:-:S13]  /*12a0*/  ISETP.GE.AND P0, PT, R7, R0, PT ;  /* 0x000000000700720c */ /* 0x000fda0003f06270 */
[----:B------:R-:W-:Y:S05]  /*12b0*/  @P0 EXIT ;  /* 0x000000000000094d */ /* 0x000fea0003800000 */
[C---:B------:R-:W-:Y:S01]  /*12c0*/  IMAD.WIDE R4, R7.reuse, 0x4, R4 ;  /* 0x0000000407047825 */ /* 0x040fe200078e0204 */
[----:B------:R-:W1:Y:S03]  /*12d0*/  LDCU UR4, c[0x0][0x38c] ;  /* 0x00007180ff0477ac */ /* 0x000e660008000800 */
[C---:B------:R-:W-:Y:S02]  /*12e0*/  IMAD.WIDE R2, R7.reuse, 0x4, R2 ;  /* 0x0000000407027825 */ /* 0x040fe400078e0202 */
[----:B------:R-:W3:Y:S04]  /*12f0*/  LDG.E R4, desc[UR14][R4.64] ;  /* 0x0000000e04047981 */ /* 0x000ee8000c1e1900 */
[----:B------:R-:W3:Y:S01]  /*1300*/  LDG.E R3, desc[UR14][R2.64] ;  /* 0x0000000e02037981 */ /* 0x000ee2000c1e1900 */
[----:B------:R-:W-:-:S04]  /*1310*/  IMAD.WIDE R8, R7, 0x4, R8 ;  /* 0x0000000407087825 */ /* 0x000fc800078e0208 */
[----:B---3--:R-:W-:-:S04]  /*1320*/  FMUL R0, R4, R3 ;  /* 0x0000000304007220 */ /* 0x008fc80000400000 */
[----:B-1----:R-:W-:-:S05]  /*1330*/  FMUL R7, R0, UR4 ;  /* 0x0000000400077c20 */ /* 0x002fca0008400000 */
[----:B------:R-:W-:Y:S01]  /*1340*/  STG.E desc[UR14][R8.64], R7 ;  /* 0x0000000708007986 */ /* 0x000fe2000c10190e */
[----:B------:R-:W-:Y:S05]  /*1350*/  EXIT ;  /* 0x000000000000794d */ /* 0x000fea0003800000 */
.L_x_240:
[----:B------:R-:W-:-:S13]  /*1360*/  ISETP.GE.AND P0, PT, R10, 0x1, PT ;  /* 0x000000010a00780c */ /* 0x000fda0003f06270 */
[----:B------:R-:W-:Y:S05]  /*1370*/  @!P0 EXIT ;  /* 0x000000000000894d */ /* 0x000fea0003800000 */
[----:B------:R-:W-:Y:S02]  /*1380*/  ISETP.GE.U32.AND P0, PT, R10, 0x8, PT ;  /* 0x000000080a00780c */ /* 0x000fe40003f06070 */
[----:B------:R-:W-:-:S11]  /*1390*/  MOV R0, RZ ;  /* 0x000000ff00007202 */ /* 0x000fd60000000f00 */
[----:B------:R-:W-:Y:S05]  /*13a0*/  @!P0 BRA `(.L_x_247) ;  /* 0x00000004003c8947 */ /* 0x000fea0003800000 */
[----:B------:R-:W0:Y:S01]  /*13b0*/  LDC.64 R12, c[0x0][0x398] ;  /* 0x0000e600ff0c7b82 */ /* 0x000e220000000a00 */
[----:B------:R-:W-:Y:S01]  /*13c0*/  UIADD3 UR4, UP2, UPT, UR13, 0x600, URZ ;  /* 0x000006000d047890 */ /* 0x000fe2000ff5e0ff */
[----:B------:R-:W-:Y:S01]  /*13d0*/  LOP3.LUT R0, R10, 0x7ffffff8, RZ, 0xc0, !PT ;  /* 0x7ffffff80a007812 */ /* 0x000fe200078ec0ff */
[----:B------:R-:W1:Y:S03]  /*13e0*/  LDCU UR17, c[0x0][0x38c] ;  /* 0x00007180ff1177ac */ /* 0x000e660008000800 */
[----:B------:R-:W-:Y:S01]  /*13f0*/  IADD3 R6, PT, PT, -R0, RZ, RZ ;  /* 0x000000ff00067210 */ /* 0x000fe20007ffe1ff */
[----:B------:R-:W-:Y:S01]  /*1400*/  UIADD3 UR10, UP1, UPT, UR4, UR10, URZ ;  /* 0x0000000a040a7290 */ /* 0x000fe2000ff3e0ff */
[----:B------:R-:W2:Y:S01]  /*1410*/  LDC.64 R8, c[0x0][0x390] ;  /* 0x0000e400ff087b82 */ /* 0x000ea20000000a00 */
[----:B------:R-:W-:Y:S02]  /*1420*/  UIADD3 UR8, UP0, UPT, UR4, UR8, URZ ;  /* 0x0000000804087290 */ /* 0x000fe4000ff1e0ff */
[----:B------:R-:W-:-:S02]  /*1430*/  UIADD3.X UR5, UPT, UPT, URZ, UR16, URZ, UP2, !UPT ;  /* 0x00000010ff057290 */ /* 0x000fc400097fe4ff */
[----:B------:R-:W-:Y:S02]  /*1440*/  UIADD3 UR4, UP2, UPT, UR4, UR6, URZ ;  /* 0x0000000604047290 */ /* 0x000fe4000ff5e0ff */
[----:B------:R-:W-:Y:S01]  /*1450*/  UIADD3.X UR11, UPT, UPT, UR5, UR11, URZ, UP1, !UPT ;  /* 0x0000000b050b7290 */ /* 0x000fe20008ffe4ff */
[----:B------:R-:W3:Y:S01]  /*1460*/  LDC.64 R14, c[0x0][0x3a8] ;  /* 0x0000ea00ff0e7b82 */ /* 0x000ee20000000a00 */
[----:B------:R-:W-:Y:S02]  /*1470*/  UIADD3.X UR9, UPT, UPT, UR5, UR9, URZ, UP0, !UPT ;  /* 0x0000000905097290 */ /* 0x000fe400087fe4ff */
[----:B------:R-:W-:Y:S01]  /*1480*/  UIADD3.X UR5, UPT, UPT, UR5, UR7, URZ, UP2, !UPT ;  /* 0x0000000705057290 */ /* 0x000fe200097fe4ff */
[----:B0-----:R-:W-:-:S04]  /*1490*/  IMAD.WIDE.U32 R10, R7, 0x4, R12 ;  /* 0x00000004070a7825 */ /* 0x001fc800078e000c */
[----:B--2---:R-:W-:-:S04]  /*14a0*/  IMAD.WIDE.U32 R8, R7, 0x4, R8 ;  /* 0x0000000407087825 */ /* 0x004fc800078e0008 */
[C---:B---3--:R-:W-:Y:S01]  /*14b0*/  IMAD.WIDE.U32 R12, R7.reuse, 0x4, R14 ;  /* 0x00000004070c7825 */ /* 0x048fe200078e000e */
[----:B-1----:R-:W-:-:S07]  /*14c0*/  IADD3 R7, PT, PT, R7, 0x80, RZ ;  /* 0x0000008007077810 */ /* 0x002fce0007ffe0ff */
.L_x_248:
[----:B------:R-:W-:Y:S02]  /*14d0*/  IADD3 R22, P1, PT, R12, UR13, RZ ;  /* 0x0000000d0c167c10 */ /* 0x000fe4000ff3e0ff */
[----:B0-----:R-:W-:Y:S02]  /*14e0*/  IADD3 R20, P0, PT, R10, UR13, RZ ;  /* 0x0000000d0a147c10 */ /* 0x001fe4000ff1e0ff */
[----:B------:R-:W-:Y:S02]  /*14f0*/  IADD3.X R23, PT, PT, R13, UR16, RZ, P1, !PT ;  /* 0x000000100d177c10 */ /* 0x000fe40008ffe4ff */
[----:B------:R-:W-:-:S04]  /*1500*/  IADD3.X R21, PT, PT, R11, UR16, RZ, P0, !PT ;  /* 0x000000100b157c10 */ /* 0x000fc800087fe4ff */
[----:B------:R-:W2:Y:S04]  /*1510*/  LDG.E R23, desc[UR14][R22.64] ;  /* 0x0000000e16177981 */ /* 0x000ea8000c1e1900 */
[----:B------:R-:W2:Y:S01]  /*1520*/  LDG.E R20, desc[UR14][R20.64] ;  /* 0x0000000e14147981 */ /* 0x000ea2000c1e1900 */
[----:B------:R-:W-:Y:S02]  /*1530*/  MOV R18, UR10 ;  /* 0x0000000a00127c02 */ /* 0x000fe40008000f00 */
[----:B------:R-:W-:Y:S02]  /*1540*/  MOV R19, UR11 ;  /* 0x0000000b00137c02 */ /* 0x000fe40008000f00 */
[----:B------:R-:W-:Y:S02]  /*1550*/  MOV R16, UR4 ;  /* 0x0000000400107c02 */ /* 0x000fe40008000f00 */
[----:B------:R-:W-:-:S02]  /*1560*/  MOV R17, UR5 ;  /* 0x0000000500117c02 */ /* 0x000fc40008000f00 */
[----:B------:R-:W-:Y:S01]  /*1570*/  IADD3 R14, P0, PT, R8, UR13, RZ ;  /* 0x0000000d080e7c10 */ /* 0x000fe2000ff1e0ff */
[----:B------:R-:W-:-:S03]  /*1580*/  IMAD.WIDE R18, R7, 0x4, R18 ;  /* 0x0000000407127825 */ /* 0x000fc600078e0212 */
[----:B------:R-:W-:Y:S01]  /*1590*/  IADD3.X R15, PT, PT, R9, UR16, RZ, P0, !PT ;  /* 0x00000010090f7c10 */ /* 0x000fe200087fe4ff */
[----:B------:R-:W-:-:S04]  /*15a0*/  IMAD.WIDE R16, R7, 0x4, R16 ;  /* 0x0000000407107825 */ /* 0x000fc800078e0210 */
[----:B--2---:R-:W-:-:S04]  /*15b0*/  FMUL R24, R20, R23 ;  /* 0x0000001714187220 */ /* 0x004fc80000400000 */
[----:B------:R-:W-:-:S05]  /*15c0*/  FMUL R25, R24, UR17 ;  /* 0x0000001118197c20 */ /* 0x000fca0008400000 */
[----:B------:R0:W-:Y:S04]  /*15d0*/  STG.E desc[UR14][R14.64], R25 ;  /* 0x000000190e007986 */ /* 0x0001e8000c10190e */
[----:B------:R-:W2:Y:S04]  /*15e0*/  LDG.E R22, desc[UR14][R18.64+-0x600] ;  /* 0xfffa000e12167981 */ /* 0x000ea8000c1e1900 */
[----:B------:R-:W2:Y:S01]  /*15f0*/  LDG.E R23, desc[UR14][R16.64+-0x600] ;  /* 0xfffa000e10177981 */ /* 0x000ea2000c1e1900 */
[----:B------:R-:W-:Y:S02]  /*1600*/  MOV R20, UR8 ;  /* 0x0000000800147c02 */ /* 0x000fe40008000f00 */
[----:B------:R-:W-:-:S03]  /*1610*/  MOV R21, UR9 ;  /* 0x0000000900157c02 */ /* 0x000fc60008000f00 */
[----:B------:R-:W-:-:S04]  /*1620*/  IMAD.WIDE R20, R7, 0x4, R20 ;  /* 0x0000000407147825 */ /* 0x000fc800078e0214 */
[----:B--2---:R-:W-:-:S04]  /*1630*/  FMUL R22, R22, R23 ;  /* 0x0000001716167220 */ /* 0x004fc80000400000 */
[----:B------:R-:W-:-:S05]  /*1640*/  FMUL R23, R22, UR17 ;  /* 0x0000001116177c20 */ /* 0x000fca0008400000 */
[----:B------:R1:W-:Y:S04]  /*1650*/  STG.E desc[UR14][R20.64+-0x600], R23 ;  /* 0xfffa001714007986 */ /* 0x0003e8000c10190e */
[----:B------:R-:W2:Y:S04]  /*1660*/  LDG.E R22, desc[UR14][R18.64+-0x400] ;  /* 0xfffc000e12167981 */ /* 0x000ea8000c1e1900 */
[----:B------:R-:W2:Y:S02]  /*1670*/  LDG.E R27, desc[UR14][R16.64+-0x400] ;  /* 0xfffc000e101b7981 */ /* 0x000ea4000c1e1900 */
[----:B--2---:R-:W-:-:S04]  /*1680*/  FMUL R22, R22, R27 ;  /* 0x0000001b16167220 */ /* 0x004fc80000400000 */
[----:B0-----:R-:W-:-:S05]  /*1690*/  FMUL R15, R22, UR17 ;  /* 0x00000011160f7c20 */ /* 0x001fca0008400000 */
[----:B------:R0:W-:Y:S04]  /*16a0*/  STG.E desc[UR14][R20.64+-0x400], R15 ;  /* 0xfffc000f14007986 */ /* 0x0001e8000c10190e */
[----:B------:R-:W2:Y:S04]  /*16b0*/  LDG.E R14, desc[UR14][R18.64+-0x200] ;  /* 0xfffe000e120e7981 */ /* 0x000ea8000c1e1900 */
[----:B------:R-:W2:Y:S02]  /*16c0*/  LDG.E R25, desc[UR14][R16.64+-0x200] ;  /* 0xfffe000e10197981 */ /* 0x000ea4000c1e1900 */
[----:B--2---:R-:W-:-:S04]  /*16d0*/  FMUL R14, R14, R25 ;  /* 0x000000190e0e7220 */ /* 0x004fc80000400000 */
[----:B------:R-:W-:-:S05]  /*16e0*/  FMUL R25, R14, UR17 ;  /* 0x000000110e197c20 */ /* 0x000fca0008400000 */
[----:B------:R2:W-:Y:S04]  /*16f0*/  STG.E desc[UR14][R20.64+-0x200], R25 ;  /* 0xfffe001914007986 */ /* 0x0005e8000c10190e */
[----:B------:R-:W3:Y:S04]  /*1700*/  LDG.E R14, desc[UR14][R18.64] ;  /* 0x0000000e120e7981 */ /* 0x000ee8000c1e1900 */
[----:B-1----:R-:W3:Y:S02]  /*1710*/  LDG.E R23, desc[UR14][R16.64] ;  /* 0x0000000e10177981 */ /* 0x002ee4000c1e1900 */
[----:B---3--:R-:W-:-:S04]  /*1720*/  FMUL R14, R14, R23 ;  /* 0x000000170e0e7220 */ /* 0x008fc80000400000 */
[----:B------:R-:W-:-:S05]  /*1730*/  FMUL R23, R14, UR17 ;  /* 0x000000110e177c20 */ /* 0x000fca0008400000 */
[----:B------:R1:W-:Y:S04]  /*1740*/  STG.E desc[UR14][R20.64], R23 ;  /* 0x0000001714007986 */ /* 0x0003e8000c10190e */
[----:B------:R-:W3:Y:S04]  /*1750*/  LDG.E R14, desc[UR14][R18.64+0x200] ;  /* 0x0002000e120e7981 */ /* 0x000ee8000c1e1900 */
[----:B0-----:R-:W3:Y:S02]  /*1760*/  LDG.E R15, desc[UR14][R16.64+0x200] ;  /* 0x0002000e100f7981 */ /* 0x001ee4000c1e1900 */
[----:B---3--:R-:W-:-:S04]  /*1770*/  FMUL R14, R14, R15 ;  /* 0x0000000f0e0e7220 */ /* 0x008fc80000400000 */
[----:B------:R-:W-:-:S05]  /*1780*/  FMUL R15, R14, UR17 ;  /* 0x000000110e0f7c20 */ /* 0x000fca0008400000 */
[----:B------:R0:W-:Y:S04]  /*1790*/  STG.E desc[UR14][R20.64+0x200], R15 ;  /* 0x0002000f14007986 */ /* 0x0001e8000c10190e */
[----:B------:R-:W3:Y:S04]  /*17a0*/  LDG.E R14, desc[UR14][R18.64+0x400] ;  /* 0x0004000e120e7981 */ /* 0x000ee8000c1e1900 */
[----:B--2---:R-:W3:Y:S02]  /*17b0*/  LDG.E R25, desc[UR14][R16.64+0x400] ;  /* 0x0004000e10197981 */ /* 0x004ee4000c1e1900 */
[----:B---3--:R-:W-:-:S04]  /*17c0*/  FMUL R14, R14, R25 ;  /* 0x000000190e0e7220 */ /* 0x008fc80000400000 */
[----:B------:R-:W-:-:S05]  /*17d0*/  FMUL R25, R14, UR17 ;  /* 0x000000110e197c20 */ /* 0x000fca0008400000 */
[----:B------:R0:W-:Y:S04]  /*17e0*/  STG.E desc[UR14][R20.64+0x400], R25 ;  /* 0x0004001914007986 */ /* 0x0001e8000c10190e */
[----:B------:R-:W2:Y:S04]  /*17f0*/  LDG.E R14, desc[UR14][R18.64+0x600] ;  /* 0x0006000e120e7981 */ /* 0x000ea8000c1e1900 */
[----:B-1----:R-:W2:Y:S01]  /*1800*/  LDG.E R23, desc[UR14][R16.64+0x600] ;  /* 0x0006000e10177981 */ /* 0x002ea2000c1e1900 */
[----:B------:R-:W-:-:S05]  /*1810*/  VIADD R6, R6, 0x8 ;  /* 0x0000000806067836 */ /* 0x000fca0000000000 */
[----:B------:R-:W-:Y:S01]  /*1820*/  ISETP.NE.AND P0, PT, R6, RZ, PT ;  /* 0x000000ff0600720c */ /* 0x000fe20003f05270 */
[----:B------:R-:W-:Y:S01]  /*1830*/  UIADD3 UR13, UP0, UPT, UR13, 0x1000, URZ ;  /* 0x000010000d0d7890 */ /* 0x000fe2000ff1e0ff */
[----:B------:R-:W-:-:S03]  /*1840*/  IADD3 R7, PT, PT, R7, 0x400, RZ ;  /* 0x0000040007077810 */ /* 0x000fc60007ffe0ff */
[----:B------:R-:W-:Y:S01]  /*1850*/  UIADD3.X UR16, UPT, UPT, URZ, UR16, URZ, UP0, !UPT ;  /* 0x00000010ff107290 */ /* 0x000fe200087fe4ff */
[----:B--2---:R-:W-:-:S04]  /*1860*/  FMUL R14, R14, R23 ;  /* 0x000000170e0e7220 */ /* 0x004fc80000400000 */
[----:B------:R-:W-:-:S05]  /*1870*/  FMUL R23, R14, UR17 ;  /* 0x000000110e177c20 */ /* 0x000fca0008400000 */
[----:B------:R0:W-:Y:S01]  /*1880*/  STG.E desc[UR14][R20.64+0x600], R23 ;  /* 0x0006001714007986 */ /* 0x0001e2000c10190e */
[----:B------:R-:W-:Y:S05]  /*1890*/  @P0 BRA `(.L_x_248) ;  /* 0xfffffffc000c0947 */ /* 0x000fea000383ffff */
.L_x_247:
[----:B------:R-:W1:Y:S02]  /*18a0*/  LDC R12, c[0x0][0x388] ;  /* 0x0000e200ff0c7b82 */ /* 0x000e640000000800 */
[----:B-1----:R-:W-:-:S13]  /*18b0*/  LOP3.LUT P0, R10, R12, 0x7, RZ, 0xc0, !PT ;  /* 0x000000070c0a7812 */ /* 0x002fda000780c0ff */
[----:B------:R-:W-:Y:S05]  /*18c0*/  @!P0 EXIT ;  /* 0x000000000000894d */ /* 0x000fea0003800000 */
[----:B------:R-:W1:Y:S01]  /*18d0*/  LDCU.64 UR4, c[0x0][0x390] ;  /* 0x00007200ff0477ac */ /* 0x000e620008000a00 */
[----:B------:R-:W-:Y:S01]  /*18e0*/  SHF.L.U32 R8, R12, 0x7, RZ ;  /* 0x000000070c087819 */ /* 0x000fe200000006ff */
[----:B------:R-:W2:Y:S01]  /*18f0*/  S2R R13, SR_TID.X ;  /* 0x00000000000d7919 */ /* 0x000ea20000002100 */
[----:B------:R-:W-:Y:S02]  /*1900*/  ISETP.GE.U32.AND P0, PT, R10, 0x4, PT ;  /* 0x000000040a00780c */ /* 0x000fe40003f06070 */
[----:B------:R-:W-:Y:S01]  /*1910*/  SHF.R.S32.HI R6, RZ, 0x1f, R8 ;  /* 0x0000001fff067819 */ /* 0x000fe20000011408 */
[----:B------:R-:W-:Y:S01]  /*1920*/  IMAD.WIDE.U32 R8, R8, UR12, RZ ;  /* 0x0000000c08087c25 */ /* 0x000fe2000f8e00ff */
[----:B------:R-:W-:-:S03]  /*1930*/  LOP3.LUT R18, R12, 0x3, RZ, 0xc0, !PT ;  /* 0x000000030c127812 */ /* 0x000fc600078ec0ff */
[----:B------:R-:W-:Y:S01]  /*1940*/  IMAD R7, R6, UR12, RZ ;  /* 0x0000000c06077c24 */ /* 0x000fe2000f8e02ff */
[----:B------:R-:W-:Y:S02]  /*1950*/  SHF.L.U32 R6, R8, 0x2, RZ ;  /* 0x0000000208067819 */ /* 0x000fe400000006ff */
[----:B------:R-:W-:Y:S02]  /*1960*/  ISETP.NE.AND P1, PT, R18, RZ, PT ;  /* 0x000000ff1200720c */ /* 0x000fe40003f25270 */
[----:B------:R-:W-:Y:S02]  /*1970*/  IADD3 R7, PT, PT, R9, R7, RZ ;  /* 0x0000000709077210 */ /* 0x000fe40007ffe0ff */
[----:B-1----:R-:W-:Y:S02]  /*1980*/  IADD3 R6, P2, PT, R6, UR4, RZ ;  /* 0x0000000406067c10 */ /* 0x002fe4000ff5e0ff */
[----:B------:R-:W-:-:S04]  /*1990*/  SHF.L.U64.HI R7, R8, 0x2, R7 ;  /* 0x0000000208077819 */ /* 0x000fc80000010207 */
[----:B------:R-:W-:Y:S01]  /*19a0*/  IADD3.X R7, PT, PT, R7, UR5, RZ, P2, !PT ;  /* 0x0000000507077c10 */ /* 0x000fe200097fe4ff */
[----:B------:R-:W-:Y:S06]  /*19b0*/  @!P0 BRA `(.L_x_249) ;  /* 0x0000000000688947 */ /* 0x000fec0003800000 */
[----:B0-2---:R-:W-:Y:S01]  /*19c0*/  LEA R15, R0, R13, 0x7 ;  /* 0x0000000d000f7211 */ /* 0x005fe200078e38ff */
[----:B------:R-:W0:Y:S04]  /*19d0*/  LDCU UR4, c[0x0][0x38c] ;  /* 0x00007180ff0477ac */ /* 0x000e280008000800 */
[----:B------:R-:W-:-:S04]  /*19e0*/  IMAD.WIDE R10, R15, 0x4, R4 ;  /* 0x000000040f0a7825 */ /* 0x000fc800078e0204 */
[C---:B------:R-:W-:Y:S01]  /*19f0*/  IMAD.WIDE R8, R15.reuse, 0x4, R2 ;  /* 0x000000040f087825 */ /* 0x040fe200078e0202 */
[----:B------:R-:W2:Y:S04]  /*1a00*/  LDG.E R14, desc[UR14][R10.64] ;  /* 0x0000000e0a0e7981 */ /* 0x000ea8000c1e1900 */
[----:B------:R-:W2:Y:S02]  /*1a10*/  LDG.E R17, desc[UR14][R8.64] ;  /* 0x0000000e08117981 */ /* 0x000ea4000c1e1900 */
[----:B--2---:R-:W-:Y:S01]  /*1a20*/  FMUL R17, R14, R17 ;  /* 0x000000110e117220 */ /* 0x004fe20000400000 */
[----:B------:R-:W-:-:S04]  /*1a30*/  IMAD.WIDE R14, R15, 0x4, R6 ;  /* 0x000000040f0e7825 */ /* 0x000fc800078e0206 */
[----:B0-----:R-:W-:-:S05]  /*1a40*/  FMUL R17, R17, UR4 ;  /* 0x0000000411117c20 */ /* 0x001fca0008400000 */
[----:B------:R0:W-:Y:S04]  /*1a50*/  STG.E desc[UR14][R14.64], R17 ;  /* 0x000000110e007986 */ /* 0x0001e8000c10190e */
[----:B------:R-:W2:Y:S04]  /*1a60*/  LDG.E R16, desc[UR14][R10.64+0x200] ;  /* 0x0002000e0a107981 */ /* 0x000ea8000c1e1900 */
[----:B------:R-:W2:Y:S02]  /*1a70*/  LDG.E R19, desc[UR14][R8.64+0x200] ;  /* 0x0002000e08137981 */ /* 0x000ea4000c1e1900 */
[----:B--2---:R-:W-:-:S04]  /*1a80*/  FMUL R16, R16, R19 ;  /* 0x0000001310107220 */ /* 0x004fc80000400000 */
[----:B------:R-:W-:-:S05]  /*1a90*/  FMUL R19, R16, UR4 ;  /* 0x0000000410137c20 */ /* 0x000fca0008400000 */
[----:B------:R1:W-:Y:S04]  /*1aa0*/  STG.E desc[UR14][R14.64+0x200], R19 ;  /* 0x000200130e007986 */ /* 0x0003e8000c10190e */
[----:B------:R-:W2:Y:S04]  /*1ab0*/  LDG.E R16, desc[UR14][R10.64+0x400] ;  /* 0x0004000e0a107981 */ /* 0x000ea8000c1e1900 */
[----:B------:R-:W2:Y:S02]  /*1ac0*/  LDG.E R21, desc[UR14][R8.64+0x400] ;  /* 0x0004000e08157981 */ /* 0x000ea4000c1e1900 */
[----:B--2---:R-:W-:-:S04]  /*1ad0*/  FMUL R16, R16, R21 ;  /* 0x0000001510107220 */ /* 0x004fc80000400000 */
[----:B------:R-:W-:-:S05]  /*1ae0*/  FMUL R21, R16, UR4 ;  /* 0x0000000410157c20 */ /* 0x000fca0008400000 */
[----:B------:R1:W-:Y:S04]  /*1af0*/  STG.E desc[UR14][R14.64+0x400], R21 ;  /* 0x000400150e007986 */ /* 0x0003e8000c10190e */
[----:B------:R-:W2:Y:S04]  /*1b00*/  LDG.E R16, desc[UR14][R10.64+0x600] ;  /* 0x0006000e0a107981 */ /* 0x000ea8000c1e1900 */
[----:B0-----:R-:W2:Y:S01]  /*1b10*/  LDG.E R17, desc[UR14][R8.64+0x600] ;  /* 0x0006000e08117981 */ /* 0x001ea2000c1e1900 */
[----:B------:R-:W-:Y:S01]  /*1b20*/  IADD3 R0, PT, PT, R0, 0x4, RZ ;  /* 0x0000000400007810 */ /* 0x000fe20007ffe0ff */
[----:B--2---:R-:W-:-:S04]  /*1b30*/  FMUL R16, R16, R17 ;  /* 0x0000001110107220 */ /* 0x004fc80000400000 */
[----:B------:R-:W-:-:S05]  /*1b40*/  FMUL R17, R16, UR4 ;  /* 0x0000000410117c20 */ /* 0x000fca0008400000 */
[----:B------:R1:W-:Y:S02]  /*1b50*/  STG.E desc[UR14][R14.64+0x600], R17 ;  /* 0x000600110e007986 */ /* 0x0003e4000c10190e */
.L_x_249:
[----:B------:R-:W-:Y:S05]  /*1b60*/  @!P1 EXIT ;  /* 0x000000000000994d */ /* 0x000fea0003800000 */
[----:B------:R-:W-:Y:S02]  /*1b70*/  ISETP.NE.AND P0, PT, R18, 0x1, PT ;  /* 0x000000011200780c */ /* 0x000fe40003f05270 */
[----:B------:R-:W-:-:S04]  /*1b80*/  LOP3.LUT R12, R12, 0x1, RZ, 0xc0, !PT ;  /* 0x000000010c0c7812 */ /* 0x000fc800078ec0ff */
[----:B------:R-:W-:-:S07]  /*1b90*/  ISETP.NE.U32.AND P1, PT, R12, 0x1, PT ;  /* 0x000000010c00780c */ /* 0x000fce0003f25070 */
[----:B------:R-:W-:Y:S06]  /*1ba0*/  @!P0 BRA `(.L_x_250) ;  /* 0x0000000000408947 */ /* 0x000fec0003800000 */
[----:B-12---:R-:W-:Y:S01]  /*1bb0*/  LEA R17, R0, R13, 0x7 ;  /* 0x0000000d00117211 */ /* 0x006fe200078e38ff */
[----:B------:R-:W1:Y:S04]  /*1bc0*/  LDCU UR4, c[0x0][0x38c] ;  /* 0x00007180ff0477ac */ /* 0x000e680008000800 */
[----:B------:R-:W-:-:S04]  /*1bd0*/  IMAD.WIDE R8, R17, 0x4, R4 ;  /* 0x0000000411087825 */ /* 0x000fc800078e0204 */
[C---:B------:R-:W-:Y:S01]  /*1be0*/  IMAD.WIDE R10, R17.reuse, 0x4, R2 ;  /* 0x00000004110a7825 */ /* 0x040fe200078e0202 */
[----:B------:R-:W2:Y:S04]  /*1bf0*/  LDG.E R12, desc[UR14][R8.64] ;  /* 0x0000000e080c7981 */ /* 0x000ea8000c1e1900 */
[----:B0-----:R-:W2:Y:S02]  /*1c00*/  LDG.E R15, desc[UR14][R10.64] ;  /* 0x0000000e0a0f7981 */ /* 0x001ea4000c1e1900 */
[----:B--2---:R-:W-:Y:S01]  /*1c10*/  FMUL R12, R12, R15 ;  /* 0x0000000f0c0c7220 */ /* 0x004fe20000400000 */
[----:B------:R-:W-:-:S04]  /*1c20*/  IMAD.WIDE R14, R17, 0x4, R6 ;  /* 0x00000004110e7825 */ /* 0x000fc800078e0206 */
[----:B-1----:R-:W-:-:S05]  /*1c30*/  FMUL R17, R12, UR4 ;  /* 0x000000040c117c20 */ /* 0x002fca0008400000 */
[----:B------:R3:W-:Y:S04]  /*1c40*/  STG.E desc[UR14][R14.64], R17 ;  /* 0x000000110e007986 */ /* 0x0007e8000c10190e */
[----:B------:R-:W2:Y:S04]  /*1c50*/  LDG.E R12, desc[UR14][R8.64+0x200] ;  /* 0x0002000e080c7981 */ /* 0x000ea8000c1e1900 */
[----:B------:R-:W2:Y:S01]  /*1c60*/  LDG.E R19, desc[UR14][R10.64+0x200] ;  /* 0x0002000e0a137981 */ /* 0x000ea2000c1e1900 */
[----:B------:R-:W-:Y:S01]  /*1c70*/  IADD3 R0, PT, PT, R0, 0x2, RZ ;  /* 0x0000000200007810 */ /* 0x000fe20007ffe0ff */
[----:B--2---:R-:W-:-:S04]  /*1c80*/  FMUL R12, R12, R19 ;  /* 0x000000130c0c7220 */ /* 0x004fc80000400000 */
[----:B------:R-:W-:-:S05]  /*1c90*/  FMUL R19, R12, UR4 ;  /* 0x000000040c137c20 */ /* 0x000fca0008400000 */
[----:B------:R3:W-:Y:S02]  /*1ca0*/  STG.E desc[UR14][R14.64+0x200], R19 ;  /* 0x000200130e007986 */ /* 0x0007e4000c10190e */
.L_x_250:
[----:B------:R-:W-:Y:S05]  /*1cb0*/  @P1 EXIT ;  /* 0x000000000000194d */ /* 0x000fea0003800000 */
[----:B--2---:R-:W-:Y:S01]  /*1cc0*/  LEA R13, R0, R13, 0x7 ;  /* 0x0000000d000d7211 */ /* 0x004fe200078e38ff */
[----:B------:R-:W2:Y:S04]  /*1cd0*/  LDCU UR4, c[0x0][0x38c] ;  /* 0x00007180ff0477ac */ /* 0x000ea80008000800 */
[----:B------:R-:W-:-:S04]  /*1ce0*/  IMAD.WIDE R4, R13, 0x4, R4 ;  /* 0x000000040d047825 */ /* 0x000fc800078e0204 */
[C---:B------:R-:W-:Y:S02]  /*1cf0*/  IMAD.WIDE R2, R13.reuse, 0x4, R2 ;  /* 0x000000040d027825 */ /* 0x040fe400078e0202 */
[----:B------:R-:W4:Y:S04]  /*1d00*/  LDG.E R4, desc[UR14][R4.64] ;  /* 0x0000000e04047981 */ /* 0x000f28000c1e1900 */
[----:B------:R-:W4:Y:S01]  /*1d10*/  LDG.E R3, desc[UR14][R2.64] ;  /* 0x0000000e02037981 */ /* 0x000f22000c1e1900 */
[----:B------:R-:W-:-:S04]  /*1d20*/  IMAD.WIDE R6, R13, 0x4, R6 ;  /* 0x000000040d067825 */ /* 0x000fc800078e0206 */
[----:B----4-:R-:W-:-:S04]  /*1d30*/  FMUL R0, R4, R3 ;  /* 0x0000000304007220 */ /* 0x010fc80000400000 */
[----:B--2---:R-:W-:-:S05]  /*1d40*/  FMUL R9, R0, UR4 ;  /* 0x0000000400097c20 */ /* 0x004fca0008400000 */
[----:B------:R-:W-:Y:S01]  /*1d50*/  STG.E desc[UR14][R6.64], R9 ;  /* 0x0000000906007986 */ /* 0x000fe2000c10190e */
[----:B------:R-:W-:Y:S05]  /*1d60*/  EXIT ;  /* 0x000000000000794d */ /* 0x000fea0003800000 */
.L_x_251:
        /* <DEDUP_REMOVED lines=9> */
.L_x_282:


//--------------------- .text._ZN3cub18CUB_300001_SM_10006detail9transform16transform_kernelINS2_10policy_hubILb1EN4cuda3std3__45tupleIJN6thrust24THRUST_300001_SM_1000_NS6detail15normal_iteratorINSA_10device_ptrIKfEEEESG_EEEE10policy1000Ei12weighted_mulNSC_INSD_IfEEEEJPSE_SN_EEEvT0_iT1_T2_DpNS2_10kernel_argIT3_EE --------------------------
	.section	.text._ZN3cub18CUB_300001_SM_10006detail9transform16transform_kernelINS2_10policy_hubILb1EN4cuda3std3__45tupleIJN6thrust24THRUST_300001_SM_1000_NS6detail15normal_iteratorINSA_10device_ptrIKfEEEESG_EEEE10policy1000Ei12weighted_mulNSC_INSD_IfEEEEJPSE_SN_EEEvT0_iT1_T2_DpNS2_10kernel_argIT3_EE,"ax",@progbits
	.align	128
        .global         _ZN3cub18CUB_300001_SM_10006detail9transform16transform_kernelINS2_10policy_hubILb1EN4cuda3std3__45tupleIJN6thrust24THRUST_300001_SM_1000_NS6detail15normal_iteratorINSA_10device_ptrIKfEEEESG_EEEE10policy1000Ei12weighted_mulNSC_INSD_IfEEEEJPSE_SN_EEEvT0_iT1_T2_DpNS2_10kernel_argIT3_EE
        .type           _ZN3cub18CUB_300001_SM_10006detail9transform16transform_kernelINS2_10policy_hubILb1EN4cuda3std3__45tupleIJN6thrust24THRUST_300001_SM_1000_NS6detail15normal_iteratorINSA_10device_ptrIKfEEEESG_EEEE10policy1000Ei12weighted_mulNSC_INSD_IfEEEEJPSE_SN_EEEvT0_iT1_T2_DpNS2_10kernel_argIT3_EE,@function
        .size           _ZN3cub18CUB_300001_SM_10006detail9transform16transform_kernelINS2_10policy_hubILb1EN4cuda3std3__45tupleIJN6thrust24THRUST_300001_SM_1000_NS6detail15normal_iteratorINSA_10device_ptrIKfEEEESG_EEEE10policy1000Ei12weighted_mulNSC_INSD_IfEEEEJPSE_SN_EEEvT0_iT1_T2_DpNS2_10kernel_argIT3_EE,(.L_x_283 - _ZN3cub18CUB_300001_SM_10006detail9transform16transform_kernelINS2_10policy_hubILb1EN4cuda3std3__45tupleIJN6thrust24THRUST_300001_SM_1000_NS6detail15normal_iteratorINSA_10device_ptrIKfEEEESG_EEEE10policy1000Ei12weighted_mulNSC_INSD_IfEEEEJPSE_SN_EEEvT0_iT1_T2_DpNS2_10kernel_argIT3_EE)
        .other          _ZN3cub18CUB_300001_SM_10006detail9transform16transform_kernelINS2_10policy_hubILb1EN4cuda3std3__45tupleIJN6thrust24THRUST_300001_SM_1000_NS6detail15normal_iteratorINSA_10device_ptrIKfEEEESG_EEEE10policy1000Ei12weighted_mulNSC_INSD_IfEEEEJPSE_SN_EEEvT0_iT1_T2_DpNS2_10kernel_argIT3_EE,@"STO_CUDA_ENTRY STV_DEFAULT"
_ZN3cub18CUB_300001_SM_10006detail9transform16transform_kernelINS2_10policy_hubILb1EN4cuda3std3__45tupleIJN6thrust24THRUST_300001_SM_1000_NS6detail15normal_iteratorINSA_10device_ptrIKfEEEESG_EEEE10policy1000Ei12weighted_mulNSC_INSD_IfEEEEJPSE_SN_EEEvT0_iT1_T2_DpNS2_10kernel_argIT3_EE:
.text._ZN3cub18CUB_300001_SM_10006detail9transform16transform_kernelINS2_10policy_hubILb1EN4cuda3std3__45tupleIJN6thrust24THRUST_300001_SM_1000_NS6detail15normal_iteratorINSA_10device_ptrIKfEEEESG_EEEE10policy1000Ei12weighted_mulNSC_INSD_IfEEEEJPSE_SN_EEEvT0_iT1_T2_DpNS2_10kernel_argIT3_EE:
[----:B------:R-:W-:Y:S08]  /*0000*/  LDC R1, c[0x0][0x37c] ;  /* 0x0000df00ff017b82 */ /* 0x000ff00000000800 */
[----:B------:R-:W0:Y:S01]  /*0010*/  S2UR UR18, SR_CTAID.X ;  /* 0x00000000001279c3 */ /* 0x000e220000002500 */
[----:B------:R-:W1:Y:S01]  /*0020*/  LDCU.64 UR12, c[0x0][0x380] ;  /* 0x00007000ff0c77ac */ /* 0x000e620008000a00 */
[----:B------:R-:W2:Y:S01]  /*0030*/  S2R R0, SR_TID.X ;  /* 0x0000000000007919 */ /* 0x000ea20000002100 */
[----:B------:R-:W-:Y:S01]  /*0040*/  BSSY.RECONVERGENT B0, `(.L_x_252) ;  /* 0x0000020000007945 */ /* 0x000fe20003800200 */
[----:B-1----:R-:W-:-:S04]  /*0050*/  USHF.L.U32 UR11, UR13, 0x7, URZ ;  /* 0x000000070d0b7899 */ /* 0x002fc800080006ff */
[----:B0-----:R-:W-:-:S04]  /*0060*/  UIMAD UR8, UR11, UR18, URZ ;  /* 0x000000120b0872a4 */ /* 0x001fc8000f8e02ff */
[----:B------:R-:W-:-:S04]  /*0070*/  UIADD3 UR10, UPT, UPT, -UR8, UR12, URZ ;  /* 0x0000000c080a7290 */ /* 0x000fc8000fffe1ff */
[----:B------:R-:W-:Y:S01]  /*0080*/  UISETP.LT.AND UP0, UPT, UR11, UR10, UPT ;  /* 0x0000000a0b00728c */ /* 0x000fe2000bf01270 */
[----:B--2---:R-:W-:-:S03]  /*0090*/  SHF.L.U32 R4, R0, 0x7, RZ ;  /* 0x0000000700047819 */ /* 0x004fc600000006ff */
[----:B------:R-:W-:-:S04]  /*00a0*/  USEL UR12, UR11, UR10, UP0 ;  /* 0x0000000a0b0c7287 */ /* 0x000fc80008000000 */
[----:B------:R-:W-:-:S06]  /*00b0*/  USHF.L.U32 UR4, UR12, 0x2, URZ ;  /* 0x000000020c047899 */ /* 0x000fcc00080006ff */
[----:B------:R-:W-:-:S13]  /*00c0*/  ISETP.GE.AND P0, PT, R4, UR4, PT ;  /* 0x0000000404007c0c */ /* 0x000fda000bf06270 */
[----:B------:R-:W-:Y:S05]  /*00d0*/  @P0 BRA `(.L_x_253) ;  /* 0x0000000000580947 */ /* 0x000fea0003800000 */
[----:B------:R-:W0:Y:S01]  /*00e0*/  LDC.64 R2, c[0x0][0x398] ;  /* 0x0000e600ff027b82 */ /* 0x000e220000000a00 */
[----:B------:R-:W-:Y:S01]  /*00f0*/  MOV R7, UR8 ;  /* 0x0000000800077c02 */ /* 0x000fe20008000f00 */
[----:B------:R-:W-:Y:S01]  /*0100*/  BSSY.RECONVERGENT B1, `(.L_x_254) ;  /* 0x000000a000017945 */ /* 0x000fe20003800200 */
[----:B------:R-:W-:Y:S01]  /*0110*/  MOV R5, R4 ;  /* 0x0000000400057202 */ /* 0x000fe20000000f00 */
[----:B0-----:R-:W-:-:S04]  /*0120*/  IMAD.WIDE.U32 R2, R0, 0x80, R2 ;  /* 0x0000008000027825 */ /* 0x001fc800078e0002 */
[----:B------:R-:W-:-:S07]  /*0130*/  IMAD.WIDE R2, R7, 0x4, R2 ;  /* 0x0000000407027825 */ /* 0x000fce00078e0202 */
.L_x_255:
[----:B------:R-:W-:Y:S01]  /*0140*/  IADD3 R5, PT, PT, R5, 0x4000, RZ ;  /* 0x0000400005057810 */ /* 0x000fe20007ffe0ff */
[----:B------:R0:W-:Y:S03]  /*0150*/  CCTL.E.PF2 [R2] ;  /* 0x000000000200798f */ /* 0x0001e60000800100 */
[----:B------:R-:W-:Y:S02]  /*0160*/  ISETP.GE.AND P0, PT, R5, UR4, PT ;  /* 0x0000000405007c0c */ /* 0x000fe4000bf06270 */
[----:B0-----:R-:W-:-:S04]  /*0170*/  IADD3 R2, P1, PT, R2, 0x4000, RZ ;  /* 0x0000400002027810 */ /* 0x001fc80007f3e0ff */
[----:B------:R-:W-:-:S07]  /*0180*/  IADD3.X R3, PT, PT, RZ, R3, RZ, P1, !PT ;  /* 0x00000003ff037210 */ /* 0x000fce0000ffe4ff */
[----:B------:R-:W-:Y:S05]  /*0190*/  @!P0 BRA `(.L_x_255) ;  /* 0xfffffffc00e88947 */ /* 0x000fea000383ffff */
[----:B------:R-:W-:Y:S05]  /*01a0*/  BSYNC.RECONVERGENT B1 ;  /* 0x0000000000017941 */ /* 0x000fea0003800200 */
.L_x_254:
[----:B------:R-:W0:Y:S02]  /*01b0*/  LDC.64 R2, c[0x0][0x3a8] ;  /* 0x0000ea00ff027b82 */ /* 0x000e240000000a00 */
[----:B0-----:R-:W-:-:S04]  /*01c0*/  IMAD.WIDE.U32 R2, R0, 0x80, R2 ;  /* 0x0000008000027825 */ /* 0x001fc800078e0002 */
[----:B------:R-:W-:-:S07]  /*01d0*/  IMAD.WIDE R2, R7, 0x4, R2 ;  /* 0x0000000407027825 */ /* 0x000fce00078e0202 */
.L_x_256:
[----:B------:R-:W-:Y:S01]  /*01e0*/  IADD3 R4, PT, PT, R4, 0x4000, RZ ;  /* 0x0000400004047810 */ /* 0x000fe20007ffe0ff */
[----:B------:R0:W-:Y:S03]  /*01f0*/  CCTL.E.PF2 [R2] ;  /* 0x000000000200798f */ /* 0x0001e60000800100 */
[----:B------:R-:W-:Y:S02]  /*0200*/  ISETP.GE.AND P0, PT, R4, UR4, PT ;  /* 0x0000000404007c0c */ /* 0x000fe4000bf06270 */
[----:B0-----:R-:W-:-:S04]  /*0210*/  IADD3 R2, P1, PT, R2, 0x4000, RZ ;  /* 0x0000400002027810 */ /* 0x001fc80007f3e0ff */
[----:B------:R-:W-:-:S07]  /*0220*/  IADD3.X R3, PT, PT, RZ, R3, RZ, P1, !PT ;  /* 0x00000003ff037210 */ /* 0x000fce0000ffe4ff */
[----:B------:R-:W-:Y:S05]  /*0230*/  @!P0 BRA `(.L_x_256) ;  /* 0xfffffffc00e88947 */ /* 0x000fea000383ffff */
.L_x_253:
[----:B------:R-:W-:Y:S05]  /*0240*/  BSYNC.RECONVERGENT B0 ;  /* 0x0000000000007941 */ /* 0x000fea0003800200 */
.L_x_252:
[----:B------:R-:W0:Y:S01]  /*0250*/  LDCU.128 UR4, c[0x0][0x390] ;  /* 0x00007200ff0477ac */ /* 0x000e220008000c00 */
[----:B------:R-:W-:Y:S01]  /*0260*/  UIMAD.WIDE UR8, UR8, 0x4, URZ ;  /* 0x00000004080878a5 */ /* 0x000fe2000f8e02ff */
[----:B------:R-:W1:Y:S01]  /*0270*/  LDCU.64 UR20, c[0x0][0x358] ;  /* 0x00006b00ff1477ac */ /* 0x000e620008000a00 */
[----:B------:R-:W2:Y:S02]  /*0280*/  LDCU.64 UR14, c[0x0][0x3a8] ;  /* 0x00007500ff0e77ac */ /* 0x000ea40008000a00 */
[----:B0-----:R-:W-:-:S04]  /*0290*/  UIADD3 UR16, UP0, UPT, UR8, UR4, URZ ;  /* 0x0000000408107290 */ /* 0x001fc8000ff1e0ff */
[----:B------:R-:W-:Y:S02]  /*02a0*/  UIADD3.X UR17, UPT, UPT, UR9, UR5, URZ, UP0, !UPT ;  /* 0x0000000509117290 */ /* 0x000fe400087fe4ff */
[----:B------:R-:W-:-:S09]  /*02b0*/  UISETP.GT.AND UP0, UPT, UR11, UR10, UPT ;  /* 0x0000000a0b00728c */ /* 0x000fd2000bf04270 */
[----:B-12---:R-:W-:Y:S05]  /*02c0*/  BRA.U UP0, `(.L_x_257) ;  /* 0x0000000900a07547 */ /* 0x006fea000b800000 */
[----:B------:R-:W-:-:S06]  /*02d0*/  UISETP.GE.AND UP0, UPT, UR13, 0x1, UPT ;  /* 0x000000010d00788c */ /* 0x000fcc000bf06270 */
[----:B------:R-:W-:-:S13]  /*02e0*/  PLOP3.LUT P0, PT, PT, PT, UP0, 0x80, 0x8 ;  /* 0x000000000008781c */ /* 0x000fda0003f0f008 */
[----:B------:R-:W-:Y:S05]  /*02f0*/  @!P0 EXIT ;  /* 0x000000000000894d */ /* 0x000fea0003800000 */
[----:B------:R-:W-:Y:S01]  /*0300*/  UISETP.GE.U32.AND UP0, UPT, UR13, 0x8, UPT ;  /* 0x000000080d00788c */ /* 0x000fe2000bf06070 */
[----:B------:R-:W-:-:S08]  /*0310*/  HFMA2 R10, -RZ, RZ, 0, 0 ;  /* 0x00000000ff0a7431 */ /* 0x000fd000000001ff */
[----:B------:R-:W-:Y:S05]  /*0320*/  BRA.U !UP0, `(.L_x_258) ;  /* 0x00000005084c7547 */ /* 0x000fea000b800000 */
[----:B------:R-:W0:Y:S01]  /*0330*/  LDC.64 R2, c[0x0][0x390] ;  /* 0x0000e400ff027b82 */ /* 0x000e220000000a00 */
[----:B------:R-:W-:Y:S01]  /*0340*/  UMOV UR10, UR8 ;  /* 0x00000008000a7c82 */ /* 0x000fe20008000000 */
[----:B------:R-:W-:Y:S01]  /*0350*/  UMOV UR11, UR9 ;  /* 0x00000009000b7c82 */ /* 0x000fe20008000000 */
[----:B------:R-:W-:Y:S02]  /*0360*/  UIADD3 UR9, UP2, UPT, UR10, 0x600, URZ ;  /* 0x000006000a097890 */ /* 0x000fe4000ff5e0ff */
[----:B------:R-:W-:Y:S02]  /*0370*/  ULOP3.LUT UR8, UR13, 0x7ffffff8, URZ, 0xc0, !UPT ;  /* 0x7ffffff80d087892 */ /* 0x000fe4000f8ec0ff */
[----:B------:R-:W-:Y:S01]  /*0380*/  UIADD3 UR12, UP0, UPT, UR9, UR4, URZ ;  /* 0x00000004090c7290 */ /* 0x000fe2000ff1e0ff */
[----:B------:R-:W1:Y:S01]  /*0390*/  LDC.64 R4, c[0x0][0x398] ;  /* 0x0000e600ff047b82 */ /* 0x000e620000000a00 */
[----:B------:R-:W-:Y:S02]  /*03a0*/  UIADD3.X UR4, UPT, UPT, URZ, UR11, URZ, UP2, !UPT ;  /* 0x0000000bff047290 */ /* 0x000fe400097fe4ff */
[----:B------:R-:W-:-:S02]  /*03b0*/  UIADD3 UR6, UP1, UPT, UR9, UR6, URZ ;  /* 0x0000000609067290 */ /* 0x000fc4000ff3e0ff */
[----:B------:R-:W-:Y:S01]  /*03c0*/  UIADD3 UR14, UP2, UPT, UR9, UR14, URZ ;  /* 0x0000000e090e7290 */ /* 0x000fe2000ff5e0ff */
[----:B------:R-:W2:Y:S02]  /*03d0*/  LDCU UR19, c[0x0][0x388] ;  /* 0x00007100ff1377ac */ /* 0x000ea40008000800 */
[----:B------:R-:W3:Y:S01]  /*03e0*/  LDC.64 R6, c[0x0][0x3a8] ;  /* 0x0000ea00ff067b82 */ /* 0x000ee20000000a00 */
[----:B------:R-:W-:Y:S02]  /*03f0*/  UIADD3.X UR7, UPT, UPT, UR4, UR7, URZ, UP1, !UPT ;  /* 0x0000000704077290 */ /* 0x000fe40008ffe4ff */
[----:B------:R-:W-:Y:S02]  /*0400*/  UIADD3.X UR5, UPT, UPT, UR4, UR5, URZ, UP0, !UPT ;  /* 0x0000000504057290 */ /* 0x000fe400087fe4ff */
[----:B------:R-:W-:Y:S01]  /*0410*/  UIADD3.X UR15, UPT, UPT, UR4, UR15, URZ, UP2, !UPT ;  /* 0x0000000f040f7290 */ /* 0x000fe200097fe4ff */
[----:B0-----:R-:W-:Y:S01]  /*0420*/  IMAD.WIDE.U32 R2, R0, 0x4, R2 ;  /* 0x0000000400027825 */ /* 0x001fe200078e0002 */
[----:B------:R-:W-:-:S03]  /*0430*/  UIADD3 UR8, UPT, UPT, -UR8, URZ, URZ ;  /* 0x000000ff08087290 */ /* 0x000fc6000fffe1ff */
[----:B-1----:R-:W-:-:S04]  /*0440*/  IMAD.WIDE.U32 R4, R0, 0x4, R4 ;  /* 0x0000000400047825 */ /* 0x002fc800078e0004 */
[C---:B---3--:R-:W-:Y:S01]  /*0450*/  IMAD.WIDE.U32 R6, R0.reuse, 0x4, R6 ;  /* 0x0000000400067825 */ /* 0x048fe200078e0006 */
[----:B--2---:R-:W-:-:S07]  /*0460*/  IADD3 R0, PT, PT, R0, 0x80, RZ ;  /* 0x0000008000007810 */ /* 0x004fce0007ffe0ff */
.L_x_259:
        /* <DEDUP_REMOVED lines=52> */
[----:B------:R-:W-:Y:S02]  /*07b0*/  UIADD3 UR10, UP0, UPT, UR10, 0x1000, URZ ;  /* 0x000010000a0a7890 */ /* 0x000fe4000ff1e0ff */
[----:B------:R-:W-:-:S02]  /*07c0*/  UIADD3 UR8, UPT, UPT, UR8, 0x8, URZ ;  /* 0x0000000808087890 */ /* 0x000fc4000fffe0ff */
[----:B------:R-:W-:Y:S02]  /*07d0*/  UIADD3.X UR11, UPT, UPT, URZ, UR11, URZ, UP0, !UPT ;  /* 0x0000000bff0b7290 */ /* 0x000fe400087fe4ff */
[----:B------:R-:W-:Y:S01]  /*07e0*/  UISETP.NE.AND UP0, UPT, UR8, URZ, UPT ;  /* 0x000000ff0800728c */ /* 0x000fe2000bf05270 */
[----:B------:R-:W-:Y:S01]  /*07f0*/  IADD3 R0, PT, PT, R0, 0x400, RZ ;  /* 0x0000040000007810 */ /* 0x000fe20007ffe0ff */
[----:B--2---:R-:W-:-:S04]  /*0800*/  FMUL R14, R14, R15 ;  /* 0x0000000f0e0e7220 */ /* 0x004fc80000400000 */
[----:B------:R-:W-:-:S05]  /*0810*/  FMUL R15, R14, UR19 ;  /* 0x000000130e0f7c20 */ /* 0x000fca0008400000 */
[----:B------:R0:W-:Y:S01]  /*0820*/  STG.E desc[UR20][R12.64+0x600], R15 ;  /* 0x0006000f0c007986 */ /* 0x0001e2000c101914 */
[----:B------:R-:W-:Y:S05]  /*0830*/  BRA.U UP0, `(.L_x_259) ;  /* 0xfffffffd000c7547 */ /* 0x000fea000b83ffff */
[----:B------:R-:W1:Y:S02]  /*0840*/  LDC R10, c[0x0][0x384] ;  /* 0x0000e100ff0a7b82 */ /* 0x000e640000000800 */
[----:B-1----:R-:W-:-:S07]  /*0850*/  LOP3.LUT R10, R10, 0x7ffffff8, RZ, 0xc0, !PT ;  /* 0x7ffffff80a0a7812 */ /* 0x002fce00078ec0ff */
.L_x_258:
[----:B------:R-:W1:Y:S02]  /*0860*/  LDC R0, c[0x0][0x384] ;  /* 0x0000e100ff007b82 */ /* 0x000e640000000800 */
[----:B-1----:R-:W-:-:S13]  /*0870*/  LOP3.LUT P0, R3, R0, 0x7, RZ, 0xc0, !PT ;  /* 0x0000000700037812 */ /* 0x002fda000780c0ff */
[----:B------:R-:W-:Y:S05]  /*0880*/  @!P0 EXIT ;  /* 0x000000000000894d */ /* 0x000fea0003800000 */
[----:B------:R-:W1:Y:S01]  /*0890*/  LDCU.64 UR4, c[0x0][0x398] ;  /* 0x00007300ff0477ac */ /* 0x000e620008000a00 */
[C---:B------:R-:W-:Y:S01]  /*08a0*/  SHF.L.U32 R2, R0.reuse, 0x7, RZ ;  /* 0x0000000700027819 */ /* 0x040fe200000006ff */
[----:B------:R-:W2:Y:S01]  /*08b0*/  S2R R11, SR_TID.X ;  /* 0x00000000000b7919 */ /* 0x000ea20000002100 */
[----:B------:R-:W-:Y:S01]  /*08c0*/  ISETP.GE.U32.AND P0, PT, R3, 0x4, PT ;  /* 0x000000040300780c */ /* 0x000fe20003f06070 */
[----:B------:R-:W3:Y:S01]  /*08d0*/  LDCU.64 UR6, c[0x0][0x3a8] ;  /* 0x00007500ff0677ac */ /* 0x000ee20008000a00 */
[----:B------:R-:W-:Y:S01]  /*08e0*/  LOP3.LUT R16, R0, 0x3, RZ, 0xc0, !PT ;  /* 0x0000000300107812 */ /* 0x000fe200078ec0ff */
[----:B------:R-:W-:-:S03]  /*08f0*/  IMAD R2, R2, UR18, RZ ;  /* 0x0000001202027c24 */ /* 0x000fc6000f8e02ff */
[----:B------:R-:W-:Y:S01]  /*0900*/  ISETP.NE.AND P1, PT, R16, RZ, PT ;  /* 0x000000ff1000720c */ /* 0x000fe20003f25270 */
[----:B------:R-:W-:-:S03]  /*0910*/  IMAD.WIDE R4, R2, 0x4, RZ ;  /* 0x0000000402047825 */ /* 0x000fc600078e02ff */
[C---:B-1----:R-:W-:Y:S02]  /*0920*/  IADD3 R2, P2, PT, R4.reuse, UR4, RZ ;  /* 0x0000000404027c10 */ /* 0x042fe4000ff5e0ff */
[----:B---3--:R-:W-:Y:S02]  /*0930*/  IADD3 R4, P3, PT, R4, UR6, RZ ;  /* 0x0000000604047c10 */ /* 0x008fe4000ff7e0ff */
[C---:B------:R-:W-:Y:S02]  /*0940*/  IADD3.X R3, PT, PT, R5.reuse, UR5, RZ, P2, !PT ;  /* 0x0000000505037c10 */ /* 0x040fe400097fe4ff */
[----:B------:R-:W-:Y:S01]  /*0950*/  IADD3.X R5, PT, PT, R5, UR7, RZ, P3, !PT ;  /* 0x0000000705057c10 */ /* 0x000fe20009ffe4ff */
[----:B------:R-:W-:Y:S08]  /*0960*/  @!P0 BRA `(.L_x_260) ;  /* 0x00000000006c8947 */ /* 0x000ff00003800000 */
[----:B0-2---:R-:W-:Y:S01]  /*0970*/  LEA R13, R10, R11, 0x7 ;  /* 0x0000000b0a0d7211 */ /* 0x005fe200078e38ff */
[----:B------:R-:W0:Y:S04]  /*0980*/  LDCU UR4, c[0x0][0x388] ;  /* 0x00007100ff0477ac */ /* 0x000e280008000800 */
[----:B------:R-:W-:-:S04]  /*0990*/  IMAD.WIDE R8, R13, 0x4, R2 ;  /* 0x000000040d087825 */ /* 0x000fc800078e0202 */
[----:B------:R-:W-:Y:S01]  /*09a0*/  IMAD.WIDE R6, R13, 0x4, R4 ;  /* 0x000000040d067825 */ /* 0x000fe200078e0204 */
[----:B------:R-:W2:Y:S04]  /*09b0*/  LDG.E R12, desc[UR20][R8.64] ;  /* 0x00000014080c7981 */ /* 0x000ea8000c1e1900 */
[----:B------:R-:W2:Y:S01]  /*09c0*/  LDG.E R15, desc[UR20][R6.64] ;  /* 0x00000014060f7981 */ /* 0x000ea2000c1e1900 */
[----:B------:R-:W-:Y:S01]  /*09d0*/  MOV R14, 0x4 ;  /* 0x00000004000e7802 */ /* 0x000fe20000000f00 */
[----:B--2---:R-:W-:-:S04]  /*09e0*/  FMUL R15, R12, R15 ;  /* 0x0000000f0c0f7220 */ /* 0x004fc80000400000 */
[----:B------:R-:W-:-:S04]  /*09f0*/  IMAD.WIDE R12, R13, R14, UR16 ;  /* 0x000000100d0c7e25 */ /* 0x000fc8000f8e020e */
        /* <DEDUP_REMOVED lines=18> */
.L_x_260:
[----:B------:R-:W-:Y:S05]  /*0b20*/  @!P1 EXIT ;  /* 0x000000000000994d */ /* 0x000fea0003800000 */
[----:B------:R-:W-:Y:S02]  /*0b30*/  ISETP.NE.AND P0, PT, R16, 0x1, PT ;  /* 0x000000011000780c */ /* 0x000fe40003f05270 */
[----:B------:R-:W-:-:S04]  /*0b40*/  LOP3.LUT R0, R0, 0x1, RZ, 0xc0, !PT ;  /* 0x0000000100007812 */ /* 0x000fc800078ec0ff */
[----:B------:R-:W-:-:S07]  /*0b50*/  ISETP.NE.U32.AND P1, PT, R0, 0x1, PT ;  /* 0x000000010000780c */ /* 0x000fce0003f25070 */
[----:B------:R-:W-:Y:S06]  /*0b60*/  @!P0 BRA `(.L_x_261) ;  /* 0x0000000000448947 */ /* 0x000fec0003800000 */
[----:B012---:R-:W-:Y:S01]  /*0b70*/  LEA R15, R10, R11, 0x7 ;  /* 0x0000000b0a0f7211 */ /* 0x007fe200078e38ff */
[----:B------:R-:W0:Y:S04]  /*0b80*/  LDCU UR4, c[0x0][0x388] ;  /* 0x00007100ff0477ac */ /* 0x000e280008000800 */
[----:B------:R-:W-:-:S04]  /*0b90*/  IMAD.WIDE R6, R15, 0x4, R2 ;  /* 0x000000040f067825 */ /* 0x000fc800078e0202 */
[----:B------:R-:W-:Y:S01]  /*0ba0*/  IMAD.WIDE R8, R15, 0x4, R4 ;  /* 0x000000040f087825 */ /* 0x000fe200078e0204 */
[----:B------:R-:W2:Y:S04]  /*0bb0*/  LDG.E R0, desc[UR20][R6.64] ;  /* 0x0000001406007981 */ /* 0x000ea8000c1e1900 */
[----:B------:R-:W2:Y:S01]  /*0bc0*/  LDG.E R13, desc[UR20][R8.64] ;  /* 0x00000014080d7981 */ /* 0x000ea2000c1e1900 */
[----:B------:R-:W-:Y:S02]  /*0bd0*/  HFMA2 R12, -RZ, RZ, 0, 2.384185791015625e-07 ;  /* 0x00000004ff0c7431 */ /* 0x000fe400000001ff */
[----:B--2---:R-:W-:-:S03]  /*0be0*/  FMUL R0, R0, R13 ;  /* 0x0000000d00007220 */ /* 0x004fc60000400000 */
[----:B------:R-:W-:-:S04]  /*0bf0*/  IMAD.WIDE R12, R15, R12, UR16 ;  /* 0x000000100f0c7e25 */ /* 0x000fc8000f8e020c */
[----:B0-----:R-:W-:-:S05]  /*0c00*/  FMUL R15, R0, UR4 ;  /* 0x00000004000f7c20 */ /* 0x001fca0008400000 */
[----:B------:R3:W-:Y:S04]  /*0c10*/  STG.E desc[UR20][R12.64], R15 ;  /* 0x0000000f0c007986 */ /* 0x0007e8000c101914 */
[----:B------:R-:W2:Y:S04]  /*0c20*/  LDG.E R0, desc[UR20][R6.64+0x200] ;  /* 0x0002001406007981 */ /* 0x000ea8000c1e1900 */
[----:B------:R-:W2:Y:S01]  /*0c30*/  LDG.E R17, desc[UR20][R8.64+0x200] ;  /* 0x0002001408117981 */ /* 0x000ea2000c1e1900 */
[----:B------:R-:W-:Y:S01]  /*0c40*/  IADD3 R10, PT, PT, R10, 0x2, RZ ;  /* 0x000000020a0a7810 */ /* 0x000fe20007ffe0ff */
[----:B--2---:R-:W-:-:S04]  /*0c50*/  FMUL R0, R0, R17 ;  /* 0x0000001100007220 */ /* 0x004fc80000400000 */
[----:B------:R-:W-:-:S05]  /*0c60*/  FMUL R17, R0, UR4 ;  /* 0x0000000400117c20 */ /* 0x000fca0008400000 */
[----:B------:R3:W-:Y:S02]  /*0c70*/  STG.E desc[UR20][R12.64+0x200], R17 ;  /* 0x000200110c007986 */ /* 0x0007e4000c101914 */
.L_x_261:
[----:B------:R-:W-:Y:S05]  /*0c80*/  @P1 EXIT ;  /* 0x000000000000194d */ /* 0x000fea0003800000 */
[----:B--2---:R-:W-:Y:S01]  /*0c90*/  LEA R7, R10, R11, 0x7 ;  /* 0x0000000b0a077211 */ /* 0x004fe200078e38ff */
[----:B------:R-:W2:Y:S04]  /*0ca0*/  LDCU UR4, c[0x0][0x388] ;  /* 0x00007100ff0477ac */ /* 0x000ea80008000800 */
[----:B------:R-:W-:-:S04]  /*0cb0*/  IMAD.WIDE R2, R7, 0x4, R2 ;  /* 0x0000000407027825 */ /* 0x000fc800078e0202 */
[----:B------:R-:W-:Y:S02]  /*0cc0*/  IMAD.WIDE R4, R7, 0x4, R4 ;  /* 0x0000000407047825 */ /* 0x000fe400078e0204 */
[----:B------:R-:W4:Y:S04]  /*0cd0*/  LDG.E R2, desc[UR20][R2.64] ;  /* 0x0000001402027981 */ /* 0x000f28000c1e1900 */
[----:B------:R-:W4:Y:S01]  /*0ce0*/  LDG.E R5, desc[UR20][R4.64] ;  /* 0x0000001404057981 */ /* 0x000f22000c1e1900 */
[----:B------:R-:W-:-:S05]  /*0cf0*/  MOV R6, 0x4 ;  /* 0x0000000400067802 */ /* 0x000fca0000000f00 */
[----:B------:R-:W-:-:S04]  /*0d00*/  IMAD.WIDE R6, R7, R6, UR16 ;  /* 0x0000001007067e25 */ /* 0x000fc8000f8e0206 */
[----:B----4-:R-:W-:-:S04]  /*0d10*/  FMUL R0, R2, R5 ;  /* 0x0000000502007220 */ /* 0x010fc80000400000 */
[----:B--2---:R-:W-:-:S05]  /*0d20*/  FMUL R9, R0, UR4 ;  /* 0x0000000400097c20 */ /* 0x004fca0008400000 */
[----:B------:R-:W-:Y:S01]  /*0d30*/  STG.E desc[UR20][R6.64], R9 ;  /* 0x0000000906007986 */ /* 0x000fe2000c101914 */
[----:B------:R-:W-:Y:S05]  /*0d40*/  EXIT ;  /* 0x000000000000794d */ /* 0x000fea0003800000 */
.L_x_257:
[----:B------:R-:W0:Y:S02]  /*0d50*/  LDC R6, c[0x0][0x384] ;  /* 0x0000e100ff067b82 */ /* 0x000e240000000800 */
[----:B0-----:R-:W-:-:S13]  /*0d60*/  ISETP.GE.AND P0, PT, R6, 0x1, PT ;  /* 0x000000010600780c */ /* 0x001fda0003f06270 */
[----:B------:R-:W-:Y:S05]  /*0d70*/  @!P0 EXIT ;  /* 0x000000000000894d */ /* 0x000fea0003800000 */
[----:B------:R-:W0:Y:S01]  /*0d80*/  LDCU.64 UR4, c[0x0][0x3a8] ;  /* 0x00007500ff0477ac */ /* 0x000e220008000a00 */
[C---:B------:R-:W-:Y:S01]  /*0d90*/  SHF.L.U32 R2, R6.reuse, 0x7, RZ ;  /* 0x0000000706027819 */ /* 0x040fe200000006ff */
[----:B------:R-:W1:Y:S01]  /*0da0*/  S2R R0, SR_TID.X ;  /* 0x0000000000007919 */ /* 0x000e620000002100 */
[----:B------:R-:W-:Y:S01]  /*0db0*/  HFMA2 R7, -RZ, RZ, 0, 0 ;  /* 0x00000000ff077431 */ /* 0x000fe200000001ff */
[----:B------:R-:W2:Y:S01]  /*0dc0*/  LDCU.64 UR6, c[0x0][0x398] ;  /* 0x00007300ff0677ac */ /* 0x000ea20008000a00 */
[----:B------:R-:W-:Y:S01]  /*0dd0*/  LOP3.LUT R22, R6, 0x7, RZ, 0xc0, !PT ;  /* 0x0000000706167812 */ /* 0x000fe200078ec0ff */
[----:B------:R-:W-:-:S04]  /*0de0*/  IMAD R2, R2, UR18, RZ ;  /* 0x0000001202027c24 */ /* 0x000fc8000f8e02ff */
[----:B------:R-:W-:-:S03]  /*0df0*/  IMAD.WIDE R4, R2, 0x4, RZ ;  /* 0x0000000402047825 */ /* 0x000fc600078e02ff */
[----:B0-----:R-:W-:-:S04]  /*0e00*/  IADD3 R2, P0, PT, R4, UR4, RZ ;  /* 0x0000000404027c10 */ /* 0x001fc8000ff1e0ff */
[----:B------:R-:W-:Y:S02]  /*0e10*/  IADD3.X R3, PT, PT, R5, UR5, RZ, P0, !PT ;  /* 0x0000000505037c10 */ /* 0x000fe400087fe4ff */
[----:B------:R-:W-:Y:S02]  /*0e20*/  ISETP.GE.U32.AND P0, PT, R6, 0x8, PT ;  /* 0x000000080600780c */ /* 0x000fe40003f06070 */
[----:B--2---:R-:W-:-:S04]  /*0e30*/  IADD3 R4, P1, PT, R4, UR6, RZ ;  /* 0x0000000604047c10 */ /* 0x004fc8000ff3e0ff */
[----:B------:R-:W-:-:S07]  /*0e40*/  IADD3.X R5, PT, PT, R5, UR7, RZ, P1, !PT ;  /* 0x0000000705057c10 */ /* 0x000fce0008ffe4ff */
[----:B-1----:R-:W-:Y:S05]  /*0e50*/  @!P0 BRA `(.L_x_262) ;  /* 0x0000000400408947 */ /* 0x002fea0003800000 */
[----:B------:R-:W-:Y:S01]  /*0e60*/  LOP3.LUT R7, R6, 0x7ffffff8, RZ, 0xc0, !PT ;  /* 0x7ffffff806077812 */ /* 0x000fe200078ec0ff */
[----:B------:R-:W0:Y:S01]  /*0e70*/  LDCU UR4, c[0x0][0x388] ;  /* 0x00007100ff0477ac */ /* 0x000e220008000800 */
[----:B------:R-:W-:-:S07]  /*0e80*/  MOV R6, RZ ;  /* 0x000000ff00067202 */ /* 0x000fce0000000f00 */
.L_x_265:
[----:B-1----:R-:W-:-:S04]  /*0e90*/  LEA R13, R6, R0, 0x7 ;  /* 0x00000000060d7211 */ /* 0x002fc800078e38ff */
[----:B------:R-:W-:-:S13]  /*0ea0*/  ISETP.GE.AND P0, PT, R13, UR12, PT ;  /* 0x0000000c0d007c0c */ /* 0x000fda000bf06270 */
[C---:B------:R-:W-:Y:S01]  /*0eb0*/  @!P0 IMAD.WIDE.U32 R14, R13.reuse, 0x4, R4 ;  /* 0x000000040d0e8825 */ /* 0x040fe200078e0004 */
[----:B------:R-:W1:Y:S03]  /*0ec0*/  @!P0 LDC R21, c[0x0][0x388] ;  /* 0x0000e200ff158b82 */ /* 0x000e660000000800 */
[C---:B------:R-:W-:Y:S02]  /*0ed0*/  @!P0 IMAD.WIDE.U32 R16, R13.reuse, 0x4, R2 ;  /* 0x000000040d108825 */ /* 0x040fe400078e0002 */
[----:B------:R-:W2:Y:S04]  /*0ee0*/  @!P0 LDG.E R14, desc[UR20][R14.64] ;  /* 0x000000140e0e8981 */ /* 0x000ea8000c1e1900 */
[----:B------:R-:W2:Y:S01]  /*0ef0*/  @!P0 LDG.E R17, desc[UR20][R16.64] ;  /* 0x0000001410118981 */ /* 0x000ea2000c1e1900 */
[----:B------:R-:W-:-:S02]  /*0f00*/  IADD3 R23, PT, PT, R13, 0x80, RZ ;  /* 0x000000800d177810 */ /* 0x000fc40007ffe0ff */
[----:B------:R-:W-:Y:S02]  /*0f10*/  MOV R18, 0x4 ;  /* 0x0000000400127802 */ /* 0x000fe40000000f00 */
[C---:B------:R-:W-:Y:S01]  /*0f20*/  ISETP.GE.AND P1, PT, R23.reuse, UR12, PT ;  /* 0x0000000c17007c0c */ /* 0x040fe2000bf26270 */
[----:B------:R-:W-:-:S04]  /*0f30*/  IMAD.WIDE R10, R23, 0x4, R2 ;  /* 0x00000004170a7825 */ /* 0x000fc800078e0202 */
[----:B------:R-:W-:-:S04]  /*0f40*/  @!P0 IMAD.WIDE.U32 R18, R13, R18, UR16 ;  /* 0x000000100d128e25 */ /* 0x000fc8000f8e0012 */
[----:B--2---:R-:W-:-:S04]  /*0f50*/  @!P0 FMUL R8, R14, R17 ;  /* 0x000000110e088220 */ /* 0x004fc80000400000 */
[----:B------:R-:W2:Y:S01]  /*0f60*/  @!P1 LDC R17, c[0x0][0x388] ;  /* 0x0000e200ff119b82 */ /* 0x000ea20000000800 */
[----:B-1----:R-:W-:Y:S01]  /*0f70*/  @!P0 FMUL R21, R8, R21 ;  /* 0x0000001508158220 */ /* 0x002fe20000400000 */
[----:B------:R-:W-:-:S04]  /*0f80*/  IMAD.WIDE R8, R23, 0x4, R4 ;  /* 0x0000000417087825 */ /* 0x000fc800078e0204 */
[----:B------:R1:W-:Y:S04]  /*0f90*/  @!P0 STG.E desc[UR20][R18.64], R21 ;  /* 0x0000001512008986 */ /* 0x0003e8000c101914 */
[----:B------:R-:W3:Y:S04]  /*0fa0*/  @!P1 LDG.E R12, desc[UR20][R8.64] ;  /* 0x00000014080c9981 */ /* 0x000ee8000c1e1900 */
[----:B------:R-:W3:Y:S01]  /*0fb0*/  @!P1 LDG.E R15, desc[UR20][R10.64] ;  /* 0x000000140a0f9981 */ /* 0x000ee2000c1e1900 */
[----:B------:R-:W-:-:S04]  /*0fc0*/  IADD3 R14, PT, PT, R13, 0x100, RZ ;  /* 0x000001000d0e7810 */ /* 0x000fc80007ffe0ff */
[----:B------:R-:W-:Y:S01]  /*0fd0*/  ISETP.GE.AND P0, PT, R14, UR12, PT ;  /* 0x0000000c0e007c0c */ /* 0x000fe2000bf06270 */
[----:B------:R-:W-:-:S12]  /*0fe0*/  HFMA2 R14, -RZ, RZ, 0, 2.384185791015625e-07 ;  /* 0x00000004ff0e7431 */ /* 0x000fd800000001ff */
[----:B-1----:R-:W1:Y:S01]  /*0ff0*/  @!P0 LDC R21, c[0x0][0x388] ;  /* 0x0000e200ff158b82 */ /* 0x002e620000000800 */
[----:B---3--:R-:W-:Y:S01]  /*1000*/  @!P1 FMUL R12, R12, R15 ;  /* 0x0000000f0c0c9220 */ /* 0x008fe20000400000 */
[----:B------:R-:W-:-:S04]  /*1010*/  IMAD.WIDE R14, R23, R14, UR16 ;  /* 0x00000010170e7e25 */ /* 0x000fc8000f8e020e */
[----:B--2---:R-:W-:-:S05]  /*1020*/  @!P1 FMUL R17, R12, R17 ;  /* 0x000000110c119220 */ /* 0x004fca0000400000 */
[----:B------:R2:W-:Y:S04]  /*1030*/  @!P1 STG.E desc[UR20][R14.64], R17 ;  /* 0x000000110e009986 */ /* 0x0005e8000c101914 */
[----:B------:R-:W3:Y:S04]  /*1040*/  @!P0 LDG.E R12, desc[UR20][R8.64+0x200] ;  /* 0x00020014080c8981 */ /* 0x000ee8000c1e1900 */
[----:B------:R-:W3:Y:S01]  /*1050*/  @!P0 LDG.E R19, desc[UR20][R10.64+0x200] ;  /* 0x000200140a138981 */ /* 0x000ee2000c1e1900 */
[----:B------:R-:W-:-:S04]  /*1060*/  IADD3 R16, PT, PT, R13, 0x180, RZ ;  /* 0x000001800d107810 */ /* 0x000fc80007ffe0ff */
[----:B------:R-:W-:-:S13]  /*1070*/  ISETP.GE.AND P1, PT, R16, UR12, PT ;  /* 0x0000000c10007c0c */ /* 0x000fda000bf26270 */
[----:B--2---:R-:W2:Y:S01]  /*1080*/  @!P1 LDC R17, c[0x0][0x388] ;  /* 0x0000e200ff119b82 */ /* 0x004ea20000000800 */
[----:B---3--:R-:W-:-:S04]  /*1090*/  @!P0 FMUL R12, R12, R19 ;  /* 0x000000130c0c8220 */ /* 0x008fc80000400000 */
[----:B-1----:R-:W-:-:S05]  /*10a0*/  @!P0 FMUL R19, R12, R21 ;  /* 0x000000150c138220 */ /* 0x002fca0000400000 */
[----:B------:R1:W-:Y:S04]  /*10b0*/  @!P0 STG.E desc[UR20][R14.64+0x200], R19 ;  /* 0x000200130e008986 */ /* 0x0003e8000c101914 */
[----:B------:R-:W3:Y:S04]  /*10c0*/  @!P1 LDG.E R12, desc[UR20][R8.64+0x400] ;  /* 0x00040014080c9981 */ /* 0x000ee8000c1e1900 */
[----:B------:R-:W3:Y:S01]  /*10d0*/  @!P1 LDG.E R21, desc[UR20][R10.64+0x400] ;  /* 0x000400140a159981 */ /* 0x000ee2000c1e1900 */
[----:B------:R-:W-:-:S04]  /*10e0*/  IADD3 R16, PT, PT, R13, 0x200, RZ ;  /* 0x000002000d107810 */ /* 0x000fc80007ffe0ff */
[----:B------:R-:W-:-:S13]  /*10f0*/  ISETP.GE.AND P0, PT, R16, UR12, PT ;  /* 0x0000000c10007c0c */ /* 0x000fda000bf06270 */
[----:B-1----:R-:W1:Y:S01]  /*1100*/  @!P0 LDC R19, c[0x0][0x388] ;  /* 0x0000e200ff138b82 */ /* 0x002e620000000800 */
[----:B---3--:R-:W-:-:S04]  /*1110*/  @!P1 FMUL R12, R12, R21 ;  /* 0x000000150c0c9220 */ /* 0x008fc80000400000 */
        /* <DEDUP_REMOVED lines=20> */
[----:B------:R-:W-:Y:S01]  /*1260*/  IADD3 R13, PT, PT, R13, 0x380, RZ ;  /* 0x000003800d0d7810 */ /* 0x000fe20007ffe0ff */
[----:B------:R-:W-:Y:S01]  /*1270*/  BSSY.RECONVERGENT B0, `(.L_x_263) ;  /* 0x000000d000007945 */ /* 0x000fe20003800200 */
[----:B------:R-:W-:-:S04]  /*1280*/  IADD3 R6, PT, PT, R6, 0x8, RZ ;  /* 0x0000000806067810 */ /* 0x000fc80007ffe0ff */
[----:B------:R-:W-:Y:S01]  /*1290*/  ISETP.NE.AND P1, PT, R6, R7, PT ;  /* 0x000000070600720c */ /* 0x000fe20003f25270 */
[----:B---3--:R-:W-:-:S04]  /*12a0*/  @!P0 FMUL R12, R12, R21 ;  /* 0x000000150c0c8220 */ /* 0x008fc80000400000 */
[----:B-1----:R-:W-:-:S05]  /*12b0*/  @!P0 FMUL R19, R12, R19 ;  /* 0x000000130c138220 */ /* 0x002fca0000400000 */
[----:B------:R2:W-:Y:S01]  /*12c0*/  @!P0 STG.E desc[UR20][R14.64+0xa00], R19 ;  /* 0x000a00130e008986 */ /* 0x0005e2000c101914 */
[----:B------:R-:W-:-:S13]  /*12d0*/  ISETP.GE.AND P0, PT, R13, UR12, PT ;  /* 0x0000000c0d007c0c */ /* 0x000fda000bf06270 */
[----:B--2---:R-:W-:Y:S05]  /*12e0*/  @P0 BRA `(.L_x_264) ;  /* 0x0000000000140947 */ /* 0x004fea0003800000 */
[----:B------:R-:W2:Y:S04]  /*12f0*/  LDG.E R8, desc[UR20][R8.64+0xc00] ;  /* 0x000c001408087981 */ /* 0x000ea8000c1e1900 */
[----:B------:R-:W2:Y:S02]  /*1300*/  LDG.E R11, desc[UR20][R10.64+0xc00] ;  /* 0x000c00140a0b7981 */ /* 0x000ea4000c1e1900 */
[----:B--2---:R-:W-:-:S04]  /*1310*/  FMUL R12, R8, R11 ;  /* 0x0000000b080c7220 */ /* 0x004fc80000400000 */
[----:B0-----:R-:W-:-:S05]  /*1320*/  FMUL R13, R12, UR4 ;  /* 0x000000040c0d7c20 */ /* 0x001fca0008400000 */
[----:B------:R1:W-:Y:S02]  /*1330*/  STG.E desc[UR20][R14.64+0xc00], R13 ;  /* 0x000c000d0e007986 */ /* 0x0003e4000c101914 */
.L_x_264:
[----:B0-----:R-:W-:Y:S05]  /*1340*/  BSYNC.RECONVERGENT B0 ;  /* 0x0000000000007941 */ /* 0x001fea0003800200 */
.L_x_263:
[----:B------:R-:W-:Y:S05]  /*1350*/  @P1 BRA `(.L_x_265) ;  /* 0xfffffff800cc1947 */ /* 0x000fea000383ffff */
.L_x_262:
[----:B------:R-:W-:-:S13]  /*1360*/  ISETP.NE.AND P0, PT, R22, RZ, PT ;  /* 0x000000ff1600720c */ /* 0x000fda0003f05270 */
[----:B------:R-:W-:Y:S05]  /*1370*/  @!P0 EXIT ;  /* 0x000000000000894d */ /* 0x000fea0003800000 */
[----:B------:R-:W0:Y:S01]  /*1380*/  LDC R6, c[0x0][0x384] ;  /* 0x0000e100ff067b82 */ /* 0x000e220000000800 */
[----:B------:R-:W-:Y:S02]  /*1390*/  ISETP.GE.U32.AND P1, PT, R22, 0x4, PT ;  /* 0x000000041600780c */ /* 0x000fe40003f26070 */
[----:B0-----:R-:W-:-:S04]  /*13a0*/  LOP3.LUT R20, R6, 0x3, RZ, 0xc0, !PT ;  /* 0x0000000306147812 */ /* 0x001fc800078ec0ff */
[----:B------:R-:W-:-:S07]  /*13b0*/  ISETP.NE.AND P0, PT, R20, RZ, PT ;  /* 0x000000ff1400720c */ /* 0x000fce0003f05270 */
[----:B------:R-:W-:Y:S06]  /*13c0*/  @!P1 BRA `(.L_x_266) ;  /* 0x0000000000c49947 */ /* 0x000fec0003800000 */
[----:B------:R-:W-:-:S04]  /*13d0*/  LEA R9, R7, R0, 0x7 ;  /* 0x0000000007097211 */ /* 0x000fc800078e38ff */
[----:B------:R-:W-:-:S13]  /*13e0*/  ISETP.GE.AND P1, PT, R9, UR12, PT ;  /* 0x0000000c09007c0c */ /* 0x000fda000bf26270 */
[C---:B------:R-:W-:Y:S01]  /*13f0*/  @!P1 IMAD.WIDE R10, R9.reuse, 0x4, R4 ;  /* 0x00000004090a9825 */ /* 0x040fe200078e0204 */
[----:B------:R-:W0:Y:S03]  /*1400*/  @!P1 LDC R21, c[0x0][0x388] ;  /* 0x0000e200ff159b82 */ /* 0x000e260000000800 */
[C---:B-1----:R-:W-:Y:S02]  /*1410*/  @!P1 IMAD.WIDE R12, R9.reuse, 0x4, R2 ;  /* 0x00000004090c9825 */ /* 0x042fe400078e0202 */
[----:B------:R-:W2:Y:S04]  /*1420*/  @!P1 LDG.E R10, desc[UR20][R10.64] ;  /* 0x000000140a0a9981 */ /* 0x000ea8000c1e1900 */
[----:B------:R-:W2:Y:S01]  /*1430*/  @!P1 LDG.E R13, desc[UR20][R12.64] ;  /* 0x000000140c0d9981 */ /* 0x000ea2000c1e1900 */
[----:B------:R-:W-:-:S02]  /*1440*/  IADD3 R23, PT, PT, R9, 0x80, RZ ;  /* 0x0000008009177810 */ /* 0x000fc40007ffe0ff */
[----:B------:R-:W-:Y:S02]  /*1450*/  MOV R14, 0x4 ;  /* 0x00000004000e7802 */ /* 0x000fe40000000f00 */
[----:B------:R-:W-:-:S03]  /*1460*/  ISETP.GE.AND P2, PT, R23, UR12, PT ;  /* 0x0000000c17007c0c */ /* 0x000fc6000bf46270 */
[----:B------:R-:W-:-:S10]  /*1470*/  @!P1 IMAD.WIDE R14, R9, R14, UR16 ;  /* 0x00000010090e9e25 */ /* 0x000fd4000f8e020e */
[----:B------:R-:W-:-:S04]  /*1480*/  @!P2 IMAD.WIDE R16, R23, 0x4, R4 ;  /* 0x000000041710a825 */ /* 0x000fc800078e0204 */
[----:B------:R-:W-:-:S04]  /*1490*/  @!P2 IMAD.WIDE R18, R23, 0x4, R2 ;  /* 0x000000041712a825 */ /* 0x000fc800078e0202 */
[----:B--2---:R-:W-:Y:S02]  /*14a0*/  @!P1 FMUL R8, R10, R13 ;  /* 0x0000000d0a089220 */ /* 0x004fe40000400000 */
[----:B------:R-:W1:Y:S02]  /*14b0*/  @!P2 LDC R13, c[0x0][0x388] ;  /* 0x0000e200ff0dab82 */ /* 0x000e640000000800 */
[----:B0-----:R-:W-:-:S05]  /*14c0*/  @!P1 FMUL R21, R8, R21 ;  /* 0x0000001508159220 */ /* 0x001fca0000400000 */
[----:B------:R0:W-:Y:S04]  /*14d0*/  @!P1 STG.E desc[UR20][R14.64], R21 ;  /* 0x000000150e009986 */ /* 0x0001e8000c101914 */
[----:B------:R-:W2:Y:S04]  /*14e0*/  @!P2 LDG.E R16, desc[UR20][R16.64] ;  /* 0x000000141010a981 */ /* 0x000ea8000c1e1900 */
[----:B------:R-:W2:Y:S01]  /*14f0*/  @!P2 LDG.E R19, desc[UR20][R18.64] ;  /* 0x000000141213a981 */ /* 0x000ea2000c1e1900 */
[----:B------:R-:W-:Y:S01]  /*1500*/  IADD3 R25, PT, PT, R9, 0x100, RZ ;  /* 0x0000010009197810 */ /* 0x000fe20007ffe0ff */
[----:B------:R-:W-:-:S03]  /*1510*/  HFMA2 R10, -RZ, RZ, 0, 2.384185791015625e-07 ;  /* 0x00000004ff0a7431 */ /* 0x000fc600000001ff */
[----:B------:R-:W-:Y:S02]  /*1520*/  ISETP.GE.AND P1, PT, R25, UR12, PT ;  /* 0x0000000c19007c0c */ /* 0x000fe4000bf26270 */
[----:B------:R-:W-:-:S11]  /*1530*/  @!P2 IMAD.WIDE R10, R23, R10, UR16 ;  /* 0x00000010170aae25 */ /* 0x000fd6000f8e020a */
[----:B0-----:R-:W-:-:S04]  /*1540*/  @!P1 IMAD.WIDE R14, R25, 0x4, R2 ;  /* 0x00000004190e9825 */ /* 0x001fc800078e0202 */
[----:B--2---:R-:W-:Y:S02]  /*1550*/  @!P2 FMUL R8, R16, R19 ;  /* 0x000000131008a220 */ /* 0x004fe40000400000 */
[----:B------:R-:W0:Y:S02]  /*1560*/  @!P1 LDC R19, c[0x0][0x388] ;  /* 0x0000e200ff139b82 */ /* 0x000e240000000800 */
[----:B-1----:R-:W-:Y:S01]  /*1570*/  @!P2 FMUL R23, R8, R13 ;  /* 0x0000000d0817a220 */ /* 0x002fe20000400000 */
[----:B------:R-:W-:-:S04]  /*1580*/  @!P1 IMAD.WIDE R12, R25, 0x4, R4 ;  /* 0x00000004190c9825 */ /* 0x000fc800078e0204 */
[----:B------:R1:W-:Y:S04]  /*1590*/  @!P2 STG.E desc[UR20][R10.64], R23 ;  /* 0x000000170a00a986 */ /* 0x0003e8000c101914 */
[----:B------:R-:W2:Y:S04]  /*15a0*/  @!P1 LDG.E R12, desc[UR20][R12.64] ;  /* 0x000000140c0c9981 */ /* 0x000ea8000c1e1900 */
[----:B------:R-:W2:Y:S01]  /*15b0*/  @!P1 LDG.E R15, desc[UR20][R14.64] ;  /* 0x000000140e0f9981 */ /* 0x000ea2000c1e1900 */
[----:B------:R-:W-:Y:S02]  /*15c0*/  IADD3 R21, PT, PT, R9, 0x180, RZ ;  /* 0x0000018009157810 */ /* 0x000fe40007ffe0ff */
[----:B------:R-:W-:-:S02]  /*15d0*/  MOV R8, 0x4 ;  /* 0x0000000400087802 */ /* 0x000fc40000000f00 */
[----:B------:R-:W-:-:S03]  /*15e0*/  ISETP.GE.AND P2, PT, R21, UR12, PT ;  /* 0x0000000c15007c0c */ /* 0x000fc6000bf46270 */
[----:B------:R-:W-:-:S10]  /*15f0*/  @!P1 IMAD.WIDE R8, R25, R8, UR16 ;  /* 0x0000001019089e25 */ /* 0x000fd4000f8e0208 */
[----:B-1----:R-:W-:-:S04]  /*1600*/  @!P2 IMAD.WIDE R10, R21, 0x4, R2 ;  /* 0x00000004150aa825 */ /* 0x002fc800078e0202 */
[----:B--2---:R-:W-:Y:S02]  /*1610*/  @!P1 FMUL R16, R12, R15 ;  /* 0x0000000f0c109220 */ /* 0x004fe40000400000 */
[----:B------:R-:W1:Y:S02]  /*1620*/  @!P2 LDC R15, c[0x0][0x388] ;  /* 0x0000e200ff0fab82 */ /* 0x000e640000000800 */
[----:B0-----:R-:W-:Y:S01]  /*1630*/  @!P1 FMUL R19, R16, R19 ;  /* 0x0000001310139220 */ /* 0x001fe20000400000 */
[----:B------:R-:W-:-:S04]  /*1640*/  @!P2 IMAD.WIDE R16, R21, 0x4, R4 ;  /* 0x000000041510a825 */ /* 0x000fc800078e0204 */
[----:B------:R0:W-:Y:S04]  /*1650*/  @!P1 STG.E desc[UR20][R8.64], R19 ;  /* 0x0000001308009986 */ /* 0x0001e8000c101914 */
[----:B------:R-:W2:Y:S04]  /*1660*/  @!P2 LDG.E R16, desc[UR20][R16.64] ;  /* 0x000000141010a981 */ /* 0x000ea8000c1e1900 */
[----:B------:R-:W2:Y:S01]  /*1670*/  @!P2 LDG.E R11, desc[UR20][R10.64] ;  /* 0x000000140a0ba981 */ /* 0x000ea2000c1e1900 */
[----:B------:R-:W-:Y:S01]  /*1680*/  HFMA2 R12, -RZ, RZ, 0, 2.384185791015625e-07 ;  /* 0x00000004ff0c7431 */ /* 0x000fe200000001ff */
[----:B------:R-:W-:-:S04]  /*1690*/  IADD3 R7, PT, PT, R7, 0x4, RZ ;  /* 0x0000000407077810 */ /* 0x000fc80007ffe0ff */
[----:B------:R-:W-:-:S04]  /*16a0*/  @!P2 IMAD.WIDE R12, R21, R12, UR16 ;  /* 0x00000010150cae25 */ /* 0x000fc8000f8e020c */
[----:B--2---:R-:W-:-:S04]  /*16b0*/  @!P2 FMUL R14, R16, R11 ;  /* 0x0000000b100ea220 */ /* 0x004fc80000400000 */
[----:B-1----:R-:W-:-:S05]  /*16c0*/  @!P2 FMUL R15, R14, R15 ;  /* 0x0000000f0e0fa220 */ /* 0x002fca0000400000 */
[----:B------:R0:W-:Y:S02]  /*16d0*/  @!P2 STG.E desc[UR20][R12.64], R15 ;  /* 0x0000000f0c00a986 */ /* 0x0001e4000c101914 */
.L_x_266:
[----:B------:R-:W-:Y:S05]  /*16e0*/  @!P0 EXIT ;  /* 0x000000000000894d */ /* 0x000fea0003800000 */
[----:B------:R-:W-:Y:S02]  /*16f0*/  ISETP.NE.AND P0, PT, R20, 0x1, PT ;  /* 0x000000011400780c */ /* 0x000fe40003f05270 */
[----:B------:R-:W-:-:S04]  /*1700*/  LOP3.LUT R6, R6, 0x1, RZ, 0xc0, !PT ;  /* 0x0000000106067812 */ /* 0x000fc800078ec0ff */
[----:B------:R-:W-:-:S07]  /*1710*/  ISETP.NE.U32.AND P2, PT, R6, 0x1, PT ;  /* 0x000000010600780c */ /* 0x000fce0003f45070 */
[----:B------:R-:W-:Y:S06]  /*1720*/  @!P0 BRA `(.L_x_267) ;  /* 0x0000000000648947 */ /* 0x000fec0003800000 */
[----:B01----:R-:W-:-:S04]  /*1730*/  LEA R13, R7, R0, 0x7 ;  /* 0x00000000070d7211 */ /* 0x003fc800078e38ff */
[----:B------:R-:W-:-:S13]  /*1740*/  ISETP.GE.AND P0, PT, R13, UR12, PT ;  /* 0x0000000c0d007c0c */ /* 0x000fda000bf06270 */
[C---:B------:R-:W-:Y:S01]  /*1750*/  @!P0 IMAD.WIDE R8, R13.reuse, 0x4, R4 ;  /* 0x000000040d088825 */ /* 0x040fe200078e0204 */
[----:B------:R-:W0:Y:S03]  /*1760*/  @!P0 LDC R19, c[0x0][0x388] ;  /* 0x0000e200ff138b82 */ /* 0x000e260000000800 */
[C---:B------:R-:W-:Y:S02]  /*1770*/  @!P0 IMAD.WIDE R10, R13.reuse, 0x4, R2 ;  /* 0x000000040d0a8825 */ /* 0x040fe400078e0202 */
        /* <DEDUP_REMOVED lines=12> */
[----:B------:R-:W3:Y:S04]  /*1840*/  @!P1 LDG.E R14, desc[UR20][R14.64] ;  /* 0x000000140e0e9981 */ /* 0x000ee8000c1e1900 */
[----:B------:R-:W3:Y:S01]  /*1850*/  @!P1 LDG.E R17, desc[UR20][R16.64] ;  /* 0x0000001410119981 */ /* 0x000ee2000c1e1900 */
[----:B------:R-:W-:Y:S01]  /*1860*/  HFMA2 R8, -RZ, RZ, 0, 2.384185791015625e-07 ;  /* 0x00000004ff087431 */ /* 0x000fe200000001ff */
[----:B------:R-:W-:-:S04]  /*1870*/  IADD3 R7, PT, PT, R7, 0x2, RZ ;  /* 0x0000000207077810 */ /* 0x000fc80007ffe0ff */
[----:B------:R-:W-:-:S04]  /*1880*/  @!P1 IMAD.WIDE R8, R21, R8, UR16 ;  /* 0x0000001015089e25 */ /* 0x000fc8000f8e0208 */
[----:B---3--:R-:W-:-:S04]  /*1890*/  @!P1 FMUL R6, R14, R17 ;  /* 0x000000110e069220 */ /* 0x008fc80000400000 */
[----:B-1----:R-:W-:-:S05]  /*18a0*/  @!P1 FMUL R11, R6, R11 ;  /* 0x0000000b060b9220 */ /* 0x002fca0000400000 */
[----:B------:R2:W-:Y:S02]  /*18b0*/  @!P1 STG.E desc[UR20][R8.64], R11 ;  /* 0x0000000b08009986 */ /* 0x0005e4000c101914 */
.L_x_267:
[----:B------:R-:W-:Y:S05]  /*18c0*/  @P2 EXIT ;  /* 0x000000000000294d */ /* 0x000fea0003800000 */
[----:B------:R-:W-:-:S04]  /*18d0*/  LEA R7, R7, R0, 0x7 ;  /* 0x0000000007077211 */ /* 0x000fc800078e38ff */
[----:B------:R-:W-:-:S13]  /*18e0*/  ISETP.GE.AND P0, PT, R7, UR12, PT ;  /* 0x0000000c07007c0c */ /* 0x000fda000bf06270 */
[----:B------:R-:W-:Y:S05]  /*18f0*/  @P0 EXIT ;  /* 0x000000000000094d */ /* 0x000fea0003800000 */
[C---:B------:R-:W-:Y:S01]  /*1900*/  IMAD.WIDE R4, R7.reuse, 0x4, R4 ;  /* 0x0000000407047825 */ /* 0x040fe200078e0204 */
[----:B------:R-:W0:Y:S03]  /*1910*/  LDCU UR4, c[0x0][0x388] ;  /* 0x00007100ff0477ac */ /* 0x000e260008000800 */
[----:B------:R-:W-:Y:S02]  /*1920*/  IMAD.WIDE R2, R7, 0x4, R2 ;  /* 0x0000000407027825 */ /* 0x000fe400078e0202 */
[----:B------:R-:W3:Y:S04]  /*1930*/  LDG.E R4, desc[UR20][R4.64] ;  /* 0x0000001404047981 */ /* 0x000ee8000c1e1900 */
[----:B------:R-:W3:Y:S01]  /*1940*/  LDG.E R3, desc[UR20][R2.64] ;  /* 0x0000001402037981 */ /* 0x000ee2000c1e1900 */
[----:B------:R-:W-:-:S05]  /*1950*/  MOV R6, 0x4 ;  /* 0x0000000400067802 */ /* 0x000fca0000000f00 */
[----:B------:R-:W-:-:S04]  /*1960*/  IMAD.WIDE R6, R7, R6, UR16 ;  /* 0x0000001007067e25 */ /* 0x000fc8000f8e0206 */
[----:B---3--:R-:W-:-:S04]  /*1970*/  FMUL R0, R4, R3 ;  /* 0x0000000304007220 */ /* 0x008fc80000400000 */
[----:B0-2---:R-:W-:-:S05]  /*1980*/  FMUL R9, R0, UR4 ;  /* 0x0000000400097c20 */ /* 0x005fca0008400000 */
[----:B------:R-:W-:Y:S01]  /*1990*/  STG.E desc[UR20][R6.64], R9 ;  /* 0x0000000906007986 */ /* 0x000fe2000c101914 */
[----:B------:R-:W-:Y:S05]  /*19a0*/  EXIT ;  /* 0x000000000000794d */ /* 0x000fea0003800000 */
.L_x_268:
        /* <DEDUP_REMOVED lines=13> */
.L_x_283:


//--------------------- .text._ZN3cub18CUB_300001_SM_10006detail8for_each13static_kernelINS2_12policy_hub_t12policy_500_tElN6thrust24THRUST_300001_SM_1000_NS8cuda_cub6__fill7functorINS7_6detail15normal_iteratorINS7_10device_ptrIfEEEEfEEEEvT0_T1_ --------------------------
	.section	.text._ZN3cub18CUB_300001_SM_10006detail8for_each13static_kernelINS2_12policy_hub_t12policy_500_tElN6thrust24THRUST_300001_SM_1000_NS8cuda_cub6__fill7functorINS7_6detail15normal_iteratorINS7_10device_ptrIfEEEEfEEEEvT0_T1_,"ax",@progbits
	.align	128
        .global         _ZN3cub18CUB_300001_SM_10006detail8for_each13static_kernelINS2_12policy_hub_t12policy_500_tElN6thrust24THRUST_300001_SM_1000_NS8cuda_cub6__fill7functorINS7_6detail15normal_iteratorINS7_10device_ptrIfEEEEfEEEEvT0_T1_
        .type           _ZN3cub18CUB_300001_SM_10006detail8for_each13static_kernelINS2_12policy_hub_t12policy_500_tElN6thrust24THRUST_300001_SM_1000_NS8cuda_cub6__fill7functorINS7_6detail15normal_iteratorINS7_10device_ptrIfEEEEfEEEEvT0_T1_,@function
        .size           _ZN3cub18CUB_300001_SM_10006detail8for_each13static_kernelINS2_12policy_hub_t12policy_500_tElN6thrust24THRUST_300001_SM_1000_NS8cuda_cub6__fill7functorINS7_6detail15normal_iteratorINS7_10device_ptrIfEEEEfEEEEvT0_T1_,(.L_x_284 - _ZN3cub18CUB_300001_SM_10006detail8for_each13static_kernelINS2_12policy_hub_t12policy_500_tElN6thrust24THRUST_300001_SM_1000_NS8cuda_cub6__fill7functorINS7_6detail15normal_iteratorINS7_10device_ptrIfEEEEfEEEEvT0_T1_)
        .other          _ZN3cub18CUB_300001_SM_10006detail8for_each13static_kernelINS2_12policy_hub_t12policy_500_tElN6thrust24THRUST_300001_SM_1000_NS8cuda_cub6__fill7functorINS7_6detail15normal_iteratorINS7_10device_ptrIfEEEEfEEEEvT0_T1_,@"STO_CUDA_ENTRY STV_DEFAULT"
_ZN3cub18CUB_300001_SM_10006detail8for_each13static_kernelINS2_12policy_hub_t12policy_500_tElN6thrust24THRUST_300001_SM_1000_NS8cuda_cub6__fill7functorINS7_6detail15normal_iteratorINS7_10device_ptrIfEEEEfEEEEvT0_T1_:
.text._ZN3cub18CUB_300001_SM_10006detail8for_each13static_kernelINS2_12policy_hub_t12policy_500_tElN6thrust24THRUST_300001_SM_1000_NS8cuda_cub6__fill7functorINS7_6detail15normal_iteratorINS7_10device_ptrIfEEEEfEEEEvT0_T1_:
[----:B------:R-:W-:Y:S08]  /*0000*/  LDC R1, c[0x0][0x37c] ;  /* 0x0000df00ff017b82 */ /* 0x000ff00000000800 */
[----:B------:R-:W0:Y:S01]  /*0010*/  S2UR UR4, SR_CTAID.X ;  /* 0x00000000000479c3 */ /* 0x000e220000002500 */
[----:B------:R-:W1:Y:S01]  /*0020*/  LDCU.64 UR6, c[0x0][0x380] ;  /* 0x00007000ff0677ac */ /* 0x000e620008000a00 */
[----:B------:R-:W2:Y:S01]  /*0030*/  LDCU.64 UR8, c[0x0][0x358] ;  /* 0x00006b00ff0877ac */ /* 0x000ea20008000a00 */
[----:B0-----:R-:W-:-:S04]  /*0040*/  UIMAD.WIDE.U32 UR4, UR4, 0x200, URZ ;  /* 0x00000200040478a5 */ /* 0x001fc8000f8e00ff */
[----:B-1----:R-:W-:-:S04]  /*0050*/  UIADD3 UR6, UP0, UPT, -UR4, UR6, URZ ;  /* 0x0000000604067290 */ /* 0x002fc8000ff1e1ff */
[----:B------:R-:W-:Y:S02]  /*0060*/  UIADD3.X UR7, UPT, UPT, ~UR5, UR7, URZ, UP0, !UPT ;  /* 0x0000000705077290 */ /* 0x000fe400087fe5ff */
[----:B------:R-:W-:-:S04]  /*0070*/  UISETP.GE.U32.AND UP0, UPT, UR6, 0x200, UPT ;  /* 0x000002000600788c */ /* 0x000fc8000bf06070 */
[----:B------:R-:W-:-:S09]  /*0080*/  UISETP.GE.AND.EX UP0, UPT, UR7, URZ, UPT, UP0 ;  /* 0x000000ff0700728c */ /* 0x000fd2000bf06300 */
[----:B--2---:R-:W-:Y:S05]  /*0090*/  BRA.U !UP0, `(.L_x_269) ;  /* 0x0000000108287547 */ /* 0x004fea000b800000 */
[----:B------:R-:W0:Y:S01]  /*00a0*/  S2R R0, SR_TID.X ;  /* 0x0000000000007919 */ /* 0x000e220000002100 */
[----:B------:R-:W1:Y:S01]  /*00b0*/  LDCU.64 UR6, c[0x0][0x388] ;  /* 0x00007100ff0677ac */ /* 0x000e620008000a00 */
[----:B------:R-:W2:Y:S01]  /*00c0*/  LDC R5, c[0x0][0x390] ;  /* 0x0000e400ff057b82 */ /* 0x000ea20000000800 */
[----:B0-----:R-:W-:-:S05]  /*00d0*/  IADD3 R0, P0, PT, R0, UR4, RZ ;  /* 0x0000000400007c10 */ /* 0x001fca000ff1e0ff */
[----:B------:R-:W-:Y:S01]  /*00e0*/  IMAD.X R3, RZ, RZ, UR5, P0 ;  /* 0x00000005ff037e24 */ /* 0x000fe200080e06ff */
[----:B-1----:R-:W-:-:S04]  /*00f0*/  LEA R2, P0, R0, UR6, 0x2 ;  /* 0x0000000600027c11 */ /* 0x002fc8000f8010ff */
[----:B------:R-:W-:-:S05]  /*0100*/  LEA.HI.X R3, R0, UR7, R3, 0x2, P0 ;  /* 0x0000000700037c11 */ /* 0x000fca00080f1403 */
[----:B--2---:R-:W-:Y:S04]  /*0110*/  STG.E desc[UR8][R2.64], R5 ;  /* 0x0000000502007986 */ /* 0x004fe8000c101908 */
[----:B------:R-:W-:Y:S01]  /*0120*/  STG.E desc[UR8][R2.64+0x400], R5 ;  /* 0x0004000502007986 */ /* 0x000fe2000c101908 */
[----:B------:R-:W-:Y:S05]  /*0130*/  EXIT ;  /* 0x000000000000794d */ /* 0x000fea0003800000 */
.L_x_269:
[----:B------:R-:W0:Y:S01]  /*0140*/  S2R R0, SR_TID.X ;  /* 0x0000000000007919 */ /* 0x000e220000002100 */
[----:B------:R-:W-:Y:S01]  /*0150*/  USHF.R.S32.HI UR7, URZ, 0x1f, UR6 ;  /* 0x0000001fff077899 */ /* 0x000fe20008011406 */
[----:B------:R-:W1:Y:S05]  /*0160*/  LDCU.64 UR10, c[0x0][0x388] ;  /* 0x00007100ff0a77ac */ /* 0x000e6a0008000a00 */
[----:B------:R-:W-:Y:S02]  /*0170*/  IMAD.U32 R2, RZ, RZ, UR7 ;  /* 0x00000007ff027e24 */ /* 0x000fe4000f8e00ff */
[----:B------:R-:W-:Y:S01]  /*0180*/  IMAD.U32 R4, RZ, RZ, UR7 ;  /* 0x00000007ff047e24 */ /* 0x000fe2000f8e00ff */
[----:B0-----:R-:W-:-:S04]  /*0190*/  ISETP.LT.U32.AND P0, PT, R0, UR6, PT ;  /* 0x0000000600007c0c */ /* 0x001fc8000bf01070 */
[----:B------:R-:W-:Y:S01]  /*01a0*/  ISETP.GT.AND.EX P0, PT, R2, RZ, PT, P0 ;  /* 0x000000ff0200720c */ /* 0x000fe20003f04300 */
[C---:B------:R-:W-:Y:S01]  /*01b0*/  VIADD R2, R0.reuse, 0x100 ;  /* 0x0000010000027836 */ /* 0x040fe20000000000 */
[----:B------:R-:W-:-:S04]  /*01c0*/  IADD3 R0, P2, PT, R0, UR4, RZ ;  /* 0x0000000400007c10 */ /* 0x000fc8000ff5e0ff */
[----:B------:R-:W-:Y:S01]  /*01d0*/  ISETP.LT.U32.AND P1, PT, R2, UR6, PT ;  /* 0x0000000602007c0c */ /* 0x000fe2000bf21070 */
[----:B------:R-:W-:Y:S01]  /*01e0*/  IMAD.X R3, RZ, RZ, UR5, P2 ;  /* 0x00000005ff037e24 */ /* 0x000fe200090e06ff */
[----:B-1----:R-:W-:Y:S02]  /*01f0*/  LEA R2, P2, R0, UR10, 0x2 ;  /* 0x0000000a00027c11 */ /* 0x002fe4000f8410ff */
[----:B------:R-:W-:Y:S02]  /*0200*/  ISETP.GT.AND.EX P1, PT, R4, RZ, PT, P1 ;  /* 0x000000ff0400720c */ /* 0x000fe40003f24310 */
[----:B------:R-:W-:Y:S01]  /*0210*/  LEA.HI.X R3, R0, UR11, R3, 0x2, P2 ;  /* 0x0000000b00037c11 */ /* 0x000fe200090f1403 */
[----:B------:R-:W0:Y:S04]  /*0220*/  @P0 LDC R5, c[0x0][0x390] ;  /* 0x0000e400ff050b82 */ /* 0x000e280000000800 */
[----:B0-----:R0:W-:Y:S06]  /*0230*/  @P0 STG.E desc[UR8][R2.64], R5 ;  /* 0x0000000502000986 */ /* 0x0011ec000c101908 */
[----:B------:R-:W-:Y:S05]  /*0240*/  @!P1 EXIT ;  /* 0x000000000000994d */ /* 0x000fea0003800000 */
[----:B0-----:R-:W0:Y:S02]  /*0250*/  LDC R5, c[0x0][0x390] ;  /* 0x0000e400ff057b82 */ /* 0x001e240000000800 */
[----:B0-----:R-:W-:Y:S01]  /*0260*/  STG.E desc[UR8][R2.64+0x400], R5 ;  /* 0x0004000502007986 */ /* 0x001fe2000c101908 */
[----:B------:R-:W-:Y:S05]  /*0270*/  EXIT ;  /* 0x000000000000794d */ /* 0x000fea0003800000 */
.L_x_270:
        /* <DEDUP_REMOVED lines=16> */
.L_x_284:


//--------------------- .text._ZN3cub18CUB_300001_SM_10006detail8for_each13static_kernelINS2_12policy_hub_t12policy_500_tEmN6thrust24THRUST_300001_SM_1000_NS8cuda_cub20__uninitialized_fill7functorINS7_10device_ptrIfEEfEEEEvT0_T1_ --------------------------
	.section	.text._ZN3cub18CUB_300001_SM_10006detail8for_each13static_kernelINS2_12policy_hub_t12policy_500_tEmN6thrust24THRUST_300001_SM_1000_NS8cuda_cub20__uninitialized_fill7functorINS7_10device_ptrIfEEfEEEEvT0_T1_,"ax",@progbits
	.align	128
        .global         _ZN3cub18CUB_300001_SM_10006detail8for_each13static_kernelINS2_12policy_hub_t12policy_500_tEmN6thrust24THRUST_300001_SM_1000_NS8cuda_cub20__uninitialized_fill7functorINS7_10device_ptrIfEEfEEEEvT0_T1_
        .type           _ZN3cub18CUB_300001_SM_10006detail8for_each13static_kernelINS2_12policy_hub_t12policy_500_tEmN6thrust24THRUST_300001_SM_1000_NS8cuda_cub20__uninitialized_fill7functorINS7_10device_ptrIfEEfEEEEvT0_T1_,@function
        .size           _ZN3cub18CUB_300001_SM_10006detail8for_each13static_kernelINS2_12policy_hub_t12policy_500_tEmN6thrust24THRUST_300001_SM_1000_NS8cuda_cub20__uninitialized_fill7functorINS7_10device_ptrIfEEfEEEEvT0_T1_,(.L_x_285 - _ZN3cub18CUB_300001_SM_10006detail8for_each13static_kernelINS2_12policy_hub_t12policy_500_tEmN6thrust24THRUST_300001_SM_1000_NS8cuda_cub20__uninitialized_fill7functorINS7_10device_ptrIfEEfEEEEvT0_T1_)
        .other          _ZN3cub18CUB_300001_SM_10006detail8for_each13static_kernelINS2_12policy_hub_t12policy_500_tEmN6thrust24THRUST_300001_SM_1000_NS8cuda_cub20__uninitialized_fill7functorINS7_10device_ptrIfEEfEEEEvT0_T1_,@"STO_CUDA_ENTRY STV_DEFAULT"
_ZN3cub18CUB_300001_SM_10006detail8for_each13static_kernelINS2_12policy_hub_t12policy_500_tEmN6thrust24THRUST_300001_SM_1000_NS8cuda_cub20__uninitialized_fill7functorINS7_10device_ptrIfEEfEEEEvT0_T1_:
.text._ZN3cub18CUB_300001_SM_10006detail8for_each13static_kernelINS2_12policy_hub_t12policy_500_tEmN6thrust24THRUST_300001_SM_1000_NS8cuda_cub20__uninitialized_fill7functorINS7_10device_ptrIfEEfEEEEvT0_T1_:
        /* <DEDUP_REMOVED lines=8> */
[----:B------:R-:W-:-:S09]  /*0080*/  UISETP.GE.U32.AND.EX UP0, UPT, UR7, URZ, UPT, UP0 ;  /* 0x000000ff0700728c */ /* 0x000fd2000bf06100 */
        /* <DEDUP_REMOVED lines=11> */
.L_x_271:
[----:B------:R-:W0:Y:S01]  /*0140*/  S2R R0, SR_TID.X ;  /* 0x0000000000007919 */ /* 0x000e220000002100 */
[----:B------:R-:W-:Y:S01]  /*0150*/  IMAD.U32 R2, RZ, RZ, UR7 ;  /* 0x00000007ff027e24 */ /* 0x000fe2000f8e00ff */
[----:B------:R-:W1:Y:S01]  /*0160*/  LDCU.64 UR10, c[0x0][0x388] ;  /* 0x00007100ff0a77ac */ /* 0x000e620008000a00 */
[----:B------:R-:W-:Y:S01]  /*0170*/  IMAD.U32 R4, RZ, RZ, UR7 ;  /* 0x00000007ff047e24 */ /* 0x000fe2000f8e00ff */
[----:B0-----:R-:W-:-:S04]  /*0180*/  ISETP.LT.U32.AND P0, PT, R0, UR6, PT ;  /* 0x0000000600007c0c */ /* 0x001fc8000bf01070 */
[----:B------:R-:W-:Y:S01]  /*0190*/  ISETP.GT.U32.AND.EX P0, PT, R2, RZ, PT, P0 ;  /* 0x000000ff0200720c */ /* 0x000fe20003f04100 */
[C---:B------:R-:W-:Y:S01]  /*01a0*/  VIADD R2, R0.reuse, 0x100 ;  /* 0x0000010000027836 */ /* 0x040fe20000000000 */
[----:B------:R-:W-:-:S04]  /*01b0*/  IADD3 R0, P2, PT, R0, UR4, RZ ;  /* 0x0000000400007c10 */ /* 0x000fc8000ff5e0ff */
[----:B------:R-:W-:Y:S01]  /*01c0*/  ISETP.LT.U32.AND P1, PT, R2, UR6, PT ;  /* 0x0000000602007c0c */ /* 0x000fe2000bf21070 */
[----:B------:R-:W-:Y:S01]  /*01d0*/  IMAD.X R3, RZ, RZ, UR5, P2 ;  /* 0x00000005ff037e24 */ /* 0x000fe200090e06ff */
[----:B-1----:R-:W-:Y:S02]  /*01e0*/  LEA R2, P2, R0, UR10, 0x2 ;  /* 0x0000000a00027c11 */ /* 0x002fe4000f8410ff */
[----:B------:R-:W-:Y:S02]  /*01f0*/  ISETP.GT.U32.AND.EX P1, PT, R4, RZ, PT, P1 ;  /* 0x000000ff0400720c */ /* 0x000fe40003f24110 */
[----:B------:R-:W-:Y:S01]  /*0200*/  LEA.HI.X R3, R0, UR11, R3, 0x2, P2 ;  /* 0x0000000b00037c11 */ /* 0x000fe200090f1403 */
[----:B------:R-:W0:Y:S04]  /*0210*/  @P0 LDC R5, c[0x0][0x390] ;  /* 0x0000e400ff050b82 */ /* 0x000e280000000800 */
[----:B0-----:R0:W-:Y:S06]  /*0220*/  @P0 STG.E desc[UR8][R2.64], R5 ;  /* 0x0000000502000986 */ /* 0x0011ec000c101908 */
[----:B------:R-:W-:Y:S05]  /*0230*/  @!P1 EXIT ;  /* 0x000000000000994d */ /* 0x000fea0003800000 */
[----:B0-----:R-:W0:Y:S02]  /*0240*/  LDC R5, c[0x0][0x390] ;  /* 0x0000e400ff057b82 */ /* 0x001e240000000800 */
[----:B0-----:R-:W-:Y:S01]  /*0250*/  STG.E desc[UR8][R2.64+0x400], R5 ;  /* 0x0004000502007986 */ /* 0x001fe2000c101908 */
[----:B------:R-:W-:Y:S05]  /*0260*/  EXIT ;  /* 0x000000000000794d */ /* 0x000fea0003800000 */
.L_x_272:
        /* <DEDUP_REMOVED lines=9> */
.L_x_285:


//--------------------- .text._ZN3cub18CUB_300001_SM_10006detail8for_each13static_kernelINS2_12policy_hub_t12policy_500_tEmN6thrust24THRUST_300001_SM_1000_NS8cuda_cub6__fill7functorINS7_6detail15normal_iteratorINS7_10device_ptrIfEEEEfEEEEvT0_T1_ --------------------------
	.section	.text._ZN3cub18CUB_300001_SM_10006detail8for_each13static_kernelINS2_12policy_hub_t12policy_500_tEmN6thrust24THRUST_300001_SM_1000_NS8cuda_cub6__fill7functorINS7_6detail15normal_iteratorINS7_10device_ptrIfEEEEfEEEEvT0_T1_,"ax",@progbits
	.align	128
        .global         _ZN3cub18CUB_300001_SM_10006detail8for_each13static_kernelINS2_12policy_hub_t12policy_500_tEmN6thrust24THRUST_300001_SM_1000_NS8cuda_cub6__fill7functorINS7_6detail15normal_iteratorINS7_10device_ptrIfEEEEfEEEEvT0_T1_
        .type           _ZN3cub18CUB_300001_SM_10006detail8for_each13static_kernelINS2_12policy_hub_t12policy_500_tEmN6thrust24THRUST_300001_SM_1000_NS8cuda_cub6__fill7functorINS7_6detail15normal_iteratorINS7_10device_ptrIfEEEEfEEEEvT0_T1_,@function
        .size           _ZN3cub18CUB_300001_SM_10006detail8for_each13static_kernelINS2_12policy_hub_t12policy_500_tEmN6thrust24THRUST_300001_SM_1000_NS8cuda_cub6__fill7functorINS7_6detail15normal_iteratorINS7_10device_ptrIfEEEEfEEEEvT0_T1_,(.L_x_286 - _ZN3cub18CUB_300001_SM_10006detail8for_each13static_kernelINS2_12policy_hub_t12policy_500_tEmN6thrust24THRUST_300001_SM_1000_NS8cuda_cub6__fill7functorINS7_6detail15normal_iteratorINS7_10device_ptrIfEEEEfEEEEvT0_T1_)
        .other          _ZN3cub18CUB_300001_SM_10006detail8for_each13static_kernelINS2_12policy_hub_t12policy_500_tEmN6thrust24THRUST_300001_SM_1000_NS8cuda_cub6__fill7functorINS7_6detail15normal_iteratorINS7_10device_ptrIfEEEEfEEEEvT0_T1_,@"STO_CUDA_ENTRY STV_DEFAULT"
_ZN3cub18CUB_300001_SM_10006detail8for_each13static_kernelINS2_12policy_hub_t12policy_500_tEmN6thrust24THRUST_300001_SM_1000_NS8cuda_cub6__fill7functorINS7_6detail15normal_iteratorINS7_10device_ptrIfEEEEfEEEEvT0_T1_:
.text._ZN3cub18CUB_300001_SM_10006detail8for_each13static_kernelINS2_12policy_hub_t12policy_500_tEmN6thrust24THRUST_300001_SM_1000_NS8cuda_cub6__fill7functorINS7_6detail15normal_iteratorINS7_10device_ptrIfEEEEfEEEEvT0_T1_:
        /* <DEDUP_REMOVED lines=20> */
.L_x_273:
        /* <DEDUP_REMOVED lines=19> */
.L_x_274:
        /* <DEDUP_REMOVED lines=9> */
.L_x_286:


//--------------------- .text._ZN3cub18CUB_300001_SM_10006detail11EmptyKernelIvEEvv --------------------------
	.section	.text._ZN3cub18CUB_300001_SM_10006detail11EmptyKernelIvEEvv,"ax",@progbits
	.align	128
        .global         _ZN3cub18CUB_300001_SM_10006detail11EmptyKernelIvEEvv
        .type           _ZN3cub18CUB_300001_SM_10006detail11EmptyKernelIvEEvv,@function
        .size           _ZN3cub18CUB_300001_SM_10006detail11EmptyKernelIvEEvv,(.L_x_287 - _ZN3cub18CUB_300001_SM_10006detail11EmptyKernelIvEEvv)
        .other          _ZN3cub18CUB_300001_SM_10006detail11EmptyKernelIvEEvv,@"STO_CUDA_ENTRY STV_DEFAULT"
_ZN3cub18CUB_300001_SM_10006detail11EmptyKernelIvEEvv:
.text._ZN3cub18CUB_300001_SM_10006detail11EmptyKernelIvEEvv:
[----:B------:R-:W-:Y:S01]  /*0000*/  LDC R1, c[0x0][0x37c] ;  /* 0x0000df00ff017b82 */ /* 0x000fe20000000800 */
[----:B------:R-:W-:Y:S05]  /*0010*/  EXIT ;  /* 0x000000000000794d */ /* 0x000fea0003800000 */
.L_x_275:
        /* <DEDUP_REMOVED lines=14> */
.L_x_287:


//--------------------- .nv.shared._ZN3cub18CUB_300001_SM_10006detail6reduce28DeviceReduceSingleTileKernelINS2_10policy_hubIfyN4cuda3std3__44plusIfEEE10Policy1000EPfSC_iS9_ffNS7_10__identityEEEvT0_T1_T2_T3_T4_T6_ --------------------------
	.section	.nv.shared._ZN3cub18CUB_300001_SM_10006detail6reduce28DeviceReduceSingleTileKernelINS2_10policy_hubIfyN4cuda3std3__44plusIfEEE10Policy1000EPfSC_iS9_ffNS7_10__identityEEEvT0_T1_T2_T3_T4_T6_,"aw",@nobits
	.sectionflags	@""
	.align	4
.nv.shared._ZN3cub18CUB_300001_SM_10006detail6reduce28DeviceReduceSingleTileKernelINS2_10policy_hubIfyN4cuda3std3__44plusIfEEE10Policy1000EPfSC_iS9_ffNS7_10__identityEEEvT0_T1_T2_T3_T4_T6_:
	.zero		1068


//--------------------- .nv.shared.reserved.0     --------------------------
	.section	.nv.shared.reserved.0,"aw",@nobits
	.weak		__nv_reservedSMEM_offset_0_alias
	.size		__nv_reservedSMEM_offset_0_alias, 0, 64
	.other		__nv_reservedSMEM_offset_0_alias,@"STO_CUDA_RESERVED_SHARED STV_DEFAULT"
__nv_reservedSMEM_offset_0_alias:
	.zero		0
	.zero		64


//--------------------- .nv.global                --------------------------
	.section	.nv.global,"aw",@nobits
.nv.global:
	.type		_ZN34_INTERNAL_b65499ba_4_k_cu_058e662f6thrust24THRUST_300001_SM_1000_NS3seqE,@object
	.size		_ZN34_INTERNAL_b65499ba_4_k_cu_058e662f6thrust24THRUST_300001_SM_1000_NS3seqE,(_ZN34_INTERNAL_b65499ba_4_k_cu_058e662f4cuda3std3__48in_placeE - _ZN34_INTERNAL_b65499ba_4_k_cu_058e662f6thrust24THRUST_300001_SM_1000_NS3seqE)
_ZN34_INTERNAL_b65499ba_4_k_cu_058e662f6thrust24THRUST_300001_SM_1000_NS3seqE:
	.zero		1
	.type		_ZN34_INTERNAL_b65499ba_4_k_cu_058e662f4cuda3std3__48in_placeE,@object
	.size		_ZN34_INTERNAL_b65499ba_4_k_cu_058e662f4cuda3std3__48in_placeE,(_ZN34_INTERNAL_b65499ba_4_k_cu_058e662f4cuda3std6ranges3__45__cpo4sizeE - _ZN34_INTERNAL_b65499ba_4_k_cu_058e662f4cuda3std3__48in_placeE)
_ZN34_INTERNAL_b65499ba_4_k_cu_058e662f4cuda3std3__48in_placeE:
	.zero		1
	.type		_ZN34_INTERNAL_b65499ba_4_k_cu_058e662f4cuda3std6ranges3__45__cpo4sizeE,@object
	.size		_ZN34_INTERNAL_b65499ba_4_k_cu_058e662f4cuda3std6ranges3__45__cpo4sizeE,(_ZN34_INTERNAL_b65499ba_4_k_cu_058e662f6thrust24THRUST_300001_SM_1000_NS12placeholders2_3E - _ZN34_INTERNAL_b65499ba_4_k_cu_058e662f4cuda3std6ranges3__45__cpo4sizeE)
_ZN34_INTERNAL_b65499ba_4_k_cu_058e662f4cuda3std6ranges3__45__cpo4sizeE:
	.zero		1
	.type		_ZN34_INTERNAL_b65499ba_4_k_cu_058e662f6thrust24THRUST_300001_SM_1000_NS12placeholders2_3E,@object
	.size		_ZN34_INTERNAL_b65499ba_4_k_cu_058e662f6thrust24THRUST_300001_SM_1000_NS12placeholders2_3E,(_ZN34_INTERNAL_b65499ba_4_k_cu_058e662f4cuda3std3__45__cpo6cbeginE - _ZN34_INTERNAL_b65499ba_4_k_cu_058e662f6thrust24THRUST_300001_SM_1000_NS12placeholders2_3E)
_ZN34_INTERNAL_b65499ba_4_k_cu_058e662f6thrust24THRUST_300001_SM_1000_NS12placeholders2_3E:
	.zero		1
	.type		_ZN34_INTERNAL_b65499ba_4_k_cu_058e662f4cuda3std3__45__cpo6cbeginE,@object
	.size		_ZN34_INTERNAL_b65499ba_4_k_cu_058e662f4cuda3std3__45__cpo6cbeginE,(_ZN34_INTERNAL_b65499ba_4_k_cu_058e662f4cuda3std6ranges3__45__cpo6cbeginE - _ZN34_INTERNAL_b65499ba_4_k_cu_058e662f4cuda3std3__45__cpo6cbeginE)
_ZN34_INTERNAL_b65499ba_4_k_cu_058e662f4cuda3std3__45__cpo6cbeginE:
	.zero		1
	.type		_ZN34_INTERNAL_b65499ba_4_k_cu_058e662f4cuda3std6ranges3__45__cpo6cbeginE,@object
	.size		_ZN34_INTERNAL_b65499ba_4_k_cu_058e662f4cuda3std6ranges3__45__cpo6cbeginE,(_ZN34_INTERNAL_b65499ba_4_k_cu_058e662f6thrust24THRUST_300001_SM_1000_NS12placeholders2_7E - _ZN34_INTERNAL_b65499ba_4_k_cu_058e662f4cuda3std6ranges3__45__cpo6cbeginE)
_ZN34_INTERNAL_b65499ba_4_k_cu_058e662f4cuda3std6ranges3__45__cpo6cbeginE:
	.zero		1
	.type		_ZN34_INTERNAL_b65499ba_4_k_cu_058e662f6thrust24THRUST_300001_SM_1000_NS12placeholders2_7E,@object
	.size		_ZN34_INTERNAL_b65499ba_4_k_cu_058e662f6thrust24THRUST_300001_SM_1000_NS12placeholders2_7E,(_ZN34_INTERNAL_b65499ba_4_k_cu_058e662f4cuda3std3__45__cpo7crbeginE - _ZN34_INTERNAL_b65499ba_4_k_cu_058e662f6thrust24THRUST_300001_SM_1000_NS12placeholders2_7E)
_ZN34_INTERNAL_b65499ba_4_k_cu_058e662f6thrust24THRUST_300001_SM_1000_NS12placeholders2_7E:
	.zero		1
	.type		_ZN34_INTERNAL_b65499ba_4_k_cu_058e662f4cuda3std3__45__cpo7crbeginE,@object
	.size		_ZN34_INTERNAL_b65499ba_4_k_cu_058e662f4cuda3std3__45__cpo7crbeginE,(_ZN34_INTERNAL_b65499ba_4_k_cu_058e662f4cuda3std6ranges3__45__cpo4nextE - _ZN34_INTERNAL_b65499ba_4_k_cu_058e662f4cuda3std3__45__cpo7crbeginE)
_ZN34_INTERNAL_b65499ba_4_k_cu_058e662f4cuda3std3__45__cpo7crbeginE:
	.zero		1
	.type		_ZN34_INTERNAL_b65499ba_4_k_cu_058e662f4cuda3std6ranges3__45__cpo4nextE,@object
	.size		_ZN34_INTERNAL_b65499ba_4_k_cu_058e662f4cuda3std6ranges3__45__cpo4nextE,(_ZN34_INTERNAL_b65499ba_4_k_cu_058e662f4cuda3std6ranges3__45__cpo4swapE - _ZN34_INTERNAL_b65499ba_4_k_cu_058e662f4cuda3std6ranges3__45__cpo4nextE)
_ZN34_INTERNAL_b65499ba_4_k_cu_058e662f4cuda3std6ranges3__45__cpo4nextE:
	.zero		1
	.type		_ZN34_INTERNAL_b65499ba_4_k_cu_058e662f4cuda3std6ranges3__45__cpo4swapE,@object
	.size		_ZN34_INTERNAL_b65499ba_4_k_cu_058e662f4cuda3std6ranges3__45__cpo4swapE,(_ZN34_INTERNAL_b65499ba_4_k_cu_058e662f6thrust24THRUST_300001_SM_1000_NS8cuda_cub10par_nosyncE - _ZN34_INTERNAL_b65499ba_4_k_cu_058e662f4cuda3std6ranges3__45__cpo4swapE)
_ZN34_INTERNAL_b65499ba_4_k_cu_058e662f4cuda3std6ranges3__45__cpo4swapE:
	.zero		1
	.type		_ZN34_INTERNAL_b65499ba_4_k_cu_058e662f6thrust24THRUST_300001_SM_1000_NS8cuda_cub10par_nosyncE,@object
	.size		_ZN34_INTERNAL_b65499ba_4_k_cu_058e662f6thrust24THRUST_300001_SM_1000_NS8cuda_cub10par_nosyncE,(_ZN34_INTERNAL_b65499ba_4_k_cu_058e662f6thrust24THRUST_300001_SM_1000_NS12placeholders2_9E - _ZN34_INTERNAL_b65499ba_4_k_cu_058e662f6thrust24THRUST_300001_SM_1000_NS8cuda_cub10par_nosyncE)
_ZN34_INTERNAL_b65499ba_4_k_cu_058e662f6thrust24THRUST_300001_SM_1000_NS8cuda_cub10par_nosyncE:
	.zero		1
	.type		_ZN34_INTERNAL_b65499ba_4_k_cu_058e662f6thrust24THRUST_300001_SM_1000_NS12placeholders2_9E,@object
	.size		_ZN34_INTERNAL_b65499ba_4_k_cu_058e662f6thrust24THRUST_300001_SM_1000_NS12placeholders2_9E,(_ZN34_INTERNAL_b65499ba_4_k_cu_058e662f4cuda3std3__436_GLOBAL__N__b65499ba_4_k_cu_058e662f6ignoreE - _ZN34_INTERNAL_b65499ba_4_k_cu_058e662f6thrust24THRUST_300001_SM_1000_NS12placeholders2_9E)
_ZN34_INTERNAL_b65499ba_4_k_cu_058e662f6thrust24THRUST_300001_SM_1000_NS12placeholders2_9E:
	.zero		1
	.type		_ZN34_INTERNAL_b65499ba_4_k_cu_058e662f4cuda3std3__436_GLOBAL__N__b65499ba_4_k_cu_058e662f6ignoreE,@object
	.size		_ZN34_INTERNAL_b65499ba_4_k_cu_058e662f4cuda3std3__436_GLOBAL__N__b65499ba_4_k_cu_058e662f6ignoreE,(_ZN34_INTERNAL_b65499ba_4_k_cu_058e662f4cuda3std6ranges3__45__cpo4dataE - _ZN34_INTERNAL_b65499ba_4_k_cu_058e662f4cuda3std3__436_GLOBAL__N__b65499ba_4_k_cu_058e662f6ignoreE)
_ZN34_INTERNAL_b65499ba_4_k_cu_058e662f4cuda3std3__436_GLOBAL__N__b65499ba_4_k_cu_058e662f6ignoreE:
	.zero		1
	.type		_ZN34_INTERNAL_b65499ba_4_k_cu_058e662f4cuda3std6ranges3__45__cpo4dataE,@object
	.size		_ZN34_INTERNAL_b65499ba_4_k_cu_058e662f4cuda3std6ranges3__45__cpo4dataE,(_ZN34_INTERNAL_b65499ba_4_k_cu_058e662f6thrust24THRUST_300001_SM_1000_NS12placeholders2_1E - _ZN34_INTERNAL_b65499ba_4_k_cu_058e662f4cuda3std6ranges3__45__cpo4dataE)
_ZN34_INTERNAL_b65499ba_4_k_cu_058e662f4cuda3std6ranges3__45__cpo4dataE:
	.zero		1
	.type		_ZN34_INTERNAL_b65499ba_4_k_cu_058e662f6thrust24THRUST_300001_SM_1000_NS12placeholders2_1E,@object
	.size		_ZN34_INTERNAL_b65499ba_4_k_cu_058e662f6thrust24THRUST_300001_SM_1000_NS12placeholders2_1E,(_ZN34_INTERNAL_b65499ba_4_k_cu_058e662f4cuda3std3__45__cpo5beginE - _ZN34_INTERNAL_b65499ba_4_k_cu_058e662f6thrust24THRUST_300001_SM_1000_NS12placeholders2_1E)
_ZN34_INTERNAL_b65499ba_4_k_cu_058e662f6thrust24THRUST_300001_SM_1000_NS12placeholders2_1E:
	.zero		1
	.type		_ZN34_INTERNAL_b65499ba_4_k_cu_058e662f4cuda3std3__45__cpo5beginE,@object
	.size		_ZN34_INTERNAL_b65499ba_4_k_cu_058e662f4cuda3std3__45__cpo5beginE,(_ZN34_INTERNAL_b65499ba_4_k_cu_058e662f4cuda3std6ranges3__45__cpo5beginE - _ZN34_INTERNAL_b65499ba_4_k_cu_058e662f4cuda3std3__45__cpo5beginE)
_ZN34_INTERNAL_b65499ba_4_k_cu_058e662f4cuda3std3__45__cpo5beginE:
	.zero		1
	.type		_ZN34_INTERNAL_b65499ba_4_k_cu_058e662f4cuda3std6ranges3__45__cpo5beginE,@object
	.size		_ZN34_INTERNAL_b65499ba_4_k_cu_058e662f4cuda3std6ranges3__45__cpo5beginE,(_ZN34_INTERNAL_b65499ba_4_k_cu_058e662f6thrust24THRUST_300001_SM_1000_NS12placeholders2_5E - _ZN34_INTERNAL_b65499ba_4_k_cu_058e662f4cuda3std6ranges3__45__cpo5beginE)
_ZN34_INTERNAL_b65499ba_4_k_cu_058e662f4cuda3std6ranges3__45__cpo5beginE:
	.zero		1
	.type		_ZN34_INTERNAL_b65499ba_4_k_cu_058e662f6thrust24THRUST_300001_SM_1000_NS12placeholders2_5E,@object
	.size		_ZN34_INTERNAL_b65499ba_4_k_cu_058e662f6thrust24THRUST_300001_SM_1000_NS12placeholders2_5E,(_ZN34_INTERNAL_b65499ba_4_k_cu_058e662f4cuda3std3__45__cpo6rbeginE - _ZN34_INTERNAL_b65499ba_4_k_cu_058e662f6thrust24THRUST_300001_SM_1000_NS12placeholders2_5E)
_ZN34_INTERNAL_b65499ba_4_k_cu_058e662f6thrust24THRUST_300001_SM_1000_NS12placeholders2_5E:
	.zero		1
	.type		_ZN34_INTERNAL_b65499ba_4_k_cu_058e662f4cuda3std3__45__cpo6rbeginE,@object
	.size		_ZN34_INTERNAL_b65499ba_4_k_cu_058e662f4cuda3std3__45__cpo6rbeginE,(_ZN34_INTERNAL_b65499ba_4_k_cu_058e662f4cuda3std6ranges3__45__cpo7advanceE - _ZN34_INTERNAL_b65499ba_4_k_cu_058e662f4cuda3std3__45__cpo6rbeginE)
_ZN34_INTERNAL_b65499ba_4_k_cu_058e662f4cuda3std3__45__cpo6rbeginE:
	.zero		1
	.type		_ZN34_INTERNAL_b65499ba_4_k_cu_058e662f4cuda3std6ranges3__45__cpo7advanceE,@object
	.size		_ZN34_INTERNAL_b65499ba_4_k_cu_058e662f4cuda3std6ranges3__45__cpo7advanceE,(_ZN34_INTERNAL_b65499ba_4_k_cu_058e662f4cuda3std3__47nulloptE - _ZN34_INTERNAL_b65499ba_4_k_cu_058e662f4cuda3std6ranges3__45__cpo7advanceE)
_ZN34_INTERNAL_b65499ba_4_k_cu_058e662f4cuda3std6ranges3__45__cpo7advanceE:
	.zero		1
	.type		_ZN34_INTERNAL_b65499ba_4_k_cu_058e662f4cuda3std3__47nulloptE,@object
	.size		_ZN34_INTERNAL_b65499ba_4_k_cu_058e662f4cuda3std3__47nulloptE,(_ZN34_INTERNAL_b65499ba_4_k_cu_058e662f4cuda3std6ranges3__45__cpo8distanceE - _ZN34_INTERNAL_b65499ba_4_k_cu_058e662f4cuda3std3__47nulloptE)
_ZN34_INTERNAL_b65499ba_4_k_cu_058e662f4cuda3std3__47nulloptE:
	.zero		1
	.type		_ZN34_INTERNAL_b65499ba_4_k_cu_058e662f4cuda3std6ranges3__45__cpo8distanceE,@object
	.size		_ZN34_INTERNAL_b65499ba_4_k_cu_058e662f4cuda3std6ranges3__45__cpo8distanceE,(_ZN34_INTERNAL_b65499ba_4_k_cu_058e662f6thrust24THRUST_300001_SM_1000_NS12placeholders3_10E - _ZN34_INTERNAL_b65499ba_4_k_cu_058e662f4cuda3std6ranges3__45__cpo8distanceE)
_ZN34_INTERNAL_b65499ba_4_k_cu_058e662f4cuda3std6ranges3__45__cpo8distanceE:
	.zero		1
	.type		_ZN34_INTERNAL_b65499ba_4_k_cu_058e662f6thrust24THRUST_300001_SM_1000_NS12placeholders3_10E,@object
	.size		_ZN34_INTERNAL_b65499ba_4_k_cu_058e662f6thrust24THRUST_300001_SM_1000_NS12placeholders3_10E,(_ZN34_INTERNAL_b65499ba_4_k_cu_058e662f4cuda3std3__419piecewise_constructE - _ZN34_INTERNAL_b65499ba_4_k_cu_058e662f6thrust24THRUST_300001_SM_1000_NS12placeholders3_10E)
_ZN34_INTERNAL_b65499ba_4_k_cu_058e662f6thrust24THRUST_300001_SM_1000_NS12placeholders3_10E:
	.zero		1
	.type		_ZN34_INTERNAL_b65499ba_4_k_cu_058e662f4cuda3std3__419piecewise_constructE,@object
	.size		_ZN34_INTERNAL_b65499ba_4_k_cu_058e662f4cuda3std3__419piecewise_constructE,(_ZN34_INTERNAL_b65499ba_4_k_cu_058e662f4cuda3std6ranges3__45__cpo5cdataE - _ZN34_INTERNAL_b65499ba_4_k_cu_058e662f4cuda3std3__419piecewise_constructE)
_ZN34_INTERNAL_b65499ba_4_k_cu_058e662f4cuda3std3__419piecewise_constructE:
	.zero		1
	.type		_ZN34_INTERNAL_b65499ba_4_k_cu_058e662f4cuda3std6ranges3__45__cpo5cdataE,@object
	.size		_ZN34_INTERNAL_b65499ba_4_k_cu_058e662f4cuda3std6ranges3__45__cpo5cdataE,(_ZN34_INTERNAL_b65499ba_4_k_cu_058e662f6thrust24THRUST_300001_SM_1000_NS12placeholders2_2E - _ZN34_INTERNAL_b65499ba_4_k_cu_058e662f4cuda3std6ranges3__45__cpo5cdataE)
_ZN34_INTERNAL_b65499ba_4_k_cu_058e662f4cuda3std6ranges3__45__cpo5cdataE:
	.zero		1
	.type		_ZN34_INTERNAL_b65499ba_4_k_cu_058e662f6thrust24THRUST_300001_SM_1000_NS12placeholders2_2E,@object
	.size		_ZN34_INTERNAL_b65499ba_4_k_cu_058e662f6thrust24THRUST_300001_SM_1000_NS12placeholders2_2E,(_ZN34_INTERNAL_b65499ba_4_k_cu_058e662f4cuda3std3__45__cpo3endE - _ZN34_INTERNAL_b65499ba_4_k_cu_058e662f6thrust24THRUST_300001_SM_1000_NS12placeholders2_2E)
_ZN34_INTERNAL_b65499ba_4_k_cu_058e662f6thrust24THRUST_300001_SM_1000_NS12placeholders2_2E:
	.zero		1
	.type		_ZN34_INTERNAL_b65499ba_4_k_cu_058e662f4cuda3std3__45__cpo3endE,@object
	.size		_ZN34_INTERNAL_b65499ba_4_k_cu_058e662f4cuda3std3__45__cpo3endE,(_ZN34_INTERNAL_b65499ba_4_k_cu_058e662f4cuda3std6ranges3__45__cpo3endE - _ZN34_INTERNAL_b65499ba_4_k_cu_058e662f4cuda3std3__45__cpo3endE)
_ZN34_INTERNAL_b65499ba_4_k_cu_058e662f4cuda3std3__45__cpo3endE:
	.zero		1
	.type		_ZN34_INTERNAL_b65499ba_4_k_cu_058e662f4cuda3std6ranges3__45__cpo3endE,@object
	.size		_ZN34_INTERNAL_b65499ba_4_k_cu_058e662f4cuda3std6ranges3__45__cpo3endE,(_ZN34_INTERNAL_b65499ba_4_k_cu_058e662f6thrust24THRUST_300001_SM_1000_NS12placeholders2_6E - _ZN34_INTERNAL_b65499ba_4_k_cu_058e662f4cuda3std6ranges3__45__cpo3endE)
_ZN34_INTERNAL_b65499ba_4_k_cu_058e662f4cuda3std6ranges3__45__cpo3endE:
	.zero		1
	.type		_ZN34_INTERNAL_b65499ba_4_k_cu_058e662f6thrust24THRUST_300001_SM_1000_NS12placeholders2_6E,@object
	.size		_ZN34_INTERNAL_b65499ba_4_k_cu_058e662f6thrust24THRUST_300001_SM_1000_NS12placeholders2_6E,(_ZN34_INTERNAL_b65499ba_4_k_cu_058e662f4cuda3std3__45__cpo4rendE - _ZN34_INTERNAL_b65499ba_4_k_cu_058e662f6thrust24THRUST_300001_SM_1000_NS12placeholders2_6E)
_ZN34_INTERNAL_b65499ba_4_k_cu_058e662f6thrust24THRUST_300001_SM_1000_NS12placeholders2_6E:
	.zero		1
	.type		_ZN34_INTERNAL_b65499ba_4_k_cu_058e662f4cuda3std3__45__cpo4rendE,@object
	.size		_ZN34_INTERNAL_b65499ba_4_k_cu_058e662f4cuda3std3__45__cpo4rendE,(_ZN34_INTERNAL_b65499ba_4_k_cu_058e662f4cuda3std6ranges3__45__cpo9iter_swapE - _ZN34_INTERNAL_b65499ba_4_k_cu_058e662f4cuda3std3__45__cpo4rendE)
_ZN34_INTERNAL_b65499ba_4_k_cu_058e662f4cuda3std3__45__cpo4rendE:
	.zero		1
	.type		_ZN34_INTERNAL_b65499ba_4_k_cu_058e662f4cuda3std6ranges3__45__cpo9iter_swapE,@object
	.size		_ZN34_INTERNAL_b65499ba_4_k_cu_058e662f4cuda3std6ranges3__45__cpo9iter_swapE,(_ZN34_INTERNAL_b65499ba_4_k_cu_058e662f4cuda3std3__48unexpectE - _ZN34_INTERNAL_b65499ba_4_k_cu_058e662f4cuda3std6ranges3__45__cpo9iter_swapE)
_ZN34_INTERNAL_b65499ba_4_k_cu_058e662f4cuda3std6ranges3__45__cpo9iter_swapE:
	.zero		1
	.type		_ZN34_INTERNAL_b65499ba_4_k_cu_058e662f4cuda3std3__48unexpectE,@object
	.size		_ZN34_INTERNAL_b65499ba_4_k_cu_058e662f4cuda3std3__48unexpectE,(_ZN34_INTERNAL_b65499ba_4_k_cu_058e662f6thrust24THRUST_300001_SM_1000_NS8cuda_cub3parE - _ZN34_INTERNAL_b65499ba_4_k_cu_058e662f4cuda3std3__48unexpectE)
_ZN34_INTERNAL_b65499ba_4_k_cu_058e662f4cuda3std3__48unexpectE:
	.zero		1
	.type		_ZN34_INTERNAL_b65499ba_4_k_cu_058e662f6thrust24THRUST_300001_SM_1000_NS8cuda_cub3parE,@object
	.size		_ZN34_INTERNAL_b65499ba_4_k_cu_058e662f6thrust24THRUST_300001_SM_1000_NS8cuda_cub3parE,(_ZN34_INTERNAL_b65499ba_4_k_cu_058e662f6thrust24THRUST_300001_SM_1000_NS12placeholders2_4E - _ZN34_INTERNAL_b65499ba_4_k_cu_058e662f6thrust24THRUST_300001_SM_1000_NS8cuda_cub3parE)
_ZN34_INTERNAL_b65499ba_4_k_cu_058e662f6thrust24THRUST_300001_SM_1000_NS8cuda_cub3parE:
	.zero		1
	.type		_ZN34_INTERNAL_b65499ba_4_k_cu_058e662f6thrust24THRUST_300001_SM_1000_NS12placeholders2_4E,@object
	.size		_ZN34_INTERNAL_b65499ba_4_k_cu_058e662f6thrust24THRUST_300001_SM_1000_NS12placeholders2_4E,(_ZN34_INTERNAL_b65499ba_4_k_cu_058e662f4cuda3std3__45__cpo4cendE - _ZN34_INTERNAL_b65499ba_4_k_cu_058e662f6thrust24THRUST_300001_SM_1000_NS12placeholders2_4E)
_ZN34_INTERNAL_b65499ba_4_k_cu_058e662f6thrust24THRUST_300001_SM_1000_NS12placeholders2_4E:
	.zero		1
	.type		_ZN34_INTERNAL_b65499ba_4_k_cu_058e662f4cuda3std3__45__cpo4cendE,@object
	.size		_ZN34_INTERNAL_b65499ba_4_k_cu_058e662f4cuda3std3__45__cpo4cendE,(_ZN34_INTERNAL_b65499ba_4_k_cu_058e662f4cuda3std6ranges3__45__cpo4cendE - _ZN34_INTERNAL_b65499ba_4_k_cu_058e662f4cuda3std3__45__cpo4cendE)
_ZN34_INTERNAL_b65499ba_4_k_cu_058e662f4cuda3std3__45__cpo4cendE:
	.zero		1
	.type		_ZN34_INTERNAL_b65499ba_4_k_cu_058e662f4cuda3std6ranges3__45__cpo4cendE,@object
	.size		_ZN34_INTERNAL_b65499ba_4_k_cu_058e662f4cuda3std6ranges3__45__cpo4cendE,(_ZN34_INTERNAL_b65499ba_4_k_cu_058e662f4cuda3std3__420unreachable_sentinelE - _ZN34_INTERNAL_b65499ba_4_k_cu_058e662f4cuda3std6ranges3__45__cpo4cendE)
_ZN34_INTERNAL_b65499ba_4_k_cu_058e662f4cuda3std6ranges3__45__cpo4cendE:
	.zero		1
	.type		_ZN34_INTERNAL_b65499ba_4_k_cu_058e662f4cuda3std3__420unreachable_sentinelE,@object
	.size		_ZN34_INTERNAL_b65499ba_4_k_cu_058e662f4cuda3std3__420unreachable_sentinelE,(_ZN34_INTERNAL_b65499ba_4_k_cu_058e662f4cuda3std6ranges3__45__cpo5ssizeE - _ZN34_INTERNAL_b65499ba_4_k_cu_058e662f4cuda3std3__420unreachable_sentinelE)
_ZN34_INTERNAL_b65499ba_4_k_cu_058e662f4cuda3std3__420unreachable_sentinelE:
	.zero		1
	.type		_ZN34_INTERNAL_b65499ba_4_k_cu_058e662f4cuda3std6ranges3__45__cpo5ssizeE,@object
	.size		_ZN34_INTERNAL_b65499ba_4_k_cu_058e662f4cuda3std6ranges3__45__cpo5ssizeE,(_ZN34_INTERNAL_b65499ba_4_k_cu_058e662f6thrust24THRUST_300001_SM_1000_NS12placeholders2_8E - _ZN34_INTERNAL_b65499ba_4_k_cu_058e662f4cuda3std6ranges3__45__cpo5ssizeE)
_ZN34_INTERNAL_b65499ba_4_k_cu_058e662f4cuda3std6ranges3__45__cpo5ssizeE:
	.zero		1
	.type		_ZN34_INTERNAL_b65499ba_4_k_cu_058e662f6thrust24THRUST_300001_SM_1000_NS12placeholders2_8E,@object
	.size		_ZN34_INTERNAL_b65499ba_4_k_cu_058e662f6thrust24THRUST_300001_SM_1000_NS12placeholders2_8E,(_ZN34_INTERNAL_b65499ba_4_k_cu_058e662f4cuda3std3__45__cpo5crendE - _ZN34_INTERNAL_b65499ba_4_k_cu_058e662f6thrust24THRUST_300001_SM_1000_NS12placeholders2_8E)
_ZN34_INTERNAL_b65499ba_4_k_cu_058e662f6thrust24THRUST_300001_SM_1000_NS12placeholders2_8E:
	.zero		1
	.type		_ZN34_INTERNAL_b65499ba_4_k_cu_058e662f4cuda3std3__45__cpo5crendE,@object
	.size		_ZN34_INTERNAL_b65499ba_4_k_cu_058e662f4cuda3std3__45__cpo5crendE,(_ZN34_INTERNAL_b65499ba_4_k_cu_058e662f4cuda3std6ranges3__45__cpo4prevE - _ZN34_INTERNAL_b65499ba_4_k_cu_058e662f4cuda3std3__45__cpo5crendE)
_ZN34_INTERNAL_b65499ba_4_k_cu_058e662f4cuda3std3__45__cpo5crendE:
	.zero		1
	.type		_ZN34_INTERNAL_b65499ba_4_k_cu_058e662f4cuda3std6ranges3__45__cpo4prevE,@object
	.size		_ZN34_INTERNAL_b65499ba_4_k_cu_058e662f4cuda3std6ranges3__45__cpo4prevE,(_ZN34_INTERNAL_b65499ba_4_k_cu_058e662f4cuda3std6ranges3__45__cpo9iter_moveE - _ZN34_INTERNAL_b65499ba_4_k_cu_058e662f4cuda3std6ranges3__45__cpo4prevE)
_ZN34_INTERNAL_b65499ba_4_k_cu_058e662f4cuda3std6ranges3__45__cpo4prevE:
	.zero		1
	.type		_ZN34_INTERNAL_b65499ba_4_k_cu_058e662f4cuda3std6ranges3__45__cpo9iter_moveE,@object
	.size		_ZN34_INTERNAL_b65499ba_4_k_cu_058e662f4cuda3std6ranges3__45__cpo9iter_moveE,(_ZN34_INTERNAL_b65499ba_4_k_cu_058e662f6thrust24THRUST_300001_SM_1000_NS6system6detail10sequential3seqE - _ZN34_INTERNAL_b65499ba_4_k_cu_058e662f4cuda3std6ranges3__45__cpo9iter_moveE)
_ZN34_INTERNAL_b65499ba_4_k_cu_058e662f4cuda3std6ranges3__45__cpo9iter_moveE:
	.zero		1
	.type		_ZN34_INTERNAL_b65499ba_4_k_cu_058e662f6thrust24THRUST_300001_SM_1000_NS6system6detail10sequential3seqE,@object
	.size		_ZN34_INTERNAL_b65499ba_4_k_cu_058e662f6thrust24THRUST_300001_SM_1000_NS6system6detail10sequential3seqE,(.L_31 - _ZN34_INTERNAL_b65499ba_4_k_cu_058e662f6thrust24THRUST_300001_SM_1000_NS6system6detail10sequential3seqE)
_ZN34_INTERNAL_b65499ba_4_k_cu_058e662f6thrust24THRUST_300001_SM_1000_NS6system6detail10sequential3seqE:
	.zero		1
.L_31:


//--------------------- .nv.shared._ZN3cub18CUB_300001_SM_10006detail6reduce18DeviceReduceKernelINS2_10policy_hubIfyN4cuda3std3__44plusIfEEE10Policy1000EN6thrust24THRUST_300001_SM_1000_NS6detail15normal_iteratorINSD_10device_ptrIfEEEEyS9_fNS7_10__identityEEEvT0_PT3_T1_NS0_13GridEvenShareISN_EET2_T4_ --------------------------
	.section	.nv.shared._ZN3cub18CUB_300001_SM_10006detail6reduce18DeviceReduceKernelINS2_10policy_hubIfyN4cuda3std3__44plusIfEEE10Policy1000EN6thrust24THRUST_300001_SM_1000_NS6detail15normal_iteratorINSD_10device_ptrIfEEEEyS9_fNS7_10__identityEEEvT0_PT3_T1_NS0_13GridEvenShareISN_EET2_T4_,"aw",@nobits
	.sectionflags	@""
	.align	4
.nv.shared._ZN3cub18CUB_300001_SM_10006detail6reduce18DeviceReduceKernelINS2_10policy_hubIfyN4cuda3std3__44plusIfEEE10Policy1000EN6thrust24THRUST_300001_SM_1000_NS6detail15normal_iteratorINSD_10device_ptrIfEEEEyS9_fNS7_10__identityEEEvT0_PT3_T1_NS0_13GridEvenShareISN_EET2_T4_:
	.zero		1068


//--------------------- .nv.shared._ZN3cub18CUB_300001_SM_10006detail6reduce28DeviceReduceSingleTileKernelINS2_10policy_hubIfyN4cuda3std3__44plusIfEEE10Policy1000EN6thrust24THRUST_300001_SM_1000_NS6detail15normal_iteratorINSD_10device_ptrIfEEEEPfyS9_ffNS7_10__identityEEEvT0_T1_T2_T3_T4_T6_ --------------------------
	.section	.nv.shared._ZN3cub18CUB_300001_SM_10006detail6reduce28DeviceReduceSingleTileKernelINS2_10policy_hubIfyN4cuda3std3__44plusIfEEE10Policy1000EN6thrust24THRUST_300001_SM_1000_NS6detail15normal_iteratorINSD_10device_ptrIfEEEEPfyS9_ffNS7_10__identityEEEvT0_T1_T2_T3_T4_T6_,"aw",@nobits
	.sectionflags	@""
	.align	4
.nv.shared._ZN3cub18CUB_300001_SM_10006detail6reduce28DeviceReduceSingleTileKernelINS2_10policy_hubIfyN4cuda3std3__44plusIfEEE10Policy1000EN6thrust24THRUST_300001_SM_1000_NS6detail15normal_iteratorINSD_10device_ptrIfEEEEPfyS9_ffNS7_10__identityEEEvT0_T1_T2_T3_T4_T6_:
	.zero		1068


//--------------------- .nv.shared._ZN3cub18CUB_300001_SM_10006detail6reduce28DeviceReduceSingleTileKernelINS2_10policy_hubIfjN4cuda3std3__44plusIfEEE10Policy1000EPfSC_iS9_ffNS7_10__identityEEEvT0_T1_T2_T3_T4_T6_ --------------------------
	.section	.nv.shared._ZN3cub18CUB_300001_SM_10006detail6reduce28DeviceReduceSingleTileKernelINS2_10policy_hubIfjN4cuda3std3__44plusIfEEE10Policy1000EPfSC_iS9_ffNS7_10__identityEEEvT0_T1_T2_T3_T4_T6_,"aw",@nobits
	.sectionflags	@""
	.align	4
.nv.shared._ZN3cub18CUB_300001_SM_10006detail6reduce28DeviceReduceSingleTileKernelINS2_10policy_hubIfjN4cuda3std3__44plusIfEEE10Policy1000EPfSC_iS9_ffNS7_10__identityEEEvT0_T1_T2_T3_T4_T6_:
	.zero		1108


//--------------------- .nv.shared._ZN3cub18CUB_300001_SM_10006detail6reduce18DeviceReduceKernelINS2_10policy_hubIfjN4cuda3std3__44plusIfEEE10Policy1000EN6thrust24THRUST_300001_SM_1000_NS6detail15normal_iteratorINSD_10device_ptrIfEEEEjS9_fNS7_10__identityEEEvT0_PT3_T1_NS0_13GridEvenShareISN_EET2_T4_ --------------------------
	.section	.nv.shared._ZN3cub18CUB_300001_SM_10006detail6reduce18DeviceReduceKernelINS2_10policy_hubIfjN4cuda3std3__44plusIfEEE10Policy1000EN6thrust24THRUST_300001_SM_1000_NS6detail15normal_iteratorINSD_10device_ptrIfEEEEjS9_fNS7_10__identityEEEvT0_PT3_T1_NS0_13GridEvenShareISN_EET2_T4_,"aw",@nobits
	.sectionflags	@""
	.align	4
.nv.shared._ZN3cub18CUB_300001_SM_10006detail6reduce18DeviceReduceKernelINS2_10policy_hubIfjN4cuda3std3__44plusIfEEE10Policy1000EN6thrust24THRUST_300001_SM_1000_NS6detail15normal_iteratorINSD_10device_ptrIfEEEEjS9_fNS7_10__identityEEEvT0_PT3_T1_NS0_13GridEvenShareISN_EET2_T4_:
	.zero		1108


//--------------------- .nv.shared._ZN3cub18CUB_300001_SM_10006detail6reduce28DeviceReduceSingleTileKernelINS2_10policy_hubIfjN4cuda3std3__44plusIfEEE10Policy1000EN6thrust24THRUST_300001_SM_1000_NS6detail15normal_iteratorINSD_10device_ptrIfEEEEPfjS9_ffNS7_10__identityEEEvT0_T1_T2_T3_T4_T6_ --------------------------
	.section	.nv.shared._ZN3cub18CUB_300001_SM_10006detail6reduce28DeviceReduceSingleTileKernelINS2_10policy_hubIfjN4cuda3std3__44plusIfEEE10Policy1000EN6thrust24THRUST_300001_SM_1000_NS6detail15normal_iteratorINSD_10device_ptrIfEEEEPfjS9_ffNS7_10__identityEEEvT0_T1_T2_T3_T4_T6_,"aw",@nobits
	.sectionflags	@""
	.align	4
.nv.shared._ZN3cub18CUB_300001_SM_10006detail6reduce28DeviceReduceSingleTileKernelINS2_10policy_hubIfjN4cuda3std3__44plusIfEEE10Policy1000EN6thrust24THRUST_300001_SM_1000_NS6detail15normal_iteratorINSD_10device_ptrIfEEEEPfjS9_ffNS7_10__identityEEEvT0_T1_T2_T3_T4_T6_:
	.zero		1108


//--------------------- .nv.constant0._ZN3cub18CUB_300001_SM_10006detail6reduce28DeviceReduceSingleTileKernelINS2_10policy_hubIfyN4cuda3std3__44plusIfEEE10Policy1000EPfSC_iS9_ffNS7_10__identityEEEvT0_T1_T2_T3_T4_T6_ --------------------------
	.section	.nv.constant0._ZN3cub18CUB_300001_SM_10006detail6reduce28DeviceReduceSingleTileKernelINS2_10policy_hubIfyN4cuda3std3__44plusIfEEE10Policy1000EPfSC_iS9_ffNS7_10__identityEEEvT0_T1_T2_T3_T4_T6_,"a",@progbits
	.sectionflags	@""
	.align	4
.nv.constant0._ZN3cub18CUB_300001_SM_10006detail6reduce28DeviceReduceSingleTileKernelINS2_10policy_hubIfyN4cuda3std3__44plusIfEEE10Policy1000EPfSC_iS9_ffNS7_10__identityEEEvT0_T1_T2_T3_T4_T6_:
	.zero		925


//--------------------- .nv.constant0._ZN3cub18CUB_300001_SM_10006detail6reduce18DeviceReduceKernelINS2_10policy_hubIfyN4cuda3std3__44plusIfEEE10Policy1000EN6thrust24THRUST_300001_SM_1000_NS6detail15normal_iteratorINSD_10device_ptrIfEEEEyS9_fNS7_10__identityEEEvT0_PT3_T1_NS0_13GridEvenShareISN_EET2_T4_ --------------------------
	.section	.nv.constant0._ZN3cub18CUB_300001_SM_10006detail6reduce18DeviceReduceKernelINS2_10policy_hubIfyN4cuda3std3__44plusIfEEE10Policy1000EN6thrust24THRUST_300001_SM_1000_NS6detail15normal_iteratorINSD_10device_ptrIfEEEEyS9_fNS7_10__identityEEEvT0_PT3_T1_NS0_13GridEvenShareISN_EET2_T4_,"a",@progbits
	.sectionflags	@""
	.align	4
.nv.constant0._ZN3cub18CUB_300001_SM_10006detail6reduce18DeviceReduceKernelINS2_10policy_hubIfyN4cuda3std3__44plusIfEEE10Policy1000EN6thrust24THRUST_300001_SM_1000_NS6detail15normal_iteratorINSD_10device_ptrIfEEEEyS9_fNS7_10__identityEEEvT0_PT3_T1_NS0_13GridEvenShareISN_EET2_T4_:
	.zero		994


//--------------------- .nv.constant0._ZN3cub18CUB_300001_SM_10006detail6reduce28DeviceReduceSingleTileKernelINS2_10policy_hubIfyN4cuda3std3__44plusIfEEE10Policy1000EN6thrust24THRUST_300001_SM_1000_NS6detail15normal_iteratorINSD_10device_ptrIfEEEEPfyS9_ffNS7_10__identityEEEvT0_T1_T2_T3_T4_T6_ --------------------------
	.section	.nv.constant0._ZN3cub18CUB_300001_SM_10006detail6reduce28DeviceReduceSingleTileKernelINS2_10policy_hubIfyN4cuda3std3__44plusIfEEE10Policy1000EN6thrust24THRUST_300001_SM_1000_NS6detail15normal_iteratorINSD_10device_ptrIfEEEEPfyS9_ffNS7_10__identityEEEvT0_T1_T2_T3_T4_T6_,"a",@progbits
	.sectionflags	@""
	.align	4
.nv.constant0._ZN3cub18CUB_300001_SM_10006detail6reduce28DeviceReduceSingleTileKernelINS2_10policy_hubIfyN4cuda3std3__44plusIfEEE10Policy1000EN6thrust24THRUST_300001_SM_1000_NS6detail15normal_iteratorINSD_10device_ptrIfEEEEPfyS9_ffNS7_10__identityEEEvT0_T1_T2_T3_T4_T6_:
	.zero		929


//--------------------- .nv.constant0._ZN3cub18CUB_300001_SM_10006detail6reduce28DeviceReduceSingleTileKernelINS2_10policy_hubIfjN4cuda3std3__44plusIfEEE10Policy1000EPfSC_iS9_ffNS7_10__identityEEEvT0_T1_T2_T3_T4_T6_ --------------------------
	.section	.nv.constant0._ZN3cub18CUB_300001_SM_10006detail6reduce28DeviceReduceSingleTileKernelINS2_10policy_hubIfjN4cuda3std3__44plusIfEEE10Policy1000EPfSC_iS9_ffNS7_10__identityEEEvT0_T1_T2_T3_T4_T6_,"a",@progbits
	.sectionflags	@""
	.align	4
.nv.constant0._ZN3cub18CUB_300001_SM_10006detail6reduce28DeviceReduceSingleTileKernelINS2_10policy_hubIfjN4cuda3std3__44plusIfEEE10Policy1000EPfSC_iS9_ffNS7_10__identityEEEvT0_T1_T2_T3_T4_T6_:
	.zero		925


//--------------------- .nv.constant0._ZN3cub18CUB_300001_SM_10006detail6reduce18DeviceReduceKernelINS2_10policy_hubIfjN4cuda3std3__44plusIfEEE10Policy1000EN6thrust24THRUST_300001_SM_1000_NS6detail15normal_iteratorINSD_10device_ptrIfEEEEjS9_fNS7_10__identityEEEvT0_PT3_T1_NS0_13GridEvenShareISN_EET2_T4_ --------------------------
	.section	.nv.constant0._ZN3cub18CUB_300001_SM_10006detail6reduce18DeviceReduceKernelINS2_10policy_hubIfjN4cuda3std3__44plusIfEEE10Policy1000EN6thrust24THRUST_300001_SM_1000_NS6detail15normal_iteratorINSD_10device_ptrIfEEEEjS9_fNS7_10__identityEEEvT0_PT3_T1_NS0_13GridEvenShareISN_EET2_T4_,"a",@progbits
	.sectionflags	@""
	.align	4
.nv.constant0._ZN3cub18CUB_300001_SM_10006detail6reduce18DeviceReduceKernelINS2_10policy_hubIfjN4cuda3std3__44plusIfEEE10Policy1000EN6thrust24THRUST_300001_SM_1000_NS6detail15normal_iteratorINSD_10device_ptrIfEEEEjS9_fNS7_10__identityEEEvT0_PT3_T1_NS0_13GridEvenShareISN_EET2_T4_:
	.zero		958


//--------------------- .nv.constant0._ZN3cub18CUB_300001_SM_10006detail6reduce28DeviceReduceSingleTileKernelINS2_10policy_hubIfjN4cuda3std3__44plusIfEEE10Policy1000EN6thrust24THRUST_300001_SM_1000_NS6detail15normal_iteratorINSD_10device_ptrIfEEEEPfjS9_ffNS7_10__identityEEEvT0_T1_T2_T3_T4_T6_ --------------------------
	.section	.nv.constant0._ZN3cub18CUB_300001_SM_10006detail6reduce28DeviceReduceSingleTileKernelINS2_10policy_hubIfjN4cuda3std3__44plusIfEEE10Policy1000EN6thrust24THRUST_300001_SM_1000_NS6detail15normal_iteratorINSD_10device_ptrIfEEEEPfjS9_ffNS7_10__identityEEEvT0_T1_T2_T3_T4_T6_,"a",@progbits
	.sectionflags	@""
	.align	4
.nv.constant0._ZN3cub18CUB_300001_SM_10006detail6reduce28DeviceReduceSingleTileKernelINS2_10policy_hubIfjN4cuda3std3__44plusIfEEE10Policy1000EN6thrust24THRUST_300001_SM_1000_NS6detail15normal_iteratorINSD_10device_ptrIfEEEEPfjS9_ffNS7_10__identityEEEvT0_T1_T2_T3_T4_T6_:
	.zero		925


//--------------------- .nv.constant0._ZN3cub18CUB_300001_SM_10006detail9transform16transform_kernelINS2_10policy_hubILb1EN4cuda3std3__45tupleIJN6thrust24THRUST_300001_SM_1000_NS6detail15normal_iteratorINSA_10device_ptrIKfEEEESG_EEEE10policy1000El12weighted_mulNSC_INSD_IfEEEEJPSE_SN_EEEvT0_iT1_T2_DpNS2_10kernel_argIT3_EE --------------------------
	.section	.nv.constant0._ZN3cub18CUB_300001_SM_10006detail9transform16transform_kernelINS2_10policy_hubILb1EN4cuda3std3__45tupleIJN6thrust24THRUST_300001_SM_1000_NS6detail15normal_iteratorINSA_10device_ptrIKfEEEESG_EEEE10policy1000El12weighted_mulNSC_INSD_IfEEEEJPSE_SN_EEEvT0_iT1_T2_DpNS2_10kernel_argIT3_EE,"a",@progbits
	.sectionflags	@""
	.align	4
.nv.constant0._ZN3cub18CUB_300001_SM_10006detail9transform16transform_kernelINS2_10policy_hubILb1EN4cuda3std3__45tupleIJN6thrust24THRUST_300001_SM_1000_NS6detail15normal_iteratorINSA_10device_ptrIKfEEEESG_EEEE10policy1000El12weighted_mulNSC_INSD_IfEEEEJPSE_SN_EEEvT0_iT1_T2_DpNS2_10kernel_argIT3_EE:
	.zero		952


//--------------------- .nv.constant0._ZN3cub18CUB_300001_SM_10006detail9transform16transform_kernelINS2_10policy_hubILb1EN4cuda3std3__45tupleIJN6thrust24THRUST_300001_SM_1000_NS6detail15normal_iteratorINSA_10device_ptrIKfEEEESG_EEEE10policy1000Ei12weighted_mulNSC_INSD_IfEEEEJPSE_SN_EEEvT0_iT1_T2_DpNS2_10kernel_argIT3_EE --------------------------
	.section	.nv.constant0._ZN3cub18CUB_300001_SM_10006detail9transform16transform_kernelINS2_10policy_hubILb1EN4cuda3std3__45tupleIJN6thrust24THRUST_300001_SM_1000_NS6detail15normal_iteratorINSA_10device_ptrIKfEEEESG_EEEE10policy1000Ei12weighted_mulNSC_INSD_IfEEEEJPSE_SN_EEEvT0_iT1_T2_DpNS2_10kernel_argIT3_EE,"a",@progbits
	.sectionflags	@""
	.align	4
.nv.constant0._ZN3cub18CUB_300001_SM_10006detail9transform16transform_kernelINS2_10policy_hubILb1EN4cuda3std3__45tupleIJN6thrust24THRUST_300001_SM_1000_NS6detail15normal_iteratorINSA_10device_ptrIKfEEEESG_EEEE10policy1000Ei12weighted_mulNSC_INSD_IfEEEEJPSE_SN_EEEvT0_iT1_T2_DpNS2_10kernel_argIT3_EE:
	.zero		952


//--------------------- .nv.constant0._ZN3cub18CUB_300001_SM_10006detail8for_each13static_kernelINS2_12policy_hub_t12policy_500_tElN6thrust24THRUST_300001_SM_1000_NS8cuda_cub6__fill7functorINS7_6detail15normal_iteratorINS7_10device_ptrIfEEEEfEEEEvT0_T1_ --------------------------
	.section	.nv.constant0._ZN3cub18CUB_300001_SM_10006detail8for_each13static_kernelINS2_12policy_hub_t12policy_500_tElN6thrust24THRUST_300001_SM_1000_NS8cuda_cub6__fill7functorINS7_6detail15normal_iteratorINS7_10device_ptrIfEEEEfEEEEvT0_T1_,"a",@progbits
	.sectionflags	@""
	.align	4
.nv.constant0._ZN3cub18CUB_300001_SM_10006detail8for_each13static_kernelINS2_12policy_hub_t12policy_500_tElN6thrust24THRUST_300001_SM_1000_NS8cuda_cub6__fill7functorINS7_6detail15normal_iteratorINS7_10device_ptrIfEEEEfEEEEvT0_T1_:
	.zero		920


//--------------------- .nv.constant0._ZN3cub18CUB_300001_SM_10006detail8for_each13static_kernelINS2_12policy_hub_t12policy_500_tEmN6thrust24THRUST_300001_SM_1000_NS8cuda_cub20__uninitialized_fill7functorINS7_10device_ptrIfEEfEEEEvT0_T1_ --------------------------
	.section	.nv.constant0._ZN3cub18CUB_300001_SM_10006detail8for_each13static_kernelINS2_12policy_hub_t12policy_500_tEmN6thrust24THRUST_300001_SM_1000_NS8cuda_cub20__uninitialized_fill7functorINS7_10device_ptrIfEEfEEEEvT0_T1_,"a",@progbits
	.sectionflags	@""
	.align	4
.nv.constant0._ZN3cub18CUB_300001_SM_10006detail8for_each13static_kernelINS2_12policy_hub_t12policy_500_tEmN6thrust24THRUST_300001_SM_1000_NS8cuda_cub20__uninitialized_fill7functorINS7_10device_ptrIfEEfEEEEvT0_T1_:
	.zero		920


//--------------------- .nv.constant0._ZN3cub18CUB_300001_SM_10006detail8for_each13static_kernelINS2_12policy_hub_t12policy_500_tEmN6thrust24THRUST_300001_SM_1000_NS8cuda_cub6__fill7functorINS7_6detail15normal_iteratorINS7_10device_ptrIfEEEEfEEEEvT0_T1_ --------------------------
	.section	.nv.constant0._ZN3cub18CUB_300001_SM_10006detail8for_each13static_kernelINS2_12policy_hub_t12policy_500_tEmN6thrust24THRUST_300001_SM_1000_NS8cuda_cub6__fill7functorINS7_6detail15normal_iteratorINS7_10device_ptrIfEEEEfEEEEvT0_T1_,"a",@progbits
	.sectionflags	@""
	.align	4
.nv.constant0._ZN3cub18CUB_300001_SM_10006detail8for_each13static_kernelINS2_12policy_hub_t12policy_500_tEmN6thrust24THRUST_300001_SM_1000_NS8cuda_cub6__fill7functorINS7_6detail15normal_iteratorINS7_10device_ptrIfEEEEfEEEEvT0_T1_:
	.zero		920


//--------------------- .nv.constant0._ZN3cub18CUB_300001_SM_10006detail11EmptyKernelIvEEvv --------------------------
	.section	.nv.constant0._ZN3cub18CUB_300001_SM_10006detail11EmptyKernelIvEEvv,"a",@progbits
	.sectionflags	@""
	.align	4
.nv.constant0._ZN3cub18CUB_300001_SM_10006detail11EmptyKernelIvEEvv:
	.zero		896


//--------------------- SYMBOLS --------------------------

	.type		.nv.reservedSmem.offset0,@object
	.size		.nv.reservedSmem.offset0,0x4
	.type		.nv.reservedSmem.cap,@object
	.size		.nv.reservedSmem.cap,0x4
